//
// Generated by NVIDIA NVVM Compiler
//
// Compiler Build ID: CL-36424714
// Cuda compilation tools, release 13.0, V13.0.88
// Based on NVVM 20.0.0
//

.version 9.0
.target sm_100
.address_size 64

	// .globl	_ZN3cub18CUB_300001_SM_10006detail11EmptyKernelIvEEvv
// _ZZN3cub18CUB_300001_SM_10006detail6reduce28DeviceReduceSingleTileKernelINS2_10policy_hubIfjN4cuda3std3__44plusIfEEE10Policy1000EN6thrust24THRUST_300001_SM_1000_NS6detail15normal_iteratorINSD_10device_ptrIfEEEEPfjS9_ff6squareIfEEEvT0_T1_T2_T3_T4_T6_E12temp_storage has been demoted
// _ZZN3cub18CUB_300001_SM_10006detail6reduce18DeviceReduceKernelINS2_10policy_hubIfjN4cuda3std3__44plusIfEEE10Policy1000EN6thrust24THRUST_300001_SM_1000_NS6detail15normal_iteratorINSD_10device_ptrIfEEEEjS9_f6squareIfEEEvT0_PT3_T1_NS0_13GridEvenShareISO_EET2_T4_E12temp_storage has been demoted
// _ZZN3cub18CUB_300001_SM_10006detail6reduce28DeviceReduceSingleTileKernelINS2_10policy_hubIfjN4cuda3std3__44plusIfEEE10Policy1000EPfSC_iS9_ffNS7_10__identityEEEvT0_T1_T2_T3_T4_T6_E12temp_storage has been demoted
// _ZZN3cub18CUB_300001_SM_10006detail6reduce28DeviceReduceSingleTileKernelINS2_10policy_hubIfyN4cuda3std3__44plusIfEEE10Policy1000EN6thrust24THRUST_300001_SM_1000_NS6detail15normal_iteratorINSD_10device_ptrIfEEEEPfyS9_ff6squareIfEEEvT0_T1_T2_T3_T4_T6_E12temp_storage has been demoted
// _ZZN3cub18CUB_300001_SM_10006detail6reduce18DeviceReduceKernelINS2_10policy_hubIfyN4cuda3std3__44plusIfEEE10Policy1000EN6thrust24THRUST_300001_SM_1000_NS6detail15normal_iteratorINSD_10device_ptrIfEEEEyS9_f6squareIfEEEvT0_PT3_T1_NS0_13GridEvenShareISO_EET2_T4_E12temp_storage has been demoted
// _ZZN3cub18CUB_300001_SM_10006detail6reduce28DeviceReduceSingleTileKernelINS2_10policy_hubIfyN4cuda3std3__44plusIfEEE10Policy1000EPfSC_iS9_ffNS7_10__identityEEEvT0_T1_T2_T3_T4_T6_E12temp_storage has been demoted
.global .align 1 .b8 _ZN30_INTERNAL_99f703bd_4_k_cu_main4cuda3std3__45__cpo5beginE[1];
.global .align 1 .b8 _ZN30_INTERNAL_99f703bd_4_k_cu_main4cuda3std3__45__cpo3endE[1];
.global .align 1 .b8 _ZN30_INTERNAL_99f703bd_4_k_cu_main4cuda3std3__45__cpo6cbeginE[1];
.global .align 1 .b8 _ZN30_INTERNAL_99f703bd_4_k_cu_main4cuda3std3__45__cpo4cendE[1];
.global .align 1 .b8 _ZN30_INTERNAL_99f703bd_4_k_cu_main4cuda3std3__45__cpo6rbeginE[1];
.global .align 1 .b8 _ZN30_INTERNAL_99f703bd_4_k_cu_main4cuda3std3__45__cpo4rendE[1];
.global .align 1 .b8 _ZN30_INTERNAL_99f703bd_4_k_cu_main4cuda3std3__45__cpo7crbeginE[1];
.global .align 1 .b8 _ZN30_INTERNAL_99f703bd_4_k_cu_main4cuda3std3__45__cpo5crendE[1];
.global .align 1 .b8 _ZN30_INTERNAL_99f703bd_4_k_cu_main4cuda3std3__432_GLOBAL__N__99f703bd_4_k_cu_main6ignoreE[1];
.global .align 1 .b8 _ZN30_INTERNAL_99f703bd_4_k_cu_main4cuda3std3__419piecewise_constructE[1];
.global .align 1 .b8 _ZN30_INTERNAL_99f703bd_4_k_cu_main4cuda3std3__48in_placeE[1];
.global .align 1 .b8 _ZN30_INTERNAL_99f703bd_4_k_cu_main4cuda3std3__420unreachable_sentinelE[1];
.global .align 1 .b8 _ZN30_INTERNAL_99f703bd_4_k_cu_main4cuda3std3__47nulloptE[1];
.global .align 1 .b8 _ZN30_INTERNAL_99f703bd_4_k_cu_main4cuda3std3__48unexpectE[1];
.global .align 1 .b8 _ZN30_INTERNAL_99f703bd_4_k_cu_main4cuda3std6ranges3__45__cpo4swapE[1];
.global .align 1 .b8 _ZN30_INTERNAL_99f703bd_4_k_cu_main4cuda3std6ranges3__45__cpo9iter_moveE[1];
.global .align 1 .b8 _ZN30_INTERNAL_99f703bd_4_k_cu_main4cuda3std6ranges3__45__cpo5beginE[1];
.global .align 1 .b8 _ZN30_INTERNAL_99f703bd_4_k_cu_main4cuda3std6ranges3__45__cpo3endE[1];
.global .align 1 .b8 _ZN30_INTERNAL_99f703bd_4_k_cu_main4cuda3std6ranges3__45__cpo6cbeginE[1];
.global .align 1 .b8 _ZN30_INTERNAL_99f703bd_4_k_cu_main4cuda3std6ranges3__45__cpo4cendE[1];
.global .align 1 .b8 _ZN30_INTERNAL_99f703bd_4_k_cu_main4cuda3std6ranges3__45__cpo7advanceE[1];
.global .align 1 .b8 _ZN30_INTERNAL_99f703bd_4_k_cu_main4cuda3std6ranges3__45__cpo9iter_swapE[1];
.global .align 1 .b8 _ZN30_INTERNAL_99f703bd_4_k_cu_main4cuda3std6ranges3__45__cpo4nextE[1];
.global .align 1 .b8 _ZN30_INTERNAL_99f703bd_4_k_cu_main4cuda3std6ranges3__45__cpo4prevE[1];
.global .align 1 .b8 _ZN30_INTERNAL_99f703bd_4_k_cu_main4cuda3std6ranges3__45__cpo4dataE[1];
.global .align 1 .b8 _ZN30_INTERNAL_99f703bd_4_k_cu_main4cuda3std6ranges3__45__cpo5cdataE[1];
.global .align 1 .b8 _ZN30_INTERNAL_99f703bd_4_k_cu_main4cuda3std6ranges3__45__cpo4sizeE[1];
.global .align 1 .b8 _ZN30_INTERNAL_99f703bd_4_k_cu_main4cuda3std6ranges3__45__cpo5ssizeE[1];
.global .align 1 .b8 _ZN30_INTERNAL_99f703bd_4_k_cu_main4cuda3std6ranges3__45__cpo8distanceE[1];
.global .align 1 .b8 _ZN30_INTERNAL_99f703bd_4_k_cu_main6thrust24THRUST_300001_SM_1000_NS8cuda_cub3parE[1];
.global .align 1 .b8 _ZN30_INTERNAL_99f703bd_4_k_cu_main6thrust24THRUST_300001_SM_1000_NS8cuda_cub10par_nosyncE[1];
.global .align 1 .b8 _ZN30_INTERNAL_99f703bd_4_k_cu_main6thrust24THRUST_300001_SM_1000_NS6system6detail10sequential3seqE[1];
.global .align 1 .b8 _ZN30_INTERNAL_99f703bd_4_k_cu_main6thrust24THRUST_300001_SM_1000_NS12placeholders2_1E[1];
.global .align 1 .b8 _ZN30_INTERNAL_99f703bd_4_k_cu_main6thrust24THRUST_300001_SM_1000_NS12placeholders2_2E[1];
.global .align 1 .b8 _ZN30_INTERNAL_99f703bd_4_k_cu_main6thrust24THRUST_300001_SM_1000_NS12placeholders2_3E[1];
.global .align 1 .b8 _ZN30_INTERNAL_99f703bd_4_k_cu_main6thrust24THRUST_300001_SM_1000_NS12placeholders2_4E[1];
.global .align 1 .b8 _ZN30_INTERNAL_99f703bd_4_k_cu_main6thrust24THRUST_300001_SM_1000_NS12placeholders2_5E[1];
.global .align 1 .b8 _ZN30_INTERNAL_99f703bd_4_k_cu_main6thrust24THRUST_300001_SM_1000_NS12placeholders2_6E[1];
.global .align 1 .b8 _ZN30_INTERNAL_99f703bd_4_k_cu_main6thrust24THRUST_300001_SM_1000_NS12placeholders2_7E[1];
.global .align 1 .b8 _ZN30_INTERNAL_99f703bd_4_k_cu_main6thrust24THRUST_300001_SM_1000_NS12placeholders2_8E[1];
.global .align 1 .b8 _ZN30_INTERNAL_99f703bd_4_k_cu_main6thrust24THRUST_300001_SM_1000_NS12placeholders2_9E[1];
.global .align 1 .b8 _ZN30_INTERNAL_99f703bd_4_k_cu_main6thrust24THRUST_300001_SM_1000_NS12placeholders3_10E[1];
.global .align 1 .b8 _ZN30_INTERNAL_99f703bd_4_k_cu_main6thrust24THRUST_300001_SM_1000_NS3seqE[1];

.visible .entry _ZN3cub18CUB_300001_SM_10006detail11EmptyKernelIvEEvv()
{


	ret;

}
	// .globl	_ZN3cub18CUB_300001_SM_10006detail6reduce28DeviceReduceSingleTileKernelINS2_10policy_hubIfjN4cuda3std3__44plusIfEEE10Policy1000EN6thrust24THRUST_300001_SM_1000_NS6detail15normal_iteratorINSD_10device_ptrIfEEEEPfjS9_ff6squareIfEEEvT0_T1_T2_T3_T4_T6_
.visible .entry _ZN3cub18CUB_300001_SM_10006detail6reduce28DeviceReduceSingleTileKernelINS2_10policy_hubIfjN4cuda3std3__44plusIfEEE10Policy1000EN6thrust24THRUST_300001_SM_1000_NS6detail15normal_iteratorINSD_10device_ptrIfEEEEPfjS9_ff6squareIfEEEvT0_T1_T2_T3_T4_T6_(
	.param .align 8 .b8 _ZN3cub18CUB_300001_SM_10006detail6reduce28DeviceReduceSingleTileKernelINS2_10policy_hubIfjN4cuda3std3__44plusIfEEE10Policy1000EN6thrust24THRUST_300001_SM_1000_NS6detail15normal_iteratorINSD_10device_ptrIfEEEEPfjS9_ff6squareIfEEEvT0_T1_T2_T3_T4_T6__param_0[8],
	.param .u64 .ptr .align 1 _ZN3cub18CUB_300001_SM_10006detail6reduce28DeviceReduceSingleTileKernelINS2_10policy_hubIfjN4cuda3std3__44plusIfEEE10Policy1000EN6thrust24THRUST_300001_SM_1000_NS6detail15normal_iteratorINSD_10device_ptrIfEEEEPfjS9_ff6squareIfEEEvT0_T1_T2_T3_T4_T6__param_1,
	.param .u32 _ZN3cub18CUB_300001_SM_10006detail6reduce28DeviceReduceSingleTileKernelINS2_10policy_hubIfjN4cuda3std3__44plusIfEEE10Policy1000EN6thrust24THRUST_300001_SM_1000_NS6detail15normal_iteratorINSD_10device_ptrIfEEEEPfjS9_ff6squareIfEEEvT0_T1_T2_T3_T4_T6__param_2,
	.param .align 1 .b8 _ZN3cub18CUB_300001_SM_10006detail6reduce28DeviceReduceSingleTileKernelINS2_10policy_hubIfjN4cuda3std3__44plusIfEEE10Policy1000EN6thrust24THRUST_300001_SM_1000_NS6detail15normal_iteratorINSD_10device_ptrIfEEEEPfjS9_ff6squareIfEEEvT0_T1_T2_T3_T4_T6__param_3[1],
	.param .f32 _ZN3cub18CUB_300001_SM_10006detail6reduce28DeviceReduceSingleTileKernelINS2_10policy_hubIfjN4cuda3std3__44plusIfEEE10Policy1000EN6thrust24THRUST_300001_SM_1000_NS6detail15normal_iteratorINSD_10device_ptrIfEEEEPfjS9_ff6squareIfEEEvT0_T1_T2_T3_T4_T6__param_4,
	.param .align 1 .b8 _ZN3cub18CUB_300001_SM_10006detail6reduce28DeviceReduceSingleTileKernelINS2_10policy_hubIfjN4cuda3std3__44plusIfEEE10Policy1000EN6thrust24THRUST_300001_SM_1000_NS6detail15normal_iteratorINSD_10device_ptrIfEEEEPfjS9_ff6squareIfEEEvT0_T1_T2_T3_T4_T6__param_5[1]
)
.maxntid 512
.minnctapersm 1
{
	.reg .pred 	%p<67>;
	.reg .b32 	%r<211>;
	.reg .b32 	%f<400>;
	.reg .b64 	%rd<84>;
	// demoted variable
	.shared .align 4 .b8 _ZZN3cub18CUB_300001_SM_10006detail6reduce28DeviceReduceSingleTileKernelINS2_10policy_hubIfjN4cuda3std3__44plusIfEEE10Policy1000EN6thrust24THRUST_300001_SM_1000_NS6detail15normal_iteratorINSD_10device_ptrIfEEEEPfjS9_ff6squareIfEEEvT0_T1_T2_T3_T4_T6_E12temp_storage[84];
	ld.param.u64 	%rd9, [_ZN3cub18CUB_300001_SM_10006detail6reduce28DeviceReduceSingleTileKernelINS2_10policy_hubIfjN4cuda3std3__44plusIfEEE10Policy1000EN6thrust24THRUST_300001_SM_1000_NS6detail15normal_iteratorINSD_10device_ptrIfEEEEPfjS9_ff6squareIfEEEvT0_T1_T2_T3_T4_T6__param_0];
	ld.param.u64 	%rd10, [_ZN3cub18CUB_300001_SM_10006detail6reduce28DeviceReduceSingleTileKernelINS2_10policy_hubIfjN4cuda3std3__44plusIfEEE10Policy1000EN6thrust24THRUST_300001_SM_1000_NS6detail15normal_iteratorINSD_10device_ptrIfEEEEPfjS9_ff6squareIfEEEvT0_T1_T2_T3_T4_T6__param_1];
	ld.param.u32 	%r51, [_ZN3cub18CUB_300001_SM_10006detail6reduce28DeviceReduceSingleTileKernelINS2_10policy_hubIfjN4cuda3std3__44plusIfEEE10Policy1000EN6thrust24THRUST_300001_SM_1000_NS6detail15normal_iteratorINSD_10device_ptrIfEEEEPfjS9_ff6squareIfEEEvT0_T1_T2_T3_T4_T6__param_2];
	ld.param.f32 	%f42, [_ZN3cub18CUB_300001_SM_10006detail6reduce28DeviceReduceSingleTileKernelINS2_10policy_hubIfjN4cuda3std3__44plusIfEEE10Policy1000EN6thrust24THRUST_300001_SM_1000_NS6detail15normal_iteratorINSD_10device_ptrIfEEEEPfjS9_ff6squareIfEEEvT0_T1_T2_T3_T4_T6__param_4];
	cvta.to.global.u64 	%rd1, %rd10;
	setp.ne.s32 	%p1, %r51, 0;
	@%p1 bra 	$L__BB1_3;
	mov.u32 	%r193, %tid.x;
	setp.ne.s32 	%p66, %r193, 0;
	@%p66 bra 	$L__BB1_52;
	st.global.f32 	[%rd1], %f42;
	bra.uni 	$L__BB1_52;
$L__BB1_3:
	cvta.to.global.u64 	%rd2, %rd9;
	setp.gt.u32 	%p2, %r51, 8191;
	@%p2 bra 	$L__BB1_28;
	mov.u32 	%r1, %tid.x;
	setp.ge.u32 	%p24, %r1, %r51;
	mov.f32 	%f387, 0f00000000;
	mov.u32 	%r197, %r1;
	@%p24 bra 	$L__BB1_6;
	mul.wide.u32 	%rd73, %r1, 4;
	add.s64 	%rd74, %rd2, %rd73;
	ld.global.f32 	%f219, [%rd74];
	mul.f32 	%f387, %f219, %f219;
	add.s32 	%r197, %r1, 512;
$L__BB1_6:
	setp.ge.u32 	%p25, %r197, %r51;
	@%p25 bra 	$L__BB1_19;
	not.b32 	%r120, %r197;
	add.s32 	%r121, %r51, %r120;
	shr.u32 	%r122, %r121, 9;
	add.s32 	%r4, %r122, 1;
	and.b32  	%r5, %r4, 15;
	setp.lt.u32 	%p26, %r121, 7680;
	@%p26 bra 	$L__BB1_10;
	and.b32  	%r123, %r4, 16777200;
	neg.s32 	%r195, %r123;
	mul.wide.u32 	%rd75, %r197, 4;
	add.s64 	%rd76, %rd75, %rd2;
	add.s64 	%rd82, %rd76, 16384;
$L__BB1_9:
	.pragma "nounroll";
	ld.global.f32 	%f221, [%rd82+-16384];
	fma.rn.f32 	%f222, %f221, %f221, %f387;
	ld.global.f32 	%f223, [%rd82+-14336];
	fma.rn.f32 	%f224, %f223, %f223, %f222;
	ld.global.f32 	%f225, [%rd82+-12288];
	fma.rn.f32 	%f226, %f225, %f225, %f224;
	ld.global.f32 	%f227, [%rd82+-10240];
	fma.rn.f32 	%f228, %f227, %f227, %f226;
	ld.global.f32 	%f229, [%rd82+-8192];
	fma.rn.f32 	%f230, %f229, %f229, %f228;
	ld.global.f32 	%f231, [%rd82+-6144];
	fma.rn.f32 	%f232, %f231, %f231, %f230;
	ld.global.f32 	%f233, [%rd82+-4096];
	fma.rn.f32 	%f234, %f233, %f233, %f232;
	ld.global.f32 	%f235, [%rd82+-2048];
	fma.rn.f32 	%f236, %f235, %f235, %f234;
	ld.global.f32 	%f237, [%rd82];
	fma.rn.f32 	%f238, %f237, %f237, %f236;
	ld.global.f32 	%f239, [%rd82+2048];
	fma.rn.f32 	%f240, %f239, %f239, %f238;
	ld.global.f32 	%f241, [%rd82+4096];
	fma.rn.f32 	%f242, %f241, %f241, %f240;
	ld.global.f32 	%f243, [%rd82+6144];
	fma.rn.f32 	%f244, %f243, %f243, %f242;
	ld.global.f32 	%f245, [%rd82+8192];
	fma.rn.f32 	%f246, %f245, %f245, %f244;
	ld.global.f32 	%f247, [%rd82+10240];
	fma.rn.f32 	%f248, %f247, %f247, %f246;
	ld.global.f32 	%f249, [%rd82+12288];
	fma.rn.f32 	%f250, %f249, %f249, %f248;
	ld.global.f32 	%f251, [%rd82+14336];
	fma.rn.f32 	%f387, %f251, %f251, %f250;
	add.s32 	%r197, %r197, 8192;
	add.s32 	%r195, %r195, 16;
	add.s64 	%rd82, %rd82, 32768;
	setp.ne.s32 	%p27, %r195, 0;
	@%p27 bra 	$L__BB1_9;
$L__BB1_10:
	setp.eq.s32 	%p28, %r5, 0;
	@%p28 bra 	$L__BB1_19;
	and.b32  	%r12, %r4, 7;
	setp.lt.u32 	%p29, %r5, 8;
	@%p29 bra 	$L__BB1_13;
	mul.wide.u32 	%rd77, %r197, 4;
	add.s64 	%rd78, %rd2, %rd77;
	ld.global.f32 	%f253, [%rd78];
	fma.rn.f32 	%f254, %f253, %f253, %f387;
	ld.global.f32 	%f255, [%rd78+2048];
	fma.rn.f32 	%f256, %f255, %f255, %f254;
	ld.global.f32 	%f257, [%rd78+4096];
	fma.rn.f32 	%f258, %f257, %f257, %f256;
	ld.global.f32 	%f259, [%rd78+6144];
	fma.rn.f32 	%f260, %f259, %f259, %f258;
	ld.global.f32 	%f261, [%rd78+8192];
	fma.rn.f32 	%f262, %f261, %f261, %f260;
	ld.global.f32 	%f263, [%rd78+10240];
	fma.rn.f32 	%f264, %f263, %f263, %f262;
	ld.global.f32 	%f265, [%rd78+12288];
	fma.rn.f32 	%f266, %f265, %f265, %f264;
	ld.global.f32 	%f267, [%rd78+14336];
	fma.rn.f32 	%f387, %f267, %f267, %f266;
	add.s32 	%r197, %r197, 4096;
$L__BB1_13:
	setp.eq.s32 	%p30, %r12, 0;
	@%p30 bra 	$L__BB1_19;
	and.b32  	%r15, %r4, 3;
	setp.lt.u32 	%p31, %r12, 4;
	@%p31 bra 	$L__BB1_16;
	mul.wide.u32 	%rd79, %r197, 4;
	add.s64 	%rd80, %rd2, %rd79;
	ld.global.f32 	%f269, [%rd80];
	fma.rn.f32 	%f270, %f269, %f269, %f387;
	ld.global.f32 	%f271, [%rd80+2048];
	fma.rn.f32 	%f272, %f271, %f271, %f270;
	ld.global.f32 	%f273, [%rd80+4096];
	fma.rn.f32 	%f274, %f273, %f273, %f272;
	ld.global.f32 	%f275, [%rd80+6144];
	fma.rn.f32 	%f387, %f275, %f275, %f274;
	add.s32 	%r197, %r197, 2048;
$L__BB1_16:
	setp.eq.s32 	%p32, %r15, 0;
	@%p32 bra 	$L__BB1_19;
	mul.wide.u32 	%rd81, %r197, 4;
	add.s64 	%rd83, %rd2, %rd81;
	neg.s32 	%r200, %r15;
$L__BB1_18:
	.pragma "nounroll";
	ld.global.f32 	%f276, [%rd83];
	fma.rn.f32 	%f387, %f276, %f276, %f387;
	add.s64 	%rd83, %rd83, 2048;
	add.s32 	%r200, %r200, 1;
	setp.ne.s32 	%p33, %r200, 0;
	@%p33 bra 	$L__BB1_18;
$L__BB1_19:
	setp.lt.u32 	%p34, %r51, 512;
	@%p34 bra 	$L__BB1_24;
	// begin inline asm
	mov.u32 %r162, %laneid;
	// end inline asm
	mov.b32 	%r164, %f387;
	mov.b32 	%r165, 1;
	mov.b32 	%r186, 31;
	mov.b32 	%r187, -1;
	// begin inline asm
	shfl.sync.down.b32 %r163, %r164, %r165, %r186, %r187;
	// end inline asm
	setp.gt.s32 	%p58, %r162, 30;
	mov.b32 	%f335, %r163;
	add.f32 	%f336, %f387, %f335;
	selp.f32 	%f337, %f387, %f336, %p58;
	mov.b32 	%r169, %f337;
	mov.b32 	%r170, 2;
	// begin inline asm
	shfl.sync.down.b32 %r168, %r169, %r170, %r186, %r187;
	// end inline asm
	setp.gt.s32 	%p59, %r162, 29;
	mov.b32 	%f338, %r168;
	add.f32 	%f339, %f337, %f338;
	selp.f32 	%f340, %f337, %f339, %p59;
	mov.b32 	%r174, %f340;
	mov.b32 	%r175, 4;
	// begin inline asm
	shfl.sync.down.b32 %r173, %r174, %r175, %r186, %r187;
	// end inline asm
	setp.gt.s32 	%p60, %r162, 27;
	mov.b32 	%f341, %r173;
	add.f32 	%f342, %f340, %f341;
	selp.f32 	%f343, %f340, %f342, %p60;
	mov.b32 	%r179, %f343;
	mov.b32 	%r180, 8;
	// begin inline asm
	shfl.sync.down.b32 %r178, %r179, %r180, %r186, %r187;
	// end inline asm
	setp.gt.s32 	%p61, %r162, 23;
	mov.b32 	%f344, %r178;
	add.f32 	%f345, %f343, %f344;
	selp.f32 	%f346, %f343, %f345, %p61;
	mov.b32 	%r184, %f346;
	mov.b32 	%r185, 16;
	// begin inline asm
	shfl.sync.down.b32 %r183, %r184, %r185, %r186, %r187;
	// end inline asm
	setp.gt.s32 	%p62, %r162, 15;
	mov.b32 	%f347, %r183;
	add.f32 	%f16, %f346, %f347;
	selp.f32 	%f399, %f346, %f16, %p62;
	setp.ne.s32 	%p63, %r162, 0;
	@%p63 bra 	$L__BB1_22;
	shr.u32 	%r188, %r1, 3;
	and.b32  	%r189, %r188, 124;
	mov.u32 	%r190, _ZZN3cub18CUB_300001_SM_10006detail6reduce28DeviceReduceSingleTileKernelINS2_10policy_hubIfjN4cuda3std3__44plusIfEEE10Policy1000EN6thrust24THRUST_300001_SM_1000_NS6detail15normal_iteratorINSD_10device_ptrIfEEEEPfjS9_ff6squareIfEEEvT0_T1_T2_T3_T4_T6_E12temp_storage;
	add.s32 	%r191, %r190, %r189;
	st.shared.f32 	[%r191+16], %f16;
$L__BB1_22:
	bar.sync 	0;
	setp.ne.s32 	%p64, %r1, 0;
	@%p64 bra 	$L__BB1_50;
	ld.shared.f32 	%f348, [_ZZN3cub18CUB_300001_SM_10006detail6reduce28DeviceReduceSingleTileKernelINS2_10policy_hubIfjN4cuda3std3__44plusIfEEE10Policy1000EN6thrust24THRUST_300001_SM_1000_NS6detail15normal_iteratorINSD_10device_ptrIfEEEEPfjS9_ff6squareIfEEEvT0_T1_T2_T3_T4_T6_E12temp_storage+20];
	add.f32 	%f349, %f399, %f348;
	ld.shared.f32 	%f350, [_ZZN3cub18CUB_300001_SM_10006detail6reduce28DeviceReduceSingleTileKernelINS2_10policy_hubIfjN4cuda3std3__44plusIfEEE10Policy1000EN6thrust24THRUST_300001_SM_1000_NS6detail15normal_iteratorINSD_10device_ptrIfEEEEPfjS9_ff6squareIfEEEvT0_T1_T2_T3_T4_T6_E12temp_storage+24];
	add.f32 	%f351, %f349, %f350;
	ld.shared.f32 	%f352, [_ZZN3cub18CUB_300001_SM_10006detail6reduce28DeviceReduceSingleTileKernelINS2_10policy_hubIfjN4cuda3std3__44plusIfEEE10Policy1000EN6thrust24THRUST_300001_SM_1000_NS6detail15normal_iteratorINSD_10device_ptrIfEEEEPfjS9_ff6squareIfEEEvT0_T1_T2_T3_T4_T6_E12temp_storage+28];
	add.f32 	%f353, %f351, %f352;
	ld.shared.f32 	%f354, [_ZZN3cub18CUB_300001_SM_10006detail6reduce28DeviceReduceSingleTileKernelINS2_10policy_hubIfjN4cuda3std3__44plusIfEEE10Policy1000EN6thrust24THRUST_300001_SM_1000_NS6detail15normal_iteratorINSD_10device_ptrIfEEEEPfjS9_ff6squareIfEEEvT0_T1_T2_T3_T4_T6_E12temp_storage+32];
	add.f32 	%f355, %f353, %f354;
	ld.shared.f32 	%f356, [_ZZN3cub18CUB_300001_SM_10006detail6reduce28DeviceReduceSingleTileKernelINS2_10policy_hubIfjN4cuda3std3__44plusIfEEE10Policy1000EN6thrust24THRUST_300001_SM_1000_NS6detail15normal_iteratorINSD_10device_ptrIfEEEEPfjS9_ff6squareIfEEEvT0_T1_T2_T3_T4_T6_E12temp_storage+36];
	add.f32 	%f357, %f355, %f356;
	ld.shared.f32 	%f358, [_ZZN3cub18CUB_300001_SM_10006detail6reduce28DeviceReduceSingleTileKernelINS2_10policy_hubIfjN4cuda3std3__44plusIfEEE10Policy1000EN6thrust24THRUST_300001_SM_1000_NS6detail15normal_iteratorINSD_10device_ptrIfEEEEPfjS9_ff6squareIfEEEvT0_T1_T2_T3_T4_T6_E12temp_storage+40];
	add.f32 	%f359, %f357, %f358;
	ld.shared.f32 	%f360, [_ZZN3cub18CUB_300001_SM_10006detail6reduce28DeviceReduceSingleTileKernelINS2_10policy_hubIfjN4cuda3std3__44plusIfEEE10Policy1000EN6thrust24THRUST_300001_SM_1000_NS6detail15normal_iteratorINSD_10device_ptrIfEEEEPfjS9_ff6squareIfEEEvT0_T1_T2_T3_T4_T6_E12temp_storage+44];
	add.f32 	%f361, %f359, %f360;
	ld.shared.f32 	%f362, [_ZZN3cub18CUB_300001_SM_10006detail6reduce28DeviceReduceSingleTileKernelINS2_10policy_hubIfjN4cuda3std3__44plusIfEEE10Policy1000EN6thrust24THRUST_300001_SM_1000_NS6detail15normal_iteratorINSD_10device_ptrIfEEEEPfjS9_ff6squareIfEEEvT0_T1_T2_T3_T4_T6_E12temp_storage+48];
	add.f32 	%f363, %f361, %f362;
	ld.shared.f32 	%f364, [_ZZN3cub18CUB_300001_SM_10006detail6reduce28DeviceReduceSingleTileKernelINS2_10policy_hubIfjN4cuda3std3__44plusIfEEE10Policy1000EN6thrust24THRUST_300001_SM_1000_NS6detail15normal_iteratorINSD_10device_ptrIfEEEEPfjS9_ff6squareIfEEEvT0_T1_T2_T3_T4_T6_E12temp_storage+52];
	add.f32 	%f365, %f363, %f364;
	ld.shared.f32 	%f366, [_ZZN3cub18CUB_300001_SM_10006detail6reduce28DeviceReduceSingleTileKernelINS2_10policy_hubIfjN4cuda3std3__44plusIfEEE10Policy1000EN6thrust24THRUST_300001_SM_1000_NS6detail15normal_iteratorINSD_10device_ptrIfEEEEPfjS9_ff6squareIfEEEvT0_T1_T2_T3_T4_T6_E12temp_storage+56];
	add.f32 	%f367, %f365, %f366;
	ld.shared.f32 	%f368, [_ZZN3cub18CUB_300001_SM_10006detail6reduce28DeviceReduceSingleTileKernelINS2_10policy_hubIfjN4cuda3std3__44plusIfEEE10Policy1000EN6thrust24THRUST_300001_SM_1000_NS6detail15normal_iteratorINSD_10device_ptrIfEEEEPfjS9_ff6squareIfEEEvT0_T1_T2_T3_T4_T6_E12temp_storage+60];
	add.f32 	%f369, %f367, %f368;
	ld.shared.f32 	%f370, [_ZZN3cub18CUB_300001_SM_10006detail6reduce28DeviceReduceSingleTileKernelINS2_10policy_hubIfjN4cuda3std3__44plusIfEEE10Policy1000EN6thrust24THRUST_300001_SM_1000_NS6detail15normal_iteratorINSD_10device_ptrIfEEEEPfjS9_ff6squareIfEEEvT0_T1_T2_T3_T4_T6_E12temp_storage+64];
	add.f32 	%f371, %f369, %f370;
	ld.shared.f32 	%f372, [_ZZN3cub18CUB_300001_SM_10006detail6reduce28DeviceReduceSingleTileKernelINS2_10policy_hubIfjN4cuda3std3__44plusIfEEE10Policy1000EN6thrust24THRUST_300001_SM_1000_NS6detail15normal_iteratorINSD_10device_ptrIfEEEEPfjS9_ff6squareIfEEEvT0_T1_T2_T3_T4_T6_E12temp_storage+68];
	add.f32 	%f373, %f371, %f372;
	ld.shared.f32 	%f374, [_ZZN3cub18CUB_300001_SM_10006detail6reduce28DeviceReduceSingleTileKernelINS2_10policy_hubIfjN4cuda3std3__44plusIfEEE10Policy1000EN6thrust24THRUST_300001_SM_1000_NS6detail15normal_iteratorINSD_10device_ptrIfEEEEPfjS9_ff6squareIfEEEvT0_T1_T2_T3_T4_T6_E12temp_storage+72];
	add.f32 	%f375, %f373, %f374;
	ld.shared.f32 	%f376, [_ZZN3cub18CUB_300001_SM_10006detail6reduce28DeviceReduceSingleTileKernelINS2_10policy_hubIfjN4cuda3std3__44plusIfEEE10Policy1000EN6thrust24THRUST_300001_SM_1000_NS6detail15normal_iteratorINSD_10device_ptrIfEEEEPfjS9_ff6squareIfEEEvT0_T1_T2_T3_T4_T6_E12temp_storage+76];
	add.f32 	%f399, %f375, %f376;
	bra.uni 	$L__BB1_50;
$L__BB1_24:
	// begin inline asm
	mov.u32 %r124, %laneid;
	// end inline asm
	and.b32  	%r150, %r1, 992;
	add.s32 	%r151, %r150, 32;
	setp.gt.u32 	%p35, %r151, %r51;
	not.b32 	%r152, %r150;
	add.s32 	%r153, %r51, %r152;
	selp.b32 	%r148, %r153, 31, %p35;
	mov.b32 	%r126, %f387;
	mov.b32 	%r127, 1;
	mov.b32 	%r149, -1;
	// begin inline asm
	shfl.sync.down.b32 %r125, %r126, %r127, %r148, %r149;
	// end inline asm
	setp.lt.s32 	%p36, %r124, %r148;
	mov.b32 	%f277, %r125;
	add.f32 	%f278, %f387, %f277;
	selp.f32 	%f279, %f278, %f387, %p36;
	mov.b32 	%r131, %f279;
	mov.b32 	%r132, 2;
	// begin inline asm
	shfl.sync.down.b32 %r130, %r131, %r132, %r148, %r149;
	// end inline asm
	add.s32 	%r154, %r124, 2;
	setp.gt.s32 	%p37, %r154, %r148;
	mov.b32 	%f280, %r130;
	add.f32 	%f281, %f279, %f280;
	selp.f32 	%f282, %f279, %f281, %p37;
	mov.b32 	%r136, %f282;
	mov.b32 	%r137, 4;
	// begin inline asm
	shfl.sync.down.b32 %r135, %r136, %r137, %r148, %r149;
	// end inline asm
	add.s32 	%r155, %r124, 4;
	setp.gt.s32 	%p38, %r155, %r148;
	mov.b32 	%f283, %r135;
	add.f32 	%f284, %f282, %f283;
	selp.f32 	%f285, %f282, %f284, %p38;
	mov.b32 	%r141, %f285;
	mov.b32 	%r142, 8;
	// begin inline asm
	shfl.sync.down.b32 %r140, %r141, %r142, %r148, %r149;
	// end inline asm
	add.s32 	%r156, %r124, 8;
	setp.gt.s32 	%p39, %r156, %r148;
	mov.b32 	%f286, %r140;
	add.f32 	%f287, %f285, %f286;
	selp.f32 	%f288, %f285, %f287, %p39;
	mov.b32 	%r146, %f288;
	mov.b32 	%r147, 16;
	// begin inline asm
	shfl.sync.down.b32 %r145, %r146, %r147, %r148, %r149;
	// end inline asm
	add.s32 	%r157, %r124, 16;
	setp.gt.s32 	%p40, %r157, %r148;
	mov.b32 	%f289, %r145;
	add.f32 	%f290, %f288, %f289;
	selp.f32 	%f399, %f288, %f290, %p40;
	setp.ne.s32 	%p41, %r124, 0;
	@%p41 bra 	$L__BB1_26;
	shr.u32 	%r158, %r1, 3;
	and.b32  	%r159, %r158, 124;
	mov.u32 	%r160, _ZZN3cub18CUB_300001_SM_10006detail6reduce28DeviceReduceSingleTileKernelINS2_10policy_hubIfjN4cuda3std3__44plusIfEEE10Policy1000EN6thrust24THRUST_300001_SM_1000_NS6detail15normal_iteratorINSD_10device_ptrIfEEEEPfjS9_ff6squareIfEEEvT0_T1_T2_T3_T4_T6_E12temp_storage;
	add.s32 	%r161, %r160, %r159;
	st.shared.f32 	[%r161+16], %f399;
$L__BB1_26:
	bar.sync 	0;
	setp.ne.s32 	%p42, %r1, 0;
	@%p42 bra 	$L__BB1_50;
	setp.gt.u32 	%p43, %r51, 32;
	ld.shared.f32 	%f291, [_ZZN3cub18CUB_300001_SM_10006detail6reduce28DeviceReduceSingleTileKernelINS2_10policy_hubIfjN4cuda3std3__44plusIfEEE10Policy1000EN6thrust24THRUST_300001_SM_1000_NS6detail15normal_iteratorINSD_10device_ptrIfEEEEPfjS9_ff6squareIfEEEvT0_T1_T2_T3_T4_T6_E12temp_storage+20];
	add.f32 	%f292, %f399, %f291;
	selp.f32 	%f293, %f292, %f399, %p43;
	setp.gt.u32 	%p44, %r51, 64;
	ld.shared.f32 	%f294, [_ZZN3cub18CUB_300001_SM_10006detail6reduce28DeviceReduceSingleTileKernelINS2_10policy_hubIfjN4cuda3std3__44plusIfEEE10Policy1000EN6thrust24THRUST_300001_SM_1000_NS6detail15normal_iteratorINSD_10device_ptrIfEEEEPfjS9_ff6squareIfEEEvT0_T1_T2_T3_T4_T6_E12temp_storage+24];
	add.f32 	%f295, %f294, %f293;
	selp.f32 	%f296, %f295, %f293, %p44;
	setp.gt.u32 	%p45, %r51, 96;
	ld.shared.f32 	%f297, [_ZZN3cub18CUB_300001_SM_10006detail6reduce28DeviceReduceSingleTileKernelINS2_10policy_hubIfjN4cuda3std3__44plusIfEEE10Policy1000EN6thrust24THRUST_300001_SM_1000_NS6detail15normal_iteratorINSD_10device_ptrIfEEEEPfjS9_ff6squareIfEEEvT0_T1_T2_T3_T4_T6_E12temp_storage+28];
	add.f32 	%f298, %f297, %f296;
	selp.f32 	%f299, %f298, %f296, %p45;
	setp.gt.u32 	%p46, %r51, 128;
	ld.shared.f32 	%f300, [_ZZN3cub18CUB_300001_SM_10006detail6reduce28DeviceReduceSingleTileKernelINS2_10policy_hubIfjN4cuda3std3__44plusIfEEE10Policy1000EN6thrust24THRUST_300001_SM_1000_NS6detail15normal_iteratorINSD_10device_ptrIfEEEEPfjS9_ff6squareIfEEEvT0_T1_T2_T3_T4_T6_E12temp_storage+32];
	add.f32 	%f301, %f300, %f299;
	selp.f32 	%f302, %f301, %f299, %p46;
	setp.gt.u32 	%p47, %r51, 160;
	ld.shared.f32 	%f303, [_ZZN3cub18CUB_300001_SM_10006detail6reduce28DeviceReduceSingleTileKernelINS2_10policy_hubIfjN4cuda3std3__44plusIfEEE10Policy1000EN6thrust24THRUST_300001_SM_1000_NS6detail15normal_iteratorINSD_10device_ptrIfEEEEPfjS9_ff6squareIfEEEvT0_T1_T2_T3_T4_T6_E12temp_storage+36];
	add.f32 	%f304, %f303, %f302;
	selp.f32 	%f305, %f304, %f302, %p47;
	setp.gt.u32 	%p48, %r51, 192;
	ld.shared.f32 	%f306, [_ZZN3cub18CUB_300001_SM_10006detail6reduce28DeviceReduceSingleTileKernelINS2_10policy_hubIfjN4cuda3std3__44plusIfEEE10Policy1000EN6thrust24THRUST_300001_SM_1000_NS6detail15normal_iteratorINSD_10device_ptrIfEEEEPfjS9_ff6squareIfEEEvT0_T1_T2_T3_T4_T6_E12temp_storage+40];
	add.f32 	%f307, %f306, %f305;
	selp.f32 	%f308, %f307, %f305, %p48;
	setp.gt.u32 	%p49, %r51, 224;
	ld.shared.f32 	%f309, [_ZZN3cub18CUB_300001_SM_10006detail6reduce28DeviceReduceSingleTileKernelINS2_10policy_hubIfjN4cuda3std3__44plusIfEEE10Policy1000EN6thrust24THRUST_300001_SM_1000_NS6detail15normal_iteratorINSD_10device_ptrIfEEEEPfjS9_ff6squareIfEEEvT0_T1_T2_T3_T4_T6_E12temp_storage+44];
	add.f32 	%f310, %f309, %f308;
	selp.f32 	%f311, %f310, %f308, %p49;
	setp.gt.u32 	%p50, %r51, 256;
	ld.shared.f32 	%f312, [_ZZN3cub18CUB_300001_SM_10006detail6reduce28DeviceReduceSingleTileKernelINS2_10policy_hubIfjN4cuda3std3__44plusIfEEE10Policy1000EN6thrust24THRUST_300001_SM_1000_NS6detail15normal_iteratorINSD_10device_ptrIfEEEEPfjS9_ff6squareIfEEEvT0_T1_T2_T3_T4_T6_E12temp_storage+48];
	add.f32 	%f313, %f312, %f311;
	selp.f32 	%f314, %f313, %f311, %p50;
	setp.gt.u32 	%p51, %r51, 288;
	ld.shared.f32 	%f315, [_ZZN3cub18CUB_300001_SM_10006detail6reduce28DeviceReduceSingleTileKernelINS2_10policy_hubIfjN4cuda3std3__44plusIfEEE10Policy1000EN6thrust24THRUST_300001_SM_1000_NS6detail15normal_iteratorINSD_10device_ptrIfEEEEPfjS9_ff6squareIfEEEvT0_T1_T2_T3_T4_T6_E12temp_storage+52];
	add.f32 	%f316, %f315, %f314;
	selp.f32 	%f317, %f316, %f314, %p51;
	setp.gt.u32 	%p52, %r51, 320;
	ld.shared.f32 	%f318, [_ZZN3cub18CUB_300001_SM_10006detail6reduce28DeviceReduceSingleTileKernelINS2_10policy_hubIfjN4cuda3std3__44plusIfEEE10Policy1000EN6thrust24THRUST_300001_SM_1000_NS6detail15normal_iteratorINSD_10device_ptrIfEEEEPfjS9_ff6squareIfEEEvT0_T1_T2_T3_T4_T6_E12temp_storage+56];
	add.f32 	%f319, %f318, %f317;
	selp.f32 	%f320, %f319, %f317, %p52;
	setp.gt.u32 	%p53, %r51, 352;
	ld.shared.f32 	%f321, [_ZZN3cub18CUB_300001_SM_10006detail6reduce28DeviceReduceSingleTileKernelINS2_10policy_hubIfjN4cuda3std3__44plusIfEEE10Policy1000EN6thrust24THRUST_300001_SM_1000_NS6detail15normal_iteratorINSD_10device_ptrIfEEEEPfjS9_ff6squareIfEEEvT0_T1_T2_T3_T4_T6_E12temp_storage+60];
	add.f32 	%f322, %f321, %f320;
	selp.f32 	%f323, %f322, %f320, %p53;
	setp.gt.u32 	%p54, %r51, 384;
	ld.shared.f32 	%f324, [_ZZN3cub18CUB_300001_SM_10006detail6reduce28DeviceReduceSingleTileKernelINS2_10policy_hubIfjN4cuda3std3__44plusIfEEE10Policy1000EN6thrust24THRUST_300001_SM_1000_NS6detail15normal_iteratorINSD_10device_ptrIfEEEEPfjS9_ff6squareIfEEEvT0_T1_T2_T3_T4_T6_E12temp_storage+64];
	add.f32 	%f325, %f324, %f323;
	selp.f32 	%f326, %f325, %f323, %p54;
	setp.gt.u32 	%p55, %r51, 416;
	ld.shared.f32 	%f327, [_ZZN3cub18CUB_300001_SM_10006detail6reduce28DeviceReduceSingleTileKernelINS2_10policy_hubIfjN4cuda3std3__44plusIfEEE10Policy1000EN6thrust24THRUST_300001_SM_1000_NS6detail15normal_iteratorINSD_10device_ptrIfEEEEPfjS9_ff6squareIfEEEvT0_T1_T2_T3_T4_T6_E12temp_storage+68];
	add.f32 	%f328, %f327, %f326;
	selp.f32 	%f329, %f328, %f326, %p55;
	setp.gt.u32 	%p56, %r51, 448;
	ld.shared.f32 	%f330, [_ZZN3cub18CUB_300001_SM_10006detail6reduce28DeviceReduceSingleTileKernelINS2_10policy_hubIfjN4cuda3std3__44plusIfEEE10Policy1000EN6thrust24THRUST_300001_SM_1000_NS6detail15normal_iteratorINSD_10device_ptrIfEEEEPfjS9_ff6squareIfEEEvT0_T1_T2_T3_T4_T6_E12temp_storage+72];
	add.f32 	%f331, %f330, %f329;
	selp.f32 	%f332, %f331, %f329, %p56;
	setp.gt.u32 	%p57, %r51, 480;
	ld.shared.f32 	%f333, [_ZZN3cub18CUB_300001_SM_10006detail6reduce28DeviceReduceSingleTileKernelINS2_10policy_hubIfjN4cuda3std3__44plusIfEEE10Policy1000EN6thrust24THRUST_300001_SM_1000_NS6detail15normal_iteratorINSD_10device_ptrIfEEEEPfjS9_ff6squareIfEEEvT0_T1_T2_T3_T4_T6_E12temp_storage+76];
	add.f32 	%f334, %f333, %f332;
	selp.f32 	%f399, %f334, %f332, %p57;
	bra.uni 	$L__BB1_50;
$L__BB1_28:
	mov.u32 	%r21, %tid.x;
	mul.wide.u32 	%rd11, %r21, 4;
	add.s64 	%rd12, %rd2, %rd11;
	ld.global.f32 	%f43, [%rd12];
	ld.global.f32 	%f44, [%rd12+2048];
	mul.f32 	%f45, %f44, %f44;
	ld.global.f32 	%f46, [%rd12+4096];
	ld.global.f32 	%f47, [%rd12+6144];
	mul.f32 	%f48, %f47, %f47;
	ld.global.f32 	%f49, [%rd12+8192];
	ld.global.f32 	%f50, [%rd12+10240];
	mul.f32 	%f51, %f50, %f50;
	ld.global.f32 	%f52, [%rd12+12288];
	ld.global.f32 	%f53, [%rd12+14336];
	mul.f32 	%f54, %f53, %f53;
	ld.global.f32 	%f55, [%rd12+16384];
	ld.global.f32 	%f56, [%rd12+18432];
	mul.f32 	%f57, %f56, %f56;
	ld.global.f32 	%f58, [%rd12+20480];
	ld.global.f32 	%f59, [%rd12+22528];
	mul.f32 	%f60, %f59, %f59;
	ld.global.f32 	%f61, [%rd12+24576];
	ld.global.f32 	%f62, [%rd12+26624];
	mul.f32 	%f63, %f62, %f62;
	ld.global.f32 	%f64, [%rd12+28672];
	ld.global.f32 	%f65, [%rd12+30720];
	mul.f32 	%f66, %f65, %f65;
	fma.rn.f32 	%f67, %f43, %f43, %f45;
	fma.rn.f32 	%f68, %f46, %f46, %f48;
	fma.rn.f32 	%f69, %f49, %f49, %f51;
	fma.rn.f32 	%f70, %f52, %f52, %f54;
	fma.rn.f32 	%f71, %f55, %f55, %f57;
	fma.rn.f32 	%f72, %f58, %f58, %f60;
	fma.rn.f32 	%f73, %f61, %f61, %f63;
	fma.rn.f32 	%f74, %f64, %f64, %f66;
	add.f32 	%f75, %f67, %f68;
	add.f32 	%f76, %f69, %f70;
	add.f32 	%f77, %f71, %f72;
	add.f32 	%f78, %f73, %f74;
	add.f32 	%f79, %f75, %f76;
	add.f32 	%f80, %f77, %f78;
	add.f32 	%f398, %f79, %f80;
	add.s32 	%r22, %r51, -8192;
	setp.lt.u32 	%p3, %r22, 8192;
	mov.b32 	%r202, 8192;
	@%p3 bra 	$L__BB1_32;
	mov.b32 	%r202, 8192;
$L__BB1_30:
	add.s32 	%r54, %r21, %r202;
	mul.wide.u32 	%rd13, %r54, 4;
	add.s64 	%rd14, %rd2, %rd13;
	ld.global.f32 	%f81, [%rd14];
	ld.global.f32 	%f82, [%rd14+2048];
	ld.global.f32 	%f83, [%rd14+4096];
	mul.f32 	%f84, %f83, %f83;
	ld.global.f32 	%f85, [%rd14+6144];
	ld.global.f32 	%f86, [%rd14+8192];
	mul.f32 	%f87, %f86, %f86;
	ld.global.f32 	%f88, [%rd14+10240];
	ld.global.f32 	%f89, [%rd14+12288];
	mul.f32 	%f90, %f89, %f89;
	ld.global.f32 	%f91, [%rd14+14336];
	ld.global.f32 	%f92, [%rd14+16384];
	mul.f32 	%f93, %f92, %f92;
	ld.global.f32 	%f94, [%rd14+18432];
	ld.global.f32 	%f95, [%rd14+20480];
	mul.f32 	%f96, %f95, %f95;
	ld.global.f32 	%f97, [%rd14+22528];
	ld.global.f32 	%f98, [%rd14+24576];
	mul.f32 	%f99, %f98, %f98;
	ld.global.f32 	%f100, [%rd14+26624];
	ld.global.f32 	%f101, [%rd14+28672];
	mul.f32 	%f102, %f101, %f101;
	ld.global.f32 	%f103, [%rd14+30720];
	fma.rn.f32 	%f104, %f81, %f81, %f398;
	fma.rn.f32 	%f105, %f82, %f82, %f84;
	fma.rn.f32 	%f106, %f85, %f85, %f87;
	fma.rn.f32 	%f107, %f88, %f88, %f90;
	fma.rn.f32 	%f108, %f91, %f91, %f93;
	fma.rn.f32 	%f109, %f94, %f94, %f96;
	fma.rn.f32 	%f110, %f97, %f97, %f99;
	fma.rn.f32 	%f111, %f100, %f100, %f102;
	add.f32 	%f112, %f104, %f105;
	add.f32 	%f113, %f106, %f107;
	add.f32 	%f114, %f108, %f109;
	add.f32 	%f115, %f110, %f111;
	add.f32 	%f116, %f112, %f113;
	add.f32 	%f117, %f114, %f115;
	add.f32 	%f118, %f116, %f117;
	fma.rn.f32 	%f398, %f103, %f103, %f118;
	sub.s32 	%r55, %r51, %r202;
	setp.lt.u32 	%p4, %r55, 8192;
	@%p4 bra 	$L__BB1_46;
	add.s32 	%r202, %r202, 8192;
	setp.le.u32 	%p5, %r202, %r22;
	@%p5 bra 	$L__BB1_30;
$L__BB1_32:
	setp.le.u32 	%p6, %r51, %r202;
	sub.s32 	%r56, %r51, %r202;
	setp.ge.s32 	%p7, %r21, %r56;
	or.pred  	%p8, %p6, %p7;
	@%p8 bra 	$L__BB1_46;
	not.b32 	%r58, %r21;
	add.s32 	%r59, %r51, %r58;
	sub.s32 	%r60, %r59, %r202;
	shr.u32 	%r61, %r60, 9;
	add.s32 	%r26, %r61, 1;
	and.b32  	%r27, %r26, 15;
	setp.lt.u32 	%p9, %r60, 7680;
	mov.u32 	%r207, %r21;
	@%p9 bra 	$L__BB1_37;
	or.b32  	%r205, %r21, 4096;
	add.s32 	%r204, %r21, %r202;
	and.b32  	%r62, %r26, 16777200;
	neg.s32 	%r203, %r62;
$L__BB1_35:
	.pragma "nounroll";
	mul.wide.u32 	%rd15, %r204, 4;
	add.s64 	%rd16, %rd2, %rd15;
	ld.global.f32 	%f120, [%rd16];
	fma.rn.f32 	%f121, %f120, %f120, %f398;
	add.s32 	%r63, %r204, 512;
	mul.wide.u32 	%rd17, %r63, 4;
	add.s64 	%rd18, %rd2, %rd17;
	ld.global.f32 	%f122, [%rd18];
	fma.rn.f32 	%f123, %f122, %f122, %f121;
	add.s32 	%r64, %r204, 1024;
	mul.wide.u32 	%rd19, %r64, 4;
	add.s64 	%rd20, %rd2, %rd19;
	ld.global.f32 	%f124, [%rd20];
	fma.rn.f32 	%f125, %f124, %f124, %f123;
	add.s32 	%r65, %r204, 1536;
	mul.wide.u32 	%rd21, %r65, 4;
	add.s64 	%rd22, %rd2, %rd21;
	ld.global.f32 	%f126, [%rd22];
	fma.rn.f32 	%f127, %f126, %f126, %f125;
	add.s32 	%r66, %r204, 2048;
	mul.wide.u32 	%rd23, %r66, 4;
	add.s64 	%rd24, %rd2, %rd23;
	ld.global.f32 	%f128, [%rd24];
	fma.rn.f32 	%f129, %f128, %f128, %f127;
	add.s32 	%r67, %r204, 2560;
	mul.wide.u32 	%rd25, %r67, 4;
	add.s64 	%rd26, %rd2, %rd25;
	ld.global.f32 	%f130, [%rd26];
	fma.rn.f32 	%f131, %f130, %f130, %f129;
	add.s32 	%r68, %r204, 3072;
	mul.wide.u32 	%rd27, %r68, 4;
	add.s64 	%rd28, %rd2, %rd27;
	ld.global.f32 	%f132, [%rd28];
	fma.rn.f32 	%f133, %f132, %f132, %f131;
	add.s32 	%r69, %r204, 3584;
	mul.wide.u32 	%rd29, %r69, 4;
	add.s64 	%rd30, %rd2, %rd29;
	ld.global.f32 	%f134, [%rd30];
	fma.rn.f32 	%f135, %f134, %f134, %f133;
	add.s32 	%r70, %r204, 4096;
	mul.wide.u32 	%rd31, %r70, 4;
	add.s64 	%rd32, %rd2, %rd31;
	ld.global.f32 	%f136, [%rd32];
	fma.rn.f32 	%f137, %f136, %f136, %f135;
	add.s32 	%r71, %r204, 4608;
	mul.wide.u32 	%rd33, %r71, 4;
	add.s64 	%rd34, %rd2, %rd33;
	ld.global.f32 	%f138, [%rd34];
	fma.rn.f32 	%f139, %f138, %f138, %f137;
	add.s32 	%r72, %r204, 5120;
	mul.wide.u32 	%rd35, %r72, 4;
	add.s64 	%rd36, %rd2, %rd35;
	ld.global.f32 	%f140, [%rd36];
	fma.rn.f32 	%f141, %f140, %f140, %f139;
	add.s32 	%r73, %r204, 5632;
	mul.wide.u32 	%rd37, %r73, 4;
	add.s64 	%rd38, %rd2, %rd37;
	ld.global.f32 	%f142, [%rd38];
	fma.rn.f32 	%f143, %f142, %f142, %f141;
	add.s32 	%r74, %r204, 6144;
	mul.wide.u32 	%rd39, %r74, 4;
	add.s64 	%rd40, %rd2, %rd39;
	ld.global.f32 	%f144, [%rd40];
	fma.rn.f32 	%f145, %f144, %f144, %f143;
	add.s32 	%r75, %r204, 6656;
	mul.wide.u32 	%rd41, %r75, 4;
	add.s64 	%rd42, %rd2, %rd41;
	ld.global.f32 	%f146, [%rd42];
	fma.rn.f32 	%f147, %f146, %f146, %f145;
	add.s32 	%r76, %r204, 7168;
	mul.wide.u32 	%rd43, %r76, 4;
	add.s64 	%rd44, %rd2, %rd43;
	ld.global.f32 	%f148, [%rd44];
	fma.rn.f32 	%f149, %f148, %f148, %f147;
	add.s32 	%r77, %r204, 7680;
	mul.wide.u32 	%rd45, %r77, 4;
	add.s64 	%rd46, %rd2, %rd45;
	ld.global.f32 	%f150, [%rd46];
	fma.rn.f32 	%f398, %f150, %f150, %f149;
	add.s32 	%r205, %r205, 8192;
	add.s32 	%r204, %r204, 8192;
	add.s32 	%r203, %r203, 16;
	setp.ne.s32 	%p10, %r203, 0;
	@%p10 bra 	$L__BB1_35;
	add.s32 	%r207, %r205, -4096;
$L__BB1_37:
	setp.eq.s32 	%p11, %r27, 0;
	@%p11 bra 	$L__BB1_46;
	and.b32  	%r39, %r26, 7;
	setp.lt.u32 	%p12, %r27, 8;
	@%p12 bra 	$L__BB1_40;
	add.s32 	%r78, %r207, %r202;
	mul.wide.u32 	%rd47, %r78, 4;
	add.s64 	%rd48, %rd2, %rd47;
	ld.global.f32 	%f152, [%rd48];
	fma.rn.f32 	%f153, %f152, %f152, %f398;
	add.s32 	%r79, %r78, 512;
	mul.wide.u32 	%rd49, %r79, 4;
	add.s64 	%rd50, %rd2, %rd49;
	ld.global.f32 	%f154, [%rd50];
	fma.rn.f32 	%f155, %f154, %f154, %f153;
	add.s32 	%r80, %r78, 1024;
	mul.wide.u32 	%rd51, %r80, 4;
	add.s64 	%rd52, %rd2, %rd51;
	ld.global.f32 	%f156, [%rd52];
	fma.rn.f32 	%f157, %f156, %f156, %f155;
	add.s32 	%r81, %r78, 1536;
	mul.wide.u32 	%rd53, %r81, 4;
	add.s64 	%rd54, %rd2, %rd53;
	ld.global.f32 	%f158, [%rd54];
	fma.rn.f32 	%f159, %f158, %f158, %f157;
	add.s32 	%r82, %r78, 2048;
	mul.wide.u32 	%rd55, %r82, 4;
	add.s64 	%rd56, %rd2, %rd55;
	ld.global.f32 	%f160, [%rd56];
	fma.rn.f32 	%f161, %f160, %f160, %f159;
	add.s32 	%r83, %r78, 2560;
	mul.wide.u32 	%rd57, %r83, 4;
	add.s64 	%rd58, %rd2, %rd57;
	ld.global.f32 	%f162, [%rd58];
	fma.rn.f32 	%f163, %f162, %f162, %f161;
	add.s32 	%r84, %r78, 3072;
	mul.wide.u32 	%rd59, %r84, 4;
	add.s64 	%rd60, %rd2, %rd59;
	ld.global.f32 	%f164, [%rd60];
	fma.rn.f32 	%f165, %f164, %f164, %f163;
	add.s32 	%r85, %r78, 3584;
	mul.wide.u32 	%rd61, %r85, 4;
	add.s64 	%rd62, %rd2, %rd61;
	ld.global.f32 	%f166, [%rd62];
	fma.rn.f32 	%f398, %f166, %f166, %f165;
	add.s32 	%r207, %r207, 4096;
$L__BB1_40:
	setp.eq.s32 	%p13, %r39, 0;
	@%p13 bra 	$L__BB1_46;
	and.b32  	%r42, %r26, 3;
	setp.lt.u32 	%p14, %r39, 4;
	@%p14 bra 	$L__BB1_43;
	add.s32 	%r86, %r207, %r202;
	mul.wide.u32 	%rd63, %r86, 4;
	add.s64 	%rd64, %rd2, %rd63;
	ld.global.f32 	%f168, [%rd64];
	fma.rn.f32 	%f169, %f168, %f168, %f398;
	add.s32 	%r87, %r86, 512;
	mul.wide.u32 	%rd65, %r87, 4;
	add.s64 	%rd66, %rd2, %rd65;
	ld.global.f32 	%f170, [%rd66];
	fma.rn.f32 	%f171, %f170, %f170, %f169;
	add.s32 	%r88, %r86, 1024;
	mul.wide.u32 	%rd67, %r88, 4;
	add.s64 	%rd68, %rd2, %rd67;
	ld.global.f32 	%f172, [%rd68];
	fma.rn.f32 	%f173, %f172, %f172, %f171;
	add.s32 	%r89, %r86, 1536;
	mul.wide.u32 	%rd69, %r89, 4;
	add.s64 	%rd70, %rd2, %rd69;
	ld.global.f32 	%f174, [%rd70];
	fma.rn.f32 	%f398, %f174, %f174, %f173;
	add.s32 	%r207, %r207, 2048;
$L__BB1_43:
	setp.eq.s32 	%p15, %r42, 0;
	@%p15 bra 	$L__BB1_46;
	add.s32 	%r210, %r207, %r202;
	neg.s32 	%r209, %r42;
$L__BB1_45:
	.pragma "nounroll";
	mul.wide.u32 	%rd71, %r210, 4;
	add.s64 	%rd72, %rd2, %rd71;
	ld.global.f32 	%f175, [%rd72];
	fma.rn.f32 	%f398, %f175, %f175, %f398;
	add.s32 	%r210, %r210, 512;
	add.s32 	%r209, %r209, 1;
	setp.ne.s32 	%p16, %r209, 0;
	@%p16 bra 	$L__BB1_45;
$L__BB1_46:
	// begin inline asm
	mov.u32 %r90, %laneid;
	// end inline asm
	mov.b32 	%r92, %f398;
	mov.b32 	%r93, 1;
	mov.b32 	%r114, 31;
	mov.b32 	%r115, -1;
	// begin inline asm
	shfl.sync.down.b32 %r91, %r92, %r93, %r114, %r115;
	// end inline asm
	setp.gt.s32 	%p17, %r90, 30;
	mov.b32 	%f176, %r91;
	add.f32 	%f177, %f398, %f176;
	selp.f32 	%f178, %f398, %f177, %p17;
	mov.b32 	%r97, %f178;
	mov.b32 	%r98, 2;
	// begin inline asm
	shfl.sync.down.b32 %r96, %r97, %r98, %r114, %r115;
	// end inline asm
	setp.gt.s32 	%p18, %r90, 29;
	mov.b32 	%f179, %r96;
	add.f32 	%f180, %f178, %f179;
	selp.f32 	%f181, %f178, %f180, %p18;
	mov.b32 	%r102, %f181;
	mov.b32 	%r103, 4;
	// begin inline asm
	shfl.sync.down.b32 %r101, %r102, %r103, %r114, %r115;
	// end inline asm
	setp.gt.s32 	%p19, %r90, 27;
	mov.b32 	%f182, %r101;
	add.f32 	%f183, %f181, %f182;
	selp.f32 	%f184, %f181, %f183, %p19;
	mov.b32 	%r107, %f184;
	mov.b32 	%r108, 8;
	// begin inline asm
	shfl.sync.down.b32 %r106, %r107, %r108, %r114, %r115;
	// end inline asm
	setp.gt.s32 	%p20, %r90, 23;
	mov.b32 	%f185, %r106;
	add.f32 	%f186, %f184, %f185;
	selp.f32 	%f187, %f184, %f186, %p20;
	mov.b32 	%r112, %f187;
	mov.b32 	%r113, 16;
	// begin inline asm
	shfl.sync.down.b32 %r111, %r112, %r113, %r114, %r115;
	// end inline asm
	setp.gt.s32 	%p21, %r90, 15;
	mov.b32 	%f188, %r111;
	add.f32 	%f38, %f187, %f188;
	selp.f32 	%f399, %f187, %f38, %p21;
	setp.ne.s32 	%p22, %r90, 0;
	@%p22 bra 	$L__BB1_48;
	shr.u32 	%r116, %r21, 3;
	and.b32  	%r117, %r116, 124;
	mov.u32 	%r118, _ZZN3cub18CUB_300001_SM_10006detail6reduce28DeviceReduceSingleTileKernelINS2_10policy_hubIfjN4cuda3std3__44plusIfEEE10Policy1000EN6thrust24THRUST_300001_SM_1000_NS6detail15normal_iteratorINSD_10device_ptrIfEEEEPfjS9_ff6squareIfEEEvT0_T1_T2_T3_T4_T6_E12temp_storage;
	add.s32 	%r119, %r118, %r117;
	st.shared.f32 	[%r119+16], %f38;
$L__BB1_48:
	bar.sync 	0;
	setp.ne.s32 	%p23, %r21, 0;
	@%p23 bra 	$L__BB1_50;
	ld.shared.f32 	%f189, [_ZZN3cub18CUB_300001_SM_10006detail6reduce28DeviceReduceSingleTileKernelINS2_10policy_hubIfjN4cuda3std3__44plusIfEEE10Policy1000EN6thrust24THRUST_300001_SM_1000_NS6detail15normal_iteratorINSD_10device_ptrIfEEEEPfjS9_ff6squareIfEEEvT0_T1_T2_T3_T4_T6_E12temp_storage+20];
	add.f32 	%f190, %f399, %f189;
	ld.shared.f32 	%f191, [_ZZN3cub18CUB_300001_SM_10006detail6reduce28DeviceReduceSingleTileKernelINS2_10policy_hubIfjN4cuda3std3__44plusIfEEE10Policy1000EN6thrust24THRUST_300001_SM_1000_NS6detail15normal_iteratorINSD_10device_ptrIfEEEEPfjS9_ff6squareIfEEEvT0_T1_T2_T3_T4_T6_E12temp_storage+24];
	add.f32 	%f192, %f190, %f191;
	ld.shared.f32 	%f193, [_ZZN3cub18CUB_300001_SM_10006detail6reduce28DeviceReduceSingleTileKernelINS2_10policy_hubIfjN4cuda3std3__44plusIfEEE10Policy1000EN6thrust24THRUST_300001_SM_1000_NS6detail15normal_iteratorINSD_10device_ptrIfEEEEPfjS9_ff6squareIfEEEvT0_T1_T2_T3_T4_T6_E12temp_storage+28];
	add.f32 	%f194, %f192, %f193;
	ld.shared.f32 	%f195, [_ZZN3cub18CUB_300001_SM_10006detail6reduce28DeviceReduceSingleTileKernelINS2_10policy_hubIfjN4cuda3std3__44plusIfEEE10Policy1000EN6thrust24THRUST_300001_SM_1000_NS6detail15normal_iteratorINSD_10device_ptrIfEEEEPfjS9_ff6squareIfEEEvT0_T1_T2_T3_T4_T6_E12temp_storage+32];
	add.f32 	%f196, %f194, %f195;
	ld.shared.f32 	%f197, [_ZZN3cub18CUB_300001_SM_10006detail6reduce28DeviceReduceSingleTileKernelINS2_10policy_hubIfjN4cuda3std3__44plusIfEEE10Policy1000EN6thrust24THRUST_300001_SM_1000_NS6detail15normal_iteratorINSD_10device_ptrIfEEEEPfjS9_ff6squareIfEEEvT0_T1_T2_T3_T4_T6_E12temp_storage+36];
	add.f32 	%f198, %f196, %f197;
	ld.shared.f32 	%f199, [_ZZN3cub18CUB_300001_SM_10006detail6reduce28DeviceReduceSingleTileKernelINS2_10policy_hubIfjN4cuda3std3__44plusIfEEE10Policy1000EN6thrust24THRUST_300001_SM_1000_NS6detail15normal_iteratorINSD_10device_ptrIfEEEEPfjS9_ff6squareIfEEEvT0_T1_T2_T3_T4_T6_E12temp_storage+40];
	add.f32 	%f200, %f198, %f199;
	ld.shared.f32 	%f201, [_ZZN3cub18CUB_300001_SM_10006detail6reduce28DeviceReduceSingleTileKernelINS2_10policy_hubIfjN4cuda3std3__44plusIfEEE10Policy1000EN6thrust24THRUST_300001_SM_1000_NS6detail15normal_iteratorINSD_10device_ptrIfEEEEPfjS9_ff6squareIfEEEvT0_T1_T2_T3_T4_T6_E12temp_storage+44];
	add.f32 	%f202, %f200, %f201;
	ld.shared.f32 	%f203, [_ZZN3cub18CUB_300001_SM_10006detail6reduce28DeviceReduceSingleTileKernelINS2_10policy_hubIfjN4cuda3std3__44plusIfEEE10Policy1000EN6thrust24THRUST_300001_SM_1000_NS6detail15normal_iteratorINSD_10device_ptrIfEEEEPfjS9_ff6squareIfEEEvT0_T1_T2_T3_T4_T6_E12temp_storage+48];
	add.f32 	%f204, %f202, %f203;
	ld.shared.f32 	%f205, [_ZZN3cub18CUB_300001_SM_10006detail6reduce28DeviceReduceSingleTileKernelINS2_10policy_hubIfjN4cuda3std3__44plusIfEEE10Policy1000EN6thrust24THRUST_300001_SM_1000_NS6detail15normal_iteratorINSD_10device_ptrIfEEEEPfjS9_ff6squareIfEEEvT0_T1_T2_T3_T4_T6_E12temp_storage+52];
	add.f32 	%f206, %f204, %f205;
	ld.shared.f32 	%f207, [_ZZN3cub18CUB_300001_SM_10006detail6reduce28DeviceReduceSingleTileKernelINS2_10policy_hubIfjN4cuda3std3__44plusIfEEE10Policy1000EN6thrust24THRUST_300001_SM_1000_NS6detail15normal_iteratorINSD_10device_ptrIfEEEEPfjS9_ff6squareIfEEEvT0_T1_T2_T3_T4_T6_E12temp_storage+56];
	add.f32 	%f208, %f206, %f207;
	ld.shared.f32 	%f209, [_ZZN3cub18CUB_300001_SM_10006detail6reduce28DeviceReduceSingleTileKernelINS2_10policy_hubIfjN4cuda3std3__44plusIfEEE10Policy1000EN6thrust24THRUST_300001_SM_1000_NS6detail15normal_iteratorINSD_10device_ptrIfEEEEPfjS9_ff6squareIfEEEvT0_T1_T2_T3_T4_T6_E12temp_storage+60];
	add.f32 	%f210, %f208, %f209;
	ld.shared.f32 	%f211, [_ZZN3cub18CUB_300001_SM_10006detail6reduce28DeviceReduceSingleTileKernelINS2_10policy_hubIfjN4cuda3std3__44plusIfEEE10Policy1000EN6thrust24THRUST_300001_SM_1000_NS6detail15normal_iteratorINSD_10device_ptrIfEEEEPfjS9_ff6squareIfEEEvT0_T1_T2_T3_T4_T6_E12temp_storage+64];
	add.f32 	%f212, %f210, %f211;
	ld.shared.f32 	%f213, [_ZZN3cub18CUB_300001_SM_10006detail6reduce28DeviceReduceSingleTileKernelINS2_10policy_hubIfjN4cuda3std3__44plusIfEEE10Policy1000EN6thrust24THRUST_300001_SM_1000_NS6detail15normal_iteratorINSD_10device_ptrIfEEEEPfjS9_ff6squareIfEEEvT0_T1_T2_T3_T4_T6_E12temp_storage+68];
	add.f32 	%f214, %f212, %f213;
	ld.shared.f32 	%f215, [_ZZN3cub18CUB_300001_SM_10006detail6reduce28DeviceReduceSingleTileKernelINS2_10policy_hubIfjN4cuda3std3__44plusIfEEE10Policy1000EN6thrust24THRUST_300001_SM_1000_NS6detail15normal_iteratorINSD_10device_ptrIfEEEEPfjS9_ff6squareIfEEEvT0_T1_T2_T3_T4_T6_E12temp_storage+72];
	add.f32 	%f216, %f214, %f215;
	ld.shared.f32 	%f217, [_ZZN3cub18CUB_300001_SM_10006detail6reduce28DeviceReduceSingleTileKernelINS2_10policy_hubIfjN4cuda3std3__44plusIfEEE10Policy1000EN6thrust24THRUST_300001_SM_1000_NS6detail15normal_iteratorINSD_10device_ptrIfEEEEPfjS9_ff6squareIfEEEvT0_T1_T2_T3_T4_T6_E12temp_storage+76];
	add.f32 	%f399, %f216, %f217;
$L__BB1_50:
	mov.u32 	%r192, %tid.x;
	setp.ne.s32 	%p65, %r192, 0;
	@%p65 bra 	$L__BB1_52;
	add.f32 	%f377, %f42, %f399;
	st.global.f32 	[%rd1], %f377;
$L__BB1_52:
	ret;

}
	// .globl	_ZN3cub18CUB_300001_SM_10006detail6reduce18DeviceReduceKernelINS2_10policy_hubIfjN4cuda3std3__44plusIfEEE10Policy1000EN6thrust24THRUST_300001_SM_1000_NS6detail15normal_iteratorINSD_10device_ptrIfEEEEjS9_f6squareIfEEEvT0_PT3_T1_NS0_13GridEvenShareISO_EET2_T4_
.visible .entry _ZN3cub18CUB_300001_SM_10006detail6reduce18DeviceReduceKernelINS2_10policy_hubIfjN4cuda3std3__44plusIfEEE10Policy1000EN6thrust24THRUST_300001_SM_1000_NS6detail15normal_iteratorINSD_10device_ptrIfEEEEjS9_f6squareIfEEEvT0_PT3_T1_NS0_13GridEvenShareISO_EET2_T4_(
	.param .align 8 .b8 _ZN3cub18CUB_300001_SM_10006detail6reduce18DeviceReduceKernelINS2_10policy_hubIfjN4cuda3std3__44plusIfEEE10Policy1000EN6thrust24THRUST_300001_SM_1000_NS6detail15normal_iteratorINSD_10device_ptrIfEEEEjS9_f6squareIfEEEvT0_PT3_T1_NS0_13GridEvenShareISO_EET2_T4__param_0[8],
	.param .u64 .ptr .align 1 _ZN3cub18CUB_300001_SM_10006detail6reduce18DeviceReduceKernelINS2_10policy_hubIfjN4cuda3std3__44plusIfEEE10Policy1000EN6thrust24THRUST_300001_SM_1000_NS6detail15normal_iteratorINSD_10device_ptrIfEEEEjS9_f6squareIfEEEvT0_PT3_T1_NS0_13GridEvenShareISO_EET2_T4__param_1,
	.param .u32 _ZN3cub18CUB_300001_SM_10006detail6reduce18DeviceReduceKernelINS2_10policy_hubIfjN4cuda3std3__44plusIfEEE10Policy1000EN6thrust24THRUST_300001_SM_1000_NS6detail15normal_iteratorINSD_10device_ptrIfEEEEjS9_f6squareIfEEEvT0_PT3_T1_NS0_13GridEvenShareISO_EET2_T4__param_2,
	.param .align 4 .b8 _ZN3cub18CUB_300001_SM_10006detail6reduce18DeviceReduceKernelINS2_10policy_hubIfjN4cuda3std3__44plusIfEEE10Policy1000EN6thrust24THRUST_300001_SM_1000_NS6detail15normal_iteratorINSD_10device_ptrIfEEEEjS9_f6squareIfEEEvT0_PT3_T1_NS0_13GridEvenShareISO_EET2_T4__param_3[40],
	.param .align 1 .b8 _ZN3cub18CUB_300001_SM_10006detail6reduce18DeviceReduceKernelINS2_10policy_hubIfjN4cuda3std3__44plusIfEEE10Policy1000EN6thrust24THRUST_300001_SM_1000_NS6detail15normal_iteratorINSD_10device_ptrIfEEEEjS9_f6squareIfEEEvT0_PT3_T1_NS0_13GridEvenShareISO_EET2_T4__param_4[1],
	.param .align 1 .b8 _ZN3cub18CUB_300001_SM_10006detail6reduce18DeviceReduceKernelINS2_10policy_hubIfjN4cuda3std3__44plusIfEEE10Policy1000EN6thrust24THRUST_300001_SM_1000_NS6detail15normal_iteratorINSD_10device_ptrIfEEEEjS9_f6squareIfEEEvT0_PT3_T1_NS0_13GridEvenShareISO_EET2_T4__param_5[1]
)
.maxntid 512
{
	.reg .pred 	%p<65>;
	.reg .b16 	%rs<4>;
	.reg .b32 	%r<277>;
	.reg .b32 	%f<396>;
	.reg .b64 	%rd<129>;
	// demoted variable
	.shared .align 4 .b8 _ZZN3cub18CUB_300001_SM_10006detail6reduce18DeviceReduceKernelINS2_10policy_hubIfjN4cuda3std3__44plusIfEEE10Policy1000EN6thrust24THRUST_300001_SM_1000_NS6detail15normal_iteratorINSD_10device_ptrIfEEEEjS9_f6squareIfEEEvT0_PT3_T1_NS0_13GridEvenShareISO_EET2_T4_E12temp_storage[84];
	ld.param.u32 	%r1, [_ZN3cub18CUB_300001_SM_10006detail6reduce18DeviceReduceKernelINS2_10policy_hubIfjN4cuda3std3__44plusIfEEE10Policy1000EN6thrust24THRUST_300001_SM_1000_NS6detail15normal_iteratorINSD_10device_ptrIfEEEEjS9_f6squareIfEEEvT0_PT3_T1_NS0_13GridEvenShareISO_EET2_T4__param_3+20];
	ld.param.u32 	%r2, [_ZN3cub18CUB_300001_SM_10006detail6reduce18DeviceReduceKernelINS2_10policy_hubIfjN4cuda3std3__44plusIfEEE10Policy1000EN6thrust24THRUST_300001_SM_1000_NS6detail15normal_iteratorINSD_10device_ptrIfEEEEjS9_f6squareIfEEEvT0_PT3_T1_NS0_13GridEvenShareISO_EET2_T4__param_3+24];
	ld.param.u64 	%rd3, [_ZN3cub18CUB_300001_SM_10006detail6reduce18DeviceReduceKernelINS2_10policy_hubIfjN4cuda3std3__44plusIfEEE10Policy1000EN6thrust24THRUST_300001_SM_1000_NS6detail15normal_iteratorINSD_10device_ptrIfEEEEjS9_f6squareIfEEEvT0_PT3_T1_NS0_13GridEvenShareISO_EET2_T4__param_0];
	ld.param.u64 	%rd2, [_ZN3cub18CUB_300001_SM_10006detail6reduce18DeviceReduceKernelINS2_10policy_hubIfjN4cuda3std3__44plusIfEEE10Policy1000EN6thrust24THRUST_300001_SM_1000_NS6detail15normal_iteratorINSD_10device_ptrIfEEEEjS9_f6squareIfEEEvT0_PT3_T1_NS0_13GridEvenShareISO_EET2_T4__param_1];
	cvta.to.global.u64 	%rd1, %rd3;
	mov.u32 	%r3, %ctaid.x;
	shl.b32 	%r4, %r2, 13;
	shl.b32 	%r268, %r3, 13;
	sub.s32 	%r6, %r1, %r268;
	setp.gt.u32 	%p1, %r6, 8191;
	@%p1 bra 	$L__BB2_26;
	mov.u32 	%r7, %tid.x;
	setp.ge.u32 	%p23, %r7, %r6;
	mov.f32 	%f384, 0f00000000;
	mov.u32 	%r259, %r7;
	@%p23 bra 	$L__BB2_3;
	add.s32 	%r153, %r268, %r7;
	mul.wide.u32 	%rd66, %r153, 4;
	add.s64 	%rd67, %rd1, %rd66;
	ld.global.f32 	%f217, [%rd67];
	mul.f32 	%f384, %f217, %f217;
	add.s32 	%r259, %r7, 512;
$L__BB2_3:
	setp.ge.u32 	%p24, %r259, %r6;
	@%p24 bra 	$L__BB2_17;
	not.b32 	%r154, %r259;
	add.s32 	%r155, %r1, %r154;
	sub.s32 	%r156, %r155, %r268;
	shr.u32 	%r157, %r156, 9;
	add.s32 	%r10, %r157, 1;
	and.b32  	%r11, %r10, 15;
	setp.lt.u32 	%p25, %r156, 7680;
	@%p25 bra 	$L__BB2_8;
	or.b32  	%r258, %r259, 4096;
	add.s32 	%r257, %r259, %r268;
	and.b32  	%r158, %r10, 16777200;
	neg.s32 	%r256, %r158;
$L__BB2_6:
	.pragma "nounroll";
	mul.wide.u32 	%rd68, %r257, 4;
	add.s64 	%rd69, %rd1, %rd68;
	ld.global.f32 	%f219, [%rd69];
	fma.rn.f32 	%f220, %f219, %f219, %f384;
	add.s32 	%r159, %r257, 512;
	mul.wide.u32 	%rd70, %r159, 4;
	add.s64 	%rd71, %rd1, %rd70;
	ld.global.f32 	%f221, [%rd71];
	fma.rn.f32 	%f222, %f221, %f221, %f220;
	add.s32 	%r160, %r257, 1024;
	mul.wide.u32 	%rd72, %r160, 4;
	add.s64 	%rd73, %rd1, %rd72;
	ld.global.f32 	%f223, [%rd73];
	fma.rn.f32 	%f224, %f223, %f223, %f222;
	add.s32 	%r161, %r257, 1536;
	mul.wide.u32 	%rd74, %r161, 4;
	add.s64 	%rd75, %rd1, %rd74;
	ld.global.f32 	%f225, [%rd75];
	fma.rn.f32 	%f226, %f225, %f225, %f224;
	add.s32 	%r162, %r257, 2048;
	mul.wide.u32 	%rd76, %r162, 4;
	add.s64 	%rd77, %rd1, %rd76;
	ld.global.f32 	%f227, [%rd77];
	fma.rn.f32 	%f228, %f227, %f227, %f226;
	add.s32 	%r163, %r257, 2560;
	mul.wide.u32 	%rd78, %r163, 4;
	add.s64 	%rd79, %rd1, %rd78;
	ld.global.f32 	%f229, [%rd79];
	fma.rn.f32 	%f230, %f229, %f229, %f228;
	add.s32 	%r164, %r257, 3072;
	mul.wide.u32 	%rd80, %r164, 4;
	add.s64 	%rd81, %rd1, %rd80;
	ld.global.f32 	%f231, [%rd81];
	fma.rn.f32 	%f232, %f231, %f231, %f230;
	add.s32 	%r165, %r257, 3584;
	mul.wide.u32 	%rd82, %r165, 4;
	add.s64 	%rd83, %rd1, %rd82;
	ld.global.f32 	%f233, [%rd83];
	fma.rn.f32 	%f234, %f233, %f233, %f232;
	add.s32 	%r166, %r257, 4096;
	mul.wide.u32 	%rd84, %r166, 4;
	add.s64 	%rd85, %rd1, %rd84;
	ld.global.f32 	%f235, [%rd85];
	fma.rn.f32 	%f236, %f235, %f235, %f234;
	add.s32 	%r167, %r257, 4608;
	mul.wide.u32 	%rd86, %r167, 4;
	add.s64 	%rd87, %rd1, %rd86;
	ld.global.f32 	%f237, [%rd87];
	fma.rn.f32 	%f238, %f237, %f237, %f236;
	add.s32 	%r168, %r257, 5120;
	mul.wide.u32 	%rd88, %r168, 4;
	add.s64 	%rd89, %rd1, %rd88;
	ld.global.f32 	%f239, [%rd89];
	fma.rn.f32 	%f240, %f239, %f239, %f238;
	add.s32 	%r169, %r257, 5632;
	mul.wide.u32 	%rd90, %r169, 4;
	add.s64 	%rd91, %rd1, %rd90;
	ld.global.f32 	%f241, [%rd91];
	fma.rn.f32 	%f242, %f241, %f241, %f240;
	add.s32 	%r170, %r257, 6144;
	mul.wide.u32 	%rd92, %r170, 4;
	add.s64 	%rd93, %rd1, %rd92;
	ld.global.f32 	%f243, [%rd93];
	fma.rn.f32 	%f244, %f243, %f243, %f242;
	add.s32 	%r171, %r257, 6656;
	mul.wide.u32 	%rd94, %r171, 4;
	add.s64 	%rd95, %rd1, %rd94;
	ld.global.f32 	%f245, [%rd95];
	fma.rn.f32 	%f246, %f245, %f245, %f244;
	add.s32 	%r172, %r257, 7168;
	mul.wide.u32 	%rd96, %r172, 4;
	add.s64 	%rd97, %rd1, %rd96;
	ld.global.f32 	%f247, [%rd97];
	fma.rn.f32 	%f248, %f247, %f247, %f246;
	add.s32 	%r173, %r257, 7680;
	mul.wide.u32 	%rd98, %r173, 4;
	add.s64 	%rd99, %rd1, %rd98;
	ld.global.f32 	%f249, [%rd99];
	fma.rn.f32 	%f384, %f249, %f249, %f248;
	add.s32 	%r258, %r258, 8192;
	add.s32 	%r257, %r257, 8192;
	add.s32 	%r256, %r256, 16;
	setp.ne.s32 	%p26, %r256, 0;
	@%p26 bra 	$L__BB2_6;
	add.s32 	%r259, %r258, -4096;
$L__BB2_8:
	setp.eq.s32 	%p27, %r11, 0;
	@%p27 bra 	$L__BB2_17;
	and.b32  	%r23, %r10, 7;
	setp.lt.u32 	%p28, %r11, 8;
	@%p28 bra 	$L__BB2_11;
	add.s32 	%r174, %r268, %r259;
	mul.wide.u32 	%rd100, %r174, 4;
	add.s64 	%rd101, %rd1, %rd100;
	ld.global.f32 	%f251, [%rd101];
	fma.rn.f32 	%f252, %f251, %f251, %f384;
	add.s32 	%r175, %r174, 512;
	mul.wide.u32 	%rd102, %r175, 4;
	add.s64 	%rd103, %rd1, %rd102;
	ld.global.f32 	%f253, [%rd103];
	fma.rn.f32 	%f254, %f253, %f253, %f252;
	add.s32 	%r176, %r174, 1024;
	mul.wide.u32 	%rd104, %r176, 4;
	add.s64 	%rd105, %rd1, %rd104;
	ld.global.f32 	%f255, [%rd105];
	fma.rn.f32 	%f256, %f255, %f255, %f254;
	add.s32 	%r177, %r174, 1536;
	mul.wide.u32 	%rd106, %r177, 4;
	add.s64 	%rd107, %rd1, %rd106;
	ld.global.f32 	%f257, [%rd107];
	fma.rn.f32 	%f258, %f257, %f257, %f256;
	add.s32 	%r178, %r174, 2048;
	mul.wide.u32 	%rd108, %r178, 4;
	add.s64 	%rd109, %rd1, %rd108;
	ld.global.f32 	%f259, [%rd109];
	fma.rn.f32 	%f260, %f259, %f259, %f258;
	add.s32 	%r179, %r174, 2560;
	mul.wide.u32 	%rd110, %r179, 4;
	add.s64 	%rd111, %rd1, %rd110;
	ld.global.f32 	%f261, [%rd111];
	fma.rn.f32 	%f262, %f261, %f261, %f260;
	add.s32 	%r180, %r174, 3072;
	mul.wide.u32 	%rd112, %r180, 4;
	add.s64 	%rd113, %rd1, %rd112;
	ld.global.f32 	%f263, [%rd113];
	fma.rn.f32 	%f264, %f263, %f263, %f262;
	add.s32 	%r181, %r174, 3584;
	mul.wide.u32 	%rd114, %r181, 4;
	add.s64 	%rd115, %rd1, %rd114;
	ld.global.f32 	%f265, [%rd115];
	fma.rn.f32 	%f384, %f265, %f265, %f264;
	add.s32 	%r259, %r259, 4096;
$L__BB2_11:
	setp.eq.s32 	%p29, %r23, 0;
	@%p29 bra 	$L__BB2_17;
	and.b32  	%r26, %r10, 3;
	setp.lt.u32 	%p30, %r23, 4;
	@%p30 bra 	$L__BB2_14;
	add.s32 	%r182, %r268, %r259;
	mul.wide.u32 	%rd116, %r182, 4;
	add.s64 	%rd117, %rd1, %rd116;
	ld.global.f32 	%f267, [%rd117];
	fma.rn.f32 	%f268, %f267, %f267, %f384;
	add.s32 	%r183, %r182, 512;
	mul.wide.u32 	%rd118, %r183, 4;
	add.s64 	%rd119, %rd1, %rd118;
	ld.global.f32 	%f269, [%rd119];
	fma.rn.f32 	%f270, %f269, %f269, %f268;
	add.s32 	%r184, %r182, 1024;
	mul.wide.u32 	%rd120, %r184, 4;
	add.s64 	%rd121, %rd1, %rd120;
	ld.global.f32 	%f271, [%rd121];
	fma.rn.f32 	%f272, %f271, %f271, %f270;
	add.s32 	%r185, %r182, 1536;
	mul.wide.u32 	%rd122, %r185, 4;
	add.s64 	%rd123, %rd1, %rd122;
	ld.global.f32 	%f273, [%rd123];
	fma.rn.f32 	%f384, %f273, %f273, %f272;
	add.s32 	%r259, %r259, 2048;
$L__BB2_14:
	setp.eq.s32 	%p31, %r26, 0;
	@%p31 bra 	$L__BB2_17;
	add.s32 	%r263, %r259, %r268;
	neg.s32 	%r262, %r26;
$L__BB2_16:
	.pragma "nounroll";
	mul.wide.u32 	%rd124, %r263, 4;
	add.s64 	%rd125, %rd1, %rd124;
	ld.global.f32 	%f274, [%rd125];
	fma.rn.f32 	%f384, %f274, %f274, %f384;
	add.s32 	%r263, %r263, 512;
	add.s32 	%r262, %r262, 1;
	setp.ne.s32 	%p32, %r262, 0;
	@%p32 bra 	$L__BB2_16;
$L__BB2_17:
	setp.lt.u32 	%p33, %r6, 512;
	@%p33 bra 	$L__BB2_22;
	// begin inline asm
	mov.u32 %r224, %laneid;
	// end inline asm
	mov.b32 	%r226, %f384;
	mov.b32 	%r227, 1;
	mov.b32 	%r248, 31;
	mov.b32 	%r249, -1;
	// begin inline asm
	shfl.sync.down.b32 %r225, %r226, %r227, %r248, %r249;
	// end inline asm
	setp.gt.s32 	%p57, %r224, 30;
	mov.b32 	%f333, %r225;
	add.f32 	%f334, %f384, %f333;
	selp.f32 	%f335, %f384, %f334, %p57;
	mov.b32 	%r231, %f335;
	mov.b32 	%r232, 2;
	// begin inline asm
	shfl.sync.down.b32 %r230, %r231, %r232, %r248, %r249;
	// end inline asm
	setp.gt.s32 	%p58, %r224, 29;
	mov.b32 	%f336, %r230;
	add.f32 	%f337, %f335, %f336;
	selp.f32 	%f338, %f335, %f337, %p58;
	mov.b32 	%r236, %f338;
	mov.b32 	%r237, 4;
	// begin inline asm
	shfl.sync.down.b32 %r235, %r236, %r237, %r248, %r249;
	// end inline asm
	setp.gt.s32 	%p59, %r224, 27;
	mov.b32 	%f339, %r235;
	add.f32 	%f340, %f338, %f339;
	selp.f32 	%f341, %f338, %f340, %p59;
	mov.b32 	%r241, %f341;
	mov.b32 	%r242, 8;
	// begin inline asm
	shfl.sync.down.b32 %r240, %r241, %r242, %r248, %r249;
	// end inline asm
	setp.gt.s32 	%p60, %r224, 23;
	mov.b32 	%f342, %r240;
	add.f32 	%f343, %f341, %f342;
	selp.f32 	%f344, %f341, %f343, %p60;
	mov.b32 	%r246, %f344;
	mov.b32 	%r247, 16;
	// begin inline asm
	shfl.sync.down.b32 %r245, %r246, %r247, %r248, %r249;
	// end inline asm
	setp.gt.s32 	%p61, %r224, 15;
	mov.b32 	%f345, %r245;
	add.f32 	%f16, %f344, %f345;
	selp.f32 	%f395, %f344, %f16, %p61;
	setp.ne.s32 	%p62, %r224, 0;
	@%p62 bra 	$L__BB2_20;
	shr.u32 	%r250, %r7, 3;
	and.b32  	%r251, %r250, 124;
	mov.u32 	%r252, _ZZN3cub18CUB_300001_SM_10006detail6reduce18DeviceReduceKernelINS2_10policy_hubIfjN4cuda3std3__44plusIfEEE10Policy1000EN6thrust24THRUST_300001_SM_1000_NS6detail15normal_iteratorINSD_10device_ptrIfEEEEjS9_f6squareIfEEEvT0_PT3_T1_NS0_13GridEvenShareISO_EET2_T4_E12temp_storage;
	add.s32 	%r253, %r252, %r251;
	st.shared.f32 	[%r253+16], %f16;
$L__BB2_20:
	bar.sync 	0;
	setp.ne.s32 	%p63, %r7, 0;
	@%p63 bra 	$L__BB2_48;
	ld.shared.f32 	%f346, [_ZZN3cub18CUB_300001_SM_10006detail6reduce18DeviceReduceKernelINS2_10policy_hubIfjN4cuda3std3__44plusIfEEE10Policy1000EN6thrust24THRUST_300001_SM_1000_NS6detail15normal_iteratorINSD_10device_ptrIfEEEEjS9_f6squareIfEEEvT0_PT3_T1_NS0_13GridEvenShareISO_EET2_T4_E12temp_storage+20];
	add.f32 	%f347, %f395, %f346;
	ld.shared.f32 	%f348, [_ZZN3cub18CUB_300001_SM_10006detail6reduce18DeviceReduceKernelINS2_10policy_hubIfjN4cuda3std3__44plusIfEEE10Policy1000EN6thrust24THRUST_300001_SM_1000_NS6detail15normal_iteratorINSD_10device_ptrIfEEEEjS9_f6squareIfEEEvT0_PT3_T1_NS0_13GridEvenShareISO_EET2_T4_E12temp_storage+24];
	add.f32 	%f349, %f347, %f348;
	ld.shared.f32 	%f350, [_ZZN3cub18CUB_300001_SM_10006detail6reduce18DeviceReduceKernelINS2_10policy_hubIfjN4cuda3std3__44plusIfEEE10Policy1000EN6thrust24THRUST_300001_SM_1000_NS6detail15normal_iteratorINSD_10device_ptrIfEEEEjS9_f6squareIfEEEvT0_PT3_T1_NS0_13GridEvenShareISO_EET2_T4_E12temp_storage+28];
	add.f32 	%f351, %f349, %f350;
	ld.shared.f32 	%f352, [_ZZN3cub18CUB_300001_SM_10006detail6reduce18DeviceReduceKernelINS2_10policy_hubIfjN4cuda3std3__44plusIfEEE10Policy1000EN6thrust24THRUST_300001_SM_1000_NS6detail15normal_iteratorINSD_10device_ptrIfEEEEjS9_f6squareIfEEEvT0_PT3_T1_NS0_13GridEvenShareISO_EET2_T4_E12temp_storage+32];
	add.f32 	%f353, %f351, %f352;
	ld.shared.f32 	%f354, [_ZZN3cub18CUB_300001_SM_10006detail6reduce18DeviceReduceKernelINS2_10policy_hubIfjN4cuda3std3__44plusIfEEE10Policy1000EN6thrust24THRUST_300001_SM_1000_NS6detail15normal_iteratorINSD_10device_ptrIfEEEEjS9_f6squareIfEEEvT0_PT3_T1_NS0_13GridEvenShareISO_EET2_T4_E12temp_storage+36];
	add.f32 	%f355, %f353, %f354;
	ld.shared.f32 	%f356, [_ZZN3cub18CUB_300001_SM_10006detail6reduce18DeviceReduceKernelINS2_10policy_hubIfjN4cuda3std3__44plusIfEEE10Policy1000EN6thrust24THRUST_300001_SM_1000_NS6detail15normal_iteratorINSD_10device_ptrIfEEEEjS9_f6squareIfEEEvT0_PT3_T1_NS0_13GridEvenShareISO_EET2_T4_E12temp_storage+40];
	add.f32 	%f357, %f355, %f356;
	ld.shared.f32 	%f358, [_ZZN3cub18CUB_300001_SM_10006detail6reduce18DeviceReduceKernelINS2_10policy_hubIfjN4cuda3std3__44plusIfEEE10Policy1000EN6thrust24THRUST_300001_SM_1000_NS6detail15normal_iteratorINSD_10device_ptrIfEEEEjS9_f6squareIfEEEvT0_PT3_T1_NS0_13GridEvenShareISO_EET2_T4_E12temp_storage+44];
	add.f32 	%f359, %f357, %f358;
	ld.shared.f32 	%f360, [_ZZN3cub18CUB_300001_SM_10006detail6reduce18DeviceReduceKernelINS2_10policy_hubIfjN4cuda3std3__44plusIfEEE10Policy1000EN6thrust24THRUST_300001_SM_1000_NS6detail15normal_iteratorINSD_10device_ptrIfEEEEjS9_f6squareIfEEEvT0_PT3_T1_NS0_13GridEvenShareISO_EET2_T4_E12temp_storage+48];
	add.f32 	%f361, %f359, %f360;
	ld.shared.f32 	%f362, [_ZZN3cub18CUB_300001_SM_10006detail6reduce18DeviceReduceKernelINS2_10policy_hubIfjN4cuda3std3__44plusIfEEE10Policy1000EN6thrust24THRUST_300001_SM_1000_NS6detail15normal_iteratorINSD_10device_ptrIfEEEEjS9_f6squareIfEEEvT0_PT3_T1_NS0_13GridEvenShareISO_EET2_T4_E12temp_storage+52];
	add.f32 	%f363, %f361, %f362;
	ld.shared.f32 	%f364, [_ZZN3cub18CUB_300001_SM_10006detail6reduce18DeviceReduceKernelINS2_10policy_hubIfjN4cuda3std3__44plusIfEEE10Policy1000EN6thrust24THRUST_300001_SM_1000_NS6detail15normal_iteratorINSD_10device_ptrIfEEEEjS9_f6squareIfEEEvT0_PT3_T1_NS0_13GridEvenShareISO_EET2_T4_E12temp_storage+56];
	add.f32 	%f365, %f363, %f364;
	ld.shared.f32 	%f366, [_ZZN3cub18CUB_300001_SM_10006detail6reduce18DeviceReduceKernelINS2_10policy_hubIfjN4cuda3std3__44plusIfEEE10Policy1000EN6thrust24THRUST_300001_SM_1000_NS6detail15normal_iteratorINSD_10device_ptrIfEEEEjS9_f6squareIfEEEvT0_PT3_T1_NS0_13GridEvenShareISO_EET2_T4_E12temp_storage+60];
	add.f32 	%f367, %f365, %f366;
	ld.shared.f32 	%f368, [_ZZN3cub18CUB_300001_SM_10006detail6reduce18DeviceReduceKernelINS2_10policy_hubIfjN4cuda3std3__44plusIfEEE10Policy1000EN6thrust24THRUST_300001_SM_1000_NS6detail15normal_iteratorINSD_10device_ptrIfEEEEjS9_f6squareIfEEEvT0_PT3_T1_NS0_13GridEvenShareISO_EET2_T4_E12temp_storage+64];
	add.f32 	%f369, %f367, %f368;
	ld.shared.f32 	%f370, [_ZZN3cub18CUB_300001_SM_10006detail6reduce18DeviceReduceKernelINS2_10policy_hubIfjN4cuda3std3__44plusIfEEE10Policy1000EN6thrust24THRUST_300001_SM_1000_NS6detail15normal_iteratorINSD_10device_ptrIfEEEEjS9_f6squareIfEEEvT0_PT3_T1_NS0_13GridEvenShareISO_EET2_T4_E12temp_storage+68];
	add.f32 	%f371, %f369, %f370;
	ld.shared.f32 	%f372, [_ZZN3cub18CUB_300001_SM_10006detail6reduce18DeviceReduceKernelINS2_10policy_hubIfjN4cuda3std3__44plusIfEEE10Policy1000EN6thrust24THRUST_300001_SM_1000_NS6detail15normal_iteratorINSD_10device_ptrIfEEEEjS9_f6squareIfEEEvT0_PT3_T1_NS0_13GridEvenShareISO_EET2_T4_E12temp_storage+72];
	add.f32 	%f373, %f371, %f372;
	ld.shared.f32 	%f374, [_ZZN3cub18CUB_300001_SM_10006detail6reduce18DeviceReduceKernelINS2_10policy_hubIfjN4cuda3std3__44plusIfEEE10Policy1000EN6thrust24THRUST_300001_SM_1000_NS6detail15normal_iteratorINSD_10device_ptrIfEEEEjS9_f6squareIfEEEvT0_PT3_T1_NS0_13GridEvenShareISO_EET2_T4_E12temp_storage+76];
	add.f32 	%f395, %f373, %f374;
	bra.uni 	$L__BB2_48;
$L__BB2_22:
	// begin inline asm
	mov.u32 %r186, %laneid;
	// end inline asm
	and.b32  	%r212, %r7, 992;
	add.s32 	%r213, %r212, 32;
	setp.gt.u32 	%p34, %r213, %r6;
	not.b32 	%r214, %r212;
	add.s32 	%r215, %r6, %r214;
	selp.b32 	%r210, %r215, 31, %p34;
	mov.b32 	%r188, %f384;
	mov.b32 	%r189, 1;
	mov.b32 	%r211, -1;
	// begin inline asm
	shfl.sync.down.b32 %r187, %r188, %r189, %r210, %r211;
	// end inline asm
	setp.lt.s32 	%p35, %r186, %r210;
	mov.b32 	%f275, %r187;
	add.f32 	%f276, %f384, %f275;
	selp.f32 	%f277, %f276, %f384, %p35;
	mov.b32 	%r193, %f277;
	mov.b32 	%r194, 2;
	// begin inline asm
	shfl.sync.down.b32 %r192, %r193, %r194, %r210, %r211;
	// end inline asm
	add.s32 	%r216, %r186, 2;
	setp.gt.s32 	%p36, %r216, %r210;
	mov.b32 	%f278, %r192;
	add.f32 	%f279, %f277, %f278;
	selp.f32 	%f280, %f277, %f279, %p36;
	mov.b32 	%r198, %f280;
	mov.b32 	%r199, 4;
	// begin inline asm
	shfl.sync.down.b32 %r197, %r198, %r199, %r210, %r211;
	// end inline asm
	add.s32 	%r217, %r186, 4;
	setp.gt.s32 	%p37, %r217, %r210;
	mov.b32 	%f281, %r197;
	add.f32 	%f282, %f280, %f281;
	selp.f32 	%f283, %f280, %f282, %p37;
	mov.b32 	%r203, %f283;
	mov.b32 	%r204, 8;
	// begin inline asm
	shfl.sync.down.b32 %r202, %r203, %r204, %r210, %r211;
	// end inline asm
	add.s32 	%r218, %r186, 8;
	setp.gt.s32 	%p38, %r218, %r210;
	mov.b32 	%f284, %r202;
	add.f32 	%f285, %f283, %f284;
	selp.f32 	%f286, %f283, %f285, %p38;
	mov.b32 	%r208, %f286;
	mov.b32 	%r209, 16;
	// begin inline asm
	shfl.sync.down.b32 %r207, %r208, %r209, %r210, %r211;
	// end inline asm
	add.s32 	%r219, %r186, 16;
	setp.gt.s32 	%p39, %r219, %r210;
	mov.b32 	%f287, %r207;
	add.f32 	%f288, %f286, %f287;
	selp.f32 	%f395, %f286, %f288, %p39;
	setp.ne.s32 	%p40, %r186, 0;
	@%p40 bra 	$L__BB2_24;
	shr.u32 	%r220, %r7, 3;
	and.b32  	%r221, %r220, 124;
	mov.u32 	%r222, _ZZN3cub18CUB_300001_SM_10006detail6reduce18DeviceReduceKernelINS2_10policy_hubIfjN4cuda3std3__44plusIfEEE10Policy1000EN6thrust24THRUST_300001_SM_1000_NS6detail15normal_iteratorINSD_10device_ptrIfEEEEjS9_f6squareIfEEEvT0_PT3_T1_NS0_13GridEvenShareISO_EET2_T4_E12temp_storage;
	add.s32 	%r223, %r222, %r221;
	st.shared.f32 	[%r223+16], %f395;
$L__BB2_24:
	bar.sync 	0;
	setp.ne.s32 	%p41, %r7, 0;
	@%p41 bra 	$L__BB2_48;
	setp.gt.u32 	%p42, %r6, 32;
	ld.shared.f32 	%f289, [_ZZN3cub18CUB_300001_SM_10006detail6reduce18DeviceReduceKernelINS2_10policy_hubIfjN4cuda3std3__44plusIfEEE10Policy1000EN6thrust24THRUST_300001_SM_1000_NS6detail15normal_iteratorINSD_10device_ptrIfEEEEjS9_f6squareIfEEEvT0_PT3_T1_NS0_13GridEvenShareISO_EET2_T4_E12temp_storage+20];
	add.f32 	%f290, %f395, %f289;
	selp.f32 	%f291, %f290, %f395, %p42;
	setp.gt.u32 	%p43, %r6, 64;
	ld.shared.f32 	%f292, [_ZZN3cub18CUB_300001_SM_10006detail6reduce18DeviceReduceKernelINS2_10policy_hubIfjN4cuda3std3__44plusIfEEE10Policy1000EN6thrust24THRUST_300001_SM_1000_NS6detail15normal_iteratorINSD_10device_ptrIfEEEEjS9_f6squareIfEEEvT0_PT3_T1_NS0_13GridEvenShareISO_EET2_T4_E12temp_storage+24];
	add.f32 	%f293, %f292, %f291;
	selp.f32 	%f294, %f293, %f291, %p43;
	setp.gt.u32 	%p44, %r6, 96;
	ld.shared.f32 	%f295, [_ZZN3cub18CUB_300001_SM_10006detail6reduce18DeviceReduceKernelINS2_10policy_hubIfjN4cuda3std3__44plusIfEEE10Policy1000EN6thrust24THRUST_300001_SM_1000_NS6detail15normal_iteratorINSD_10device_ptrIfEEEEjS9_f6squareIfEEEvT0_PT3_T1_NS0_13GridEvenShareISO_EET2_T4_E12temp_storage+28];
	add.f32 	%f296, %f295, %f294;
	selp.f32 	%f297, %f296, %f294, %p44;
	setp.gt.u32 	%p45, %r6, 128;
	ld.shared.f32 	%f298, [_ZZN3cub18CUB_300001_SM_10006detail6reduce18DeviceReduceKernelINS2_10policy_hubIfjN4cuda3std3__44plusIfEEE10Policy1000EN6thrust24THRUST_300001_SM_1000_NS6detail15normal_iteratorINSD_10device_ptrIfEEEEjS9_f6squareIfEEEvT0_PT3_T1_NS0_13GridEvenShareISO_EET2_T4_E12temp_storage+32];
	add.f32 	%f299, %f298, %f297;
	selp.f32 	%f300, %f299, %f297, %p45;
	setp.gt.u32 	%p46, %r6, 160;
	ld.shared.f32 	%f301, [_ZZN3cub18CUB_300001_SM_10006detail6reduce18DeviceReduceKernelINS2_10policy_hubIfjN4cuda3std3__44plusIfEEE10Policy1000EN6thrust24THRUST_300001_SM_1000_NS6detail15normal_iteratorINSD_10device_ptrIfEEEEjS9_f6squareIfEEEvT0_PT3_T1_NS0_13GridEvenShareISO_EET2_T4_E12temp_storage+36];
	add.f32 	%f302, %f301, %f300;
	selp.f32 	%f303, %f302, %f300, %p46;
	setp.gt.u32 	%p47, %r6, 192;
	ld.shared.f32 	%f304, [_ZZN3cub18CUB_300001_SM_10006detail6reduce18DeviceReduceKernelINS2_10policy_hubIfjN4cuda3std3__44plusIfEEE10Policy1000EN6thrust24THRUST_300001_SM_1000_NS6detail15normal_iteratorINSD_10device_ptrIfEEEEjS9_f6squareIfEEEvT0_PT3_T1_NS0_13GridEvenShareISO_EET2_T4_E12temp_storage+40];
	add.f32 	%f305, %f304, %f303;
	selp.f32 	%f306, %f305, %f303, %p47;
	setp.gt.u32 	%p48, %r6, 224;
	ld.shared.f32 	%f307, [_ZZN3cub18CUB_300001_SM_10006detail6reduce18DeviceReduceKernelINS2_10policy_hubIfjN4cuda3std3__44plusIfEEE10Policy1000EN6thrust24THRUST_300001_SM_1000_NS6detail15normal_iteratorINSD_10device_ptrIfEEEEjS9_f6squareIfEEEvT0_PT3_T1_NS0_13GridEvenShareISO_EET2_T4_E12temp_storage+44];
	add.f32 	%f308, %f307, %f306;
	selp.f32 	%f309, %f308, %f306, %p48;
	setp.gt.u32 	%p49, %r6, 256;
	ld.shared.f32 	%f310, [_ZZN3cub18CUB_300001_SM_10006detail6reduce18DeviceReduceKernelINS2_10policy_hubIfjN4cuda3std3__44plusIfEEE10Policy1000EN6thrust24THRUST_300001_SM_1000_NS6detail15normal_iteratorINSD_10device_ptrIfEEEEjS9_f6squareIfEEEvT0_PT3_T1_NS0_13GridEvenShareISO_EET2_T4_E12temp_storage+48];
	add.f32 	%f311, %f310, %f309;
	selp.f32 	%f312, %f311, %f309, %p49;
	setp.gt.u32 	%p50, %r6, 288;
	ld.shared.f32 	%f313, [_ZZN3cub18CUB_300001_SM_10006detail6reduce18DeviceReduceKernelINS2_10policy_hubIfjN4cuda3std3__44plusIfEEE10Policy1000EN6thrust24THRUST_300001_SM_1000_NS6detail15normal_iteratorINSD_10device_ptrIfEEEEjS9_f6squareIfEEEvT0_PT3_T1_NS0_13GridEvenShareISO_EET2_T4_E12temp_storage+52];
	add.f32 	%f314, %f313, %f312;
	selp.f32 	%f315, %f314, %f312, %p50;
	setp.gt.u32 	%p51, %r6, 320;
	ld.shared.f32 	%f316, [_ZZN3cub18CUB_300001_SM_10006detail6reduce18DeviceReduceKernelINS2_10policy_hubIfjN4cuda3std3__44plusIfEEE10Policy1000EN6thrust24THRUST_300001_SM_1000_NS6detail15normal_iteratorINSD_10device_ptrIfEEEEjS9_f6squareIfEEEvT0_PT3_T1_NS0_13GridEvenShareISO_EET2_T4_E12temp_storage+56];
	add.f32 	%f317, %f316, %f315;
	selp.f32 	%f318, %f317, %f315, %p51;
	setp.gt.u32 	%p52, %r6, 352;
	ld.shared.f32 	%f319, [_ZZN3cub18CUB_300001_SM_10006detail6reduce18DeviceReduceKernelINS2_10policy_hubIfjN4cuda3std3__44plusIfEEE10Policy1000EN6thrust24THRUST_300001_SM_1000_NS6detail15normal_iteratorINSD_10device_ptrIfEEEEjS9_f6squareIfEEEvT0_PT3_T1_NS0_13GridEvenShareISO_EET2_T4_E12temp_storage+60];
	add.f32 	%f320, %f319, %f318;
	selp.f32 	%f321, %f320, %f318, %p52;
	setp.gt.u32 	%p53, %r6, 384;
	ld.shared.f32 	%f322, [_ZZN3cub18CUB_300001_SM_10006detail6reduce18DeviceReduceKernelINS2_10policy_hubIfjN4cuda3std3__44plusIfEEE10Policy1000EN6thrust24THRUST_300001_SM_1000_NS6detail15normal_iteratorINSD_10device_ptrIfEEEEjS9_f6squareIfEEEvT0_PT3_T1_NS0_13GridEvenShareISO_EET2_T4_E12temp_storage+64];
	add.f32 	%f323, %f322, %f321;
	selp.f32 	%f324, %f323, %f321, %p53;
	setp.gt.u32 	%p54, %r6, 416;
	ld.shared.f32 	%f325, [_ZZN3cub18CUB_300001_SM_10006detail6reduce18DeviceReduceKernelINS2_10policy_hubIfjN4cuda3std3__44plusIfEEE10Policy1000EN6thrust24THRUST_300001_SM_1000_NS6detail15normal_iteratorINSD_10device_ptrIfEEEEjS9_f6squareIfEEEvT0_PT3_T1_NS0_13GridEvenShareISO_EET2_T4_E12temp_storage+68];
	add.f32 	%f326, %f325, %f324;
	selp.f32 	%f327, %f326, %f324, %p54;
	setp.gt.u32 	%p55, %r6, 448;
	ld.shared.f32 	%f328, [_ZZN3cub18CUB_300001_SM_10006detail6reduce18DeviceReduceKernelINS2_10policy_hubIfjN4cuda3std3__44plusIfEEE10Policy1000EN6thrust24THRUST_300001_SM_1000_NS6detail15normal_iteratorINSD_10device_ptrIfEEEEjS9_f6squareIfEEEvT0_PT3_T1_NS0_13GridEvenShareISO_EET2_T4_E12temp_storage+72];
	add.f32 	%f329, %f328, %f327;
	selp.f32 	%f330, %f329, %f327, %p55;
	setp.gt.u32 	%p56, %r6, 480;
	ld.shared.f32 	%f331, [_ZZN3cub18CUB_300001_SM_10006detail6reduce18DeviceReduceKernelINS2_10policy_hubIfjN4cuda3std3__44plusIfEEE10Policy1000EN6thrust24THRUST_300001_SM_1000_NS6detail15normal_iteratorINSD_10device_ptrIfEEEEjS9_f6squareIfEEEvT0_PT3_T1_NS0_13GridEvenShareISO_EET2_T4_E12temp_storage+76];
	add.f32 	%f332, %f331, %f330;
	selp.f32 	%f395, %f332, %f330, %p56;
	bra.uni 	$L__BB2_48;
$L__BB2_26:
	mov.u32 	%r35, %tid.x;
	add.s32 	%r73, %r35, %r268;
	mul.wide.u32 	%rd4, %r73, 4;
	add.s64 	%rd5, %rd1, %rd4;
	ld.global.f32 	%f41, [%rd5];
	ld.global.f32 	%f42, [%rd5+2048];
	mul.f32 	%f43, %f42, %f42;
	ld.global.f32 	%f44, [%rd5+4096];
	ld.global.f32 	%f45, [%rd5+6144];
	mul.f32 	%f46, %f45, %f45;
	ld.global.f32 	%f47, [%rd5+8192];
	ld.global.f32 	%f48, [%rd5+10240];
	mul.f32 	%f49, %f48, %f48;
	ld.global.f32 	%f50, [%rd5+12288];
	ld.global.f32 	%f51, [%rd5+14336];
	mul.f32 	%f52, %f51, %f51;
	ld.global.f32 	%f53, [%rd5+16384];
	ld.global.f32 	%f54, [%rd5+18432];
	mul.f32 	%f55, %f54, %f54;
	ld.global.f32 	%f56, [%rd5+20480];
	ld.global.f32 	%f57, [%rd5+22528];
	mul.f32 	%f58, %f57, %f57;
	ld.global.f32 	%f59, [%rd5+24576];
	ld.global.f32 	%f60, [%rd5+26624];
	mul.f32 	%f61, %f60, %f60;
	ld.global.f32 	%f62, [%rd5+28672];
	ld.global.f32 	%f63, [%rd5+30720];
	mul.f32 	%f64, %f63, %f63;
	fma.rn.f32 	%f65, %f41, %f41, %f43;
	fma.rn.f32 	%f66, %f44, %f44, %f46;
	fma.rn.f32 	%f67, %f47, %f47, %f49;
	fma.rn.f32 	%f68, %f50, %f50, %f52;
	fma.rn.f32 	%f69, %f53, %f53, %f55;
	fma.rn.f32 	%f70, %f56, %f56, %f58;
	fma.rn.f32 	%f71, %f59, %f59, %f61;
	fma.rn.f32 	%f72, %f62, %f62, %f64;
	add.f32 	%f73, %f65, %f66;
	add.f32 	%f74, %f67, %f68;
	add.f32 	%f75, %f69, %f70;
	add.f32 	%f76, %f71, %f72;
	add.f32 	%f77, %f73, %f74;
	add.f32 	%f78, %f75, %f76;
	add.f32 	%f394, %f77, %f78;
	setp.lt.u32 	%p2, %r6, %r4;
	@%p2 bra 	$L__BB2_44;
	add.s32 	%r36, %r1, -8192;
	add.s32 	%r37, %r4, %r268;
	not.b32 	%r75, %r35;
	add.s32 	%r76, %r75, %r1;
	sub.s32 	%r77, %r76, %r4;
	sub.s32 	%r265, %r77, %r268;
	add.s32 	%r78, %r37, %r35;
	add.s32 	%r264, %r78, 4096;
	mov.b32 	%r267, 0;
	mov.u32 	%r266, %r37;
$L__BB2_28:
	add.s32 	%r268, %r268, %r4;
	setp.gt.u32 	%p3, %r268, %r36;
	@%p3 bra 	$L__BB2_30;
	add.s32 	%r79, %r35, %r268;
	mul.wide.u32 	%rd6, %r79, 4;
	add.s64 	%rd7, %rd1, %rd6;
	ld.global.f32 	%f79, [%rd7];
	ld.global.f32 	%f80, [%rd7+2048];
	ld.global.f32 	%f81, [%rd7+4096];
	mul.f32 	%f82, %f81, %f81;
	ld.global.f32 	%f83, [%rd7+6144];
	ld.global.f32 	%f84, [%rd7+8192];
	mul.f32 	%f85, %f84, %f84;
	ld.global.f32 	%f86, [%rd7+10240];
	ld.global.f32 	%f87, [%rd7+12288];
	mul.f32 	%f88, %f87, %f87;
	ld.global.f32 	%f89, [%rd7+14336];
	ld.global.f32 	%f90, [%rd7+16384];
	mul.f32 	%f91, %f90, %f90;
	ld.global.f32 	%f92, [%rd7+18432];
	ld.global.f32 	%f93, [%rd7+20480];
	mul.f32 	%f94, %f93, %f93;
	ld.global.f32 	%f95, [%rd7+22528];
	ld.global.f32 	%f96, [%rd7+24576];
	mul.f32 	%f97, %f96, %f96;
	ld.global.f32 	%f98, [%rd7+26624];
	ld.global.f32 	%f99, [%rd7+28672];
	mul.f32 	%f100, %f99, %f99;
	ld.global.f32 	%f101, [%rd7+30720];
	fma.rn.f32 	%f102, %f79, %f79, %f394;
	fma.rn.f32 	%f103, %f80, %f80, %f82;
	fma.rn.f32 	%f104, %f83, %f83, %f85;
	fma.rn.f32 	%f105, %f86, %f86, %f88;
	fma.rn.f32 	%f106, %f89, %f89, %f91;
	fma.rn.f32 	%f107, %f92, %f92, %f94;
	fma.rn.f32 	%f108, %f95, %f95, %f97;
	fma.rn.f32 	%f109, %f98, %f98, %f100;
	add.f32 	%f110, %f102, %f103;
	add.f32 	%f111, %f104, %f105;
	add.f32 	%f112, %f106, %f107;
	add.f32 	%f113, %f108, %f109;
	add.f32 	%f114, %f110, %f111;
	add.f32 	%f115, %f112, %f113;
	add.f32 	%f116, %f114, %f115;
	fma.rn.f32 	%f394, %f101, %f101, %f116;
	sub.s32 	%r80, %r1, %r268;
	setp.lt.u32 	%p4, %r80, %r4;
	add.s32 	%r267, %r267, 1;
	add.s32 	%r266, %r266, %r4;
	sub.s32 	%r265, %r265, %r4;
	add.s32 	%r264, %r264, %r4;
	@%p4 bra 	$L__BB2_44;
	bra.uni 	$L__BB2_28;
$L__BB2_30:
	setp.le.u32 	%p5, %r1, %r268;
	sub.s32 	%r81, %r1, %r268;
	setp.ge.s32 	%p6, %r35, %r81;
	or.pred  	%p7, %p5, %p6;
	@%p7 bra 	$L__BB2_44;
	add.s32 	%r84, %r1, %r75;
	sub.s32 	%r85, %r84, %r37;
	mul.lo.s32 	%r86, %r2, %r267;
	shl.b32 	%r87, %r86, 13;
	sub.s32 	%r88, %r85, %r87;
	shr.u32 	%r89, %r88, 9;
	add.s32 	%r50, %r89, 1;
	and.b32  	%r51, %r50, 15;
	setp.lt.u32 	%p8, %r88, 7680;
	mov.u32 	%r273, %r35;
	@%p8 bra 	$L__BB2_35;
	or.b32  	%r271, %r35, 4096;
	shr.u32 	%r90, %r265, 9;
	add.s32 	%r91, %r90, 1;
	and.b32  	%r92, %r91, 16777200;
	neg.s32 	%r269, %r92;
$L__BB2_33:
	.pragma "nounroll";
	add.s32 	%r93, %r264, -4096;
	mul.wide.u32 	%rd8, %r93, 4;
	add.s64 	%rd9, %rd1, %rd8;
	ld.global.f32 	%f118, [%rd9];
	fma.rn.f32 	%f119, %f118, %f118, %f394;
	add.s32 	%r94, %r264, -3584;
	mul.wide.u32 	%rd10, %r94, 4;
	add.s64 	%rd11, %rd1, %rd10;
	ld.global.f32 	%f120, [%rd11];
	fma.rn.f32 	%f121, %f120, %f120, %f119;
	add.s32 	%r95, %r264, -3072;
	mul.wide.u32 	%rd12, %r95, 4;
	add.s64 	%rd13, %rd1, %rd12;
	ld.global.f32 	%f122, [%rd13];
	fma.rn.f32 	%f123, %f122, %f122, %f121;
	add.s32 	%r96, %r264, -2560;
	mul.wide.u32 	%rd14, %r96, 4;
	add.s64 	%rd15, %rd1, %rd14;
	ld.global.f32 	%f124, [%rd15];
	fma.rn.f32 	%f125, %f124, %f124, %f123;
	add.s32 	%r97, %r264, -2048;
	mul.wide.u32 	%rd16, %r97, 4;
	add.s64 	%rd17, %rd1, %rd16;
	ld.global.f32 	%f126, [%rd17];
	fma.rn.f32 	%f127, %f126, %f126, %f125;
	add.s32 	%r98, %r264, -1536;
	mul.wide.u32 	%rd18, %r98, 4;
	add.s64 	%rd19, %rd1, %rd18;
	ld.global.f32 	%f128, [%rd19];
	fma.rn.f32 	%f129, %f128, %f128, %f127;
	add.s32 	%r99, %r264, -1024;
	mul.wide.u32 	%rd20, %r99, 4;
	add.s64 	%rd21, %rd1, %rd20;
	ld.global.f32 	%f130, [%rd21];
	fma.rn.f32 	%f131, %f130, %f130, %f129;
	add.s32 	%r100, %r264, 3584;
	add.s32 	%r101, %r264, -512;
	mul.wide.u32 	%rd22, %r101, 4;
	add.s64 	%rd23, %rd1, %rd22;
	ld.global.f32 	%f132, [%rd23];
	fma.rn.f32 	%f133, %f132, %f132, %f131;
	mul.wide.u32 	%rd24, %r264, 4;
	add.s64 	%rd25, %rd1, %rd24;
	ld.global.f32 	%f134, [%rd25];
	fma.rn.f32 	%f135, %f134, %f134, %f133;
	add.s32 	%r102, %r264, 512;
	mul.wide.u32 	%rd26, %r102, 4;
	add.s64 	%rd27, %rd1, %rd26;
	ld.global.f32 	%f136, [%rd27];
	fma.rn.f32 	%f137, %f136, %f136, %f135;
	add.s32 	%r103, %r264, 1024;
	mul.wide.u32 	%rd28, %r103, 4;
	add.s64 	%rd29, %rd1, %rd28;
	ld.global.f32 	%f138, [%rd29];
	fma.rn.f32 	%f139, %f138, %f138, %f137;
	add.s32 	%r104, %r264, 1536;
	mul.wide.u32 	%rd30, %r104, 4;
	add.s64 	%rd31, %rd1, %rd30;
	ld.global.f32 	%f140, [%rd31];
	fma.rn.f32 	%f141, %f140, %f140, %f139;
	add.s32 	%r105, %r264, 2048;
	mul.wide.u32 	%rd32, %r105, 4;
	add.s64 	%rd33, %rd1, %rd32;
	ld.global.f32 	%f142, [%rd33];
	fma.rn.f32 	%f143, %f142, %f142, %f141;
	add.s32 	%r106, %r264, 2560;
	mul.wide.u32 	%rd34, %r106, 4;
	add.s64 	%rd35, %rd1, %rd34;
	ld.global.f32 	%f144, [%rd35];
	fma.rn.f32 	%f145, %f144, %f144, %f143;
	add.s32 	%r107, %r264, 3072;
	mul.wide.u32 	%rd36, %r107, 4;
	add.s64 	%rd37, %rd1, %rd36;
	ld.global.f32 	%f146, [%rd37];
	fma.rn.f32 	%f147, %f146, %f146, %f145;
	mul.wide.u32 	%rd38, %r100, 4;
	add.s64 	%rd39, %rd1, %rd38;
	ld.global.f32 	%f148, [%rd39];
	fma.rn.f32 	%f394, %f148, %f148, %f147;
	add.s32 	%r271, %r271, 8192;
	add.s32 	%r264, %r264, 8192;
	add.s32 	%r269, %r269, 16;
	setp.ne.s32 	%p9, %r269, 0;
	@%p9 bra 	$L__BB2_33;
	add.s32 	%r273, %r271, -4096;
$L__BB2_35:
	setp.eq.s32 	%p10, %r51, 0;
	@%p10 bra 	$L__BB2_44;
	and.b32  	%r62, %r50, 7;
	setp.lt.u32 	%p11, %r51, 8;
	@%p11 bra 	$L__BB2_38;
	add.s32 	%r108, %r273, %r268;
	mul.wide.u32 	%rd40, %r108, 4;
	add.s64 	%rd41, %rd1, %rd40;
	ld.global.f32 	%f150, [%rd41];
	fma.rn.f32 	%f151, %f150, %f150, %f394;
	add.s32 	%r109, %r108, 512;
	mul.wide.u32 	%rd42, %r109, 4;
	add.s64 	%rd43, %rd1, %rd42;
	ld.global.f32 	%f152, [%rd43];
	fma.rn.f32 	%f153, %f152, %f152, %f151;
	add.s32 	%r110, %r108, 1024;
	mul.wide.u32 	%rd44, %r110, 4;
	add.s64 	%rd45, %rd1, %rd44;
	ld.global.f32 	%f154, [%rd45];
	fma.rn.f32 	%f155, %f154, %f154, %f153;
	add.s32 	%r111, %r108, 1536;
	mul.wide.u32 	%rd46, %r111, 4;
	add.s64 	%rd47, %rd1, %rd46;
	ld.global.f32 	%f156, [%rd47];
	fma.rn.f32 	%f157, %f156, %f156, %f155;
	add.s32 	%r112, %r108, 2048;
	mul.wide.u32 	%rd48, %r112, 4;
	add.s64 	%rd49, %rd1, %rd48;
	ld.global.f32 	%f158, [%rd49];
	fma.rn.f32 	%f159, %f158, %f158, %f157;
	add.s32 	%r113, %r108, 2560;
	mul.wide.u32 	%rd50, %r113, 4;
	add.s64 	%rd51, %rd1, %rd50;
	ld.global.f32 	%f160, [%rd51];
	fma.rn.f32 	%f161, %f160, %f160, %f159;
	add.s32 	%r114, %r108, 3072;
	mul.wide.u32 	%rd52, %r114, 4;
	add.s64 	%rd53, %rd1, %rd52;
	ld.global.f32 	%f162, [%rd53];
	fma.rn.f32 	%f163, %f162, %f162, %f161;
	add.s32 	%r115, %r108, 3584;
	mul.wide.u32 	%rd54, %r115, 4;
	add.s64 	%rd55, %rd1, %rd54;
	ld.global.f32 	%f164, [%rd55];
	fma.rn.f32 	%f394, %f164, %f164, %f163;
	add.s32 	%r273, %r273, 4096;
$L__BB2_38:
	setp.eq.s32 	%p12, %r62, 0;
	@%p12 bra 	$L__BB2_44;
	setp.lt.u32 	%p13, %r62, 4;
	@%p13 bra 	$L__BB2_41;
	add.s32 	%r116, %r273, %r268;
	mul.wide.u32 	%rd56, %r116, 4;
	add.s64 	%rd57, %rd1, %rd56;
	ld.global.f32 	%f166, [%rd57];
	fma.rn.f32 	%f167, %f166, %f166, %f394;
	add.s32 	%r117, %r116, 512;
	mul.wide.u32 	%rd58, %r117, 4;
	add.s64 	%rd59, %rd1, %rd58;
	ld.global.f32 	%f168, [%rd59];
	fma.rn.f32 	%f169, %f168, %f168, %f167;
	add.s32 	%r118, %r116, 1024;
	mul.wide.u32 	%rd60, %r118, 4;
	add.s64 	%rd61, %rd1, %rd60;
	ld.global.f32 	%f170, [%rd61];
	fma.rn.f32 	%f171, %f170, %f170, %f169;
	add.s32 	%r119, %r116, 1536;
	mul.wide.u32 	%rd62, %r119, 4;
	add.s64 	%rd63, %rd1, %rd62;
	ld.global.f32 	%f172, [%rd63];
	fma.rn.f32 	%f394, %f172, %f172, %f171;
	add.s32 	%r273, %r273, 2048;
$L__BB2_41:
	and.b32  	%r120, %r50, 3;
	setp.eq.s32 	%p14, %r120, 0;
	@%p14 bra 	$L__BB2_44;
	add.s32 	%r276, %r273, %r266;
	cvt.u16.u32 	%rs1, %r265;
	shr.u16 	%rs2, %rs1, 9;
	add.s16 	%rs3, %rs2, 1;
	cvt.u32.u16 	%r121, %rs3;
	and.b32  	%r122, %r121, 3;
	neg.s32 	%r275, %r122;
$L__BB2_43:
	.pragma "nounroll";
	mul.wide.u32 	%rd64, %r276, 4;
	add.s64 	%rd65, %rd1, %rd64;
	ld.global.f32 	%f173, [%rd65];
	fma.rn.f32 	%f394, %f173, %f173, %f394;
	add.s32 	%r276, %r276, 512;
	add.s32 	%r275, %r275, 1;
	setp.ne.s32 	%p15, %r275, 0;
	@%p15 bra 	$L__BB2_43;
$L__BB2_44:
	// begin inline asm
	mov.u32 %r123, %laneid;
	// end inline asm
	mov.b32 	%r125, %f394;
	mov.b32 	%r126, 1;
	mov.b32 	%r147, 31;
	mov.b32 	%r148, -1;
	// begin inline asm
	shfl.sync.down.b32 %r124, %r125, %r126, %r147, %r148;
	// end inline asm
	setp.gt.s32 	%p16, %r123, 30;
	mov.b32 	%f174, %r124;
	add.f32 	%f175, %f394, %f174;
	selp.f32 	%f176, %f394, %f175, %p16;
	mov.b32 	%r130, %f176;
	mov.b32 	%r131, 2;
	// begin inline asm
	shfl.sync.down.b32 %r129, %r130, %r131, %r147, %r148;
	// end inline asm
	setp.gt.s32 	%p17, %r123, 29;
	mov.b32 	%f177, %r129;
	add.f32 	%f178, %f176, %f177;
	selp.f32 	%f179, %f176, %f178, %p17;
	mov.b32 	%r135, %f179;
	mov.b32 	%r136, 4;
	// begin inline asm
	shfl.sync.down.b32 %r134, %r135, %r136, %r147, %r148;
	// end inline asm
	setp.gt.s32 	%p18, %r123, 27;
	mov.b32 	%f180, %r134;
	add.f32 	%f181, %f179, %f180;
	selp.f32 	%f182, %f179, %f181, %p18;
	mov.b32 	%r140, %f182;
	mov.b32 	%r141, 8;
	// begin inline asm
	shfl.sync.down.b32 %r139, %r140, %r141, %r147, %r148;
	// end inline asm
	setp.gt.s32 	%p19, %r123, 23;
	mov.b32 	%f183, %r139;
	add.f32 	%f184, %f182, %f183;
	selp.f32 	%f185, %f182, %f184, %p19;
	mov.b32 	%r145, %f185;
	mov.b32 	%r146, 16;
	// begin inline asm
	shfl.sync.down.b32 %r144, %r145, %r146, %r147, %r148;
	// end inline asm
	setp.gt.s32 	%p20, %r123, 15;
	mov.b32 	%f186, %r144;
	add.f32 	%f37, %f185, %f186;
	selp.f32 	%f395, %f185, %f37, %p20;
	setp.ne.s32 	%p21, %r123, 0;
	@%p21 bra 	$L__BB2_46;
	shr.u32 	%r149, %r35, 3;
	and.b32  	%r150, %r149, 124;
	mov.u32 	%r151, _ZZN3cub18CUB_300001_SM_10006detail6reduce18DeviceReduceKernelINS2_10policy_hubIfjN4cuda3std3__44plusIfEEE10Policy1000EN6thrust24THRUST_300001_SM_1000_NS6detail15normal_iteratorINSD_10device_ptrIfEEEEjS9_f6squareIfEEEvT0_PT3_T1_NS0_13GridEvenShareISO_EET2_T4_E12temp_storage;
	add.s32 	%r152, %r151, %r150;
	st.shared.f32 	[%r152+16], %f37;
$L__BB2_46:
	bar.sync 	0;
	setp.ne.s32 	%p22, %r35, 0;
	@%p22 bra 	$L__BB2_48;
	ld.shared.f32 	%f187, [_ZZN3cub18CUB_300001_SM_10006detail6reduce18DeviceReduceKernelINS2_10policy_hubIfjN4cuda3std3__44plusIfEEE10Policy1000EN6thrust24THRUST_300001_SM_1000_NS6detail15normal_iteratorINSD_10device_ptrIfEEEEjS9_f6squareIfEEEvT0_PT3_T1_NS0_13GridEvenShareISO_EET2_T4_E12temp_storage+20];
	add.f32 	%f188, %f395, %f187;
	ld.shared.f32 	%f189, [_ZZN3cub18CUB_300001_SM_10006detail6reduce18DeviceReduceKernelINS2_10policy_hubIfjN4cuda3std3__44plusIfEEE10Policy1000EN6thrust24THRUST_300001_SM_1000_NS6detail15normal_iteratorINSD_10device_ptrIfEEEEjS9_f6squareIfEEEvT0_PT3_T1_NS0_13GridEvenShareISO_EET2_T4_E12temp_storage+24];
	add.f32 	%f190, %f188, %f189;
	ld.shared.f32 	%f191, [_ZZN3cub18CUB_300001_SM_10006detail6reduce18DeviceReduceKernelINS2_10policy_hubIfjN4cuda3std3__44plusIfEEE10Policy1000EN6thrust24THRUST_300001_SM_1000_NS6detail15normal_iteratorINSD_10device_ptrIfEEEEjS9_f6squareIfEEEvT0_PT3_T1_NS0_13GridEvenShareISO_EET2_T4_E12temp_storage+28];
	add.f32 	%f192, %f190, %f191;
	ld.shared.f32 	%f193, [_ZZN3cub18CUB_300001_SM_10006detail6reduce18DeviceReduceKernelINS2_10policy_hubIfjN4cuda3std3__44plusIfEEE10Policy1000EN6thrust24THRUST_300001_SM_1000_NS6detail15normal_iteratorINSD_10device_ptrIfEEEEjS9_f6squareIfEEEvT0_PT3_T1_NS0_13GridEvenShareISO_EET2_T4_E12temp_storage+32];
	add.f32 	%f194, %f192, %f193;
	ld.shared.f32 	%f195, [_ZZN3cub18CUB_300001_SM_10006detail6reduce18DeviceReduceKernelINS2_10policy_hubIfjN4cuda3std3__44plusIfEEE10Policy1000EN6thrust24THRUST_300001_SM_1000_NS6detail15normal_iteratorINSD_10device_ptrIfEEEEjS9_f6squareIfEEEvT0_PT3_T1_NS0_13GridEvenShareISO_EET2_T4_E12temp_storage+36];
	add.f32 	%f196, %f194, %f195;
	ld.shared.f32 	%f197, [_ZZN3cub18CUB_300001_SM_10006detail6reduce18DeviceReduceKernelINS2_10policy_hubIfjN4cuda3std3__44plusIfEEE10Policy1000EN6thrust24THRUST_300001_SM_1000_NS6detail15normal_iteratorINSD_10device_ptrIfEEEEjS9_f6squareIfEEEvT0_PT3_T1_NS0_13GridEvenShareISO_EET2_T4_E12temp_storage+40];
	add.f32 	%f198, %f196, %f197;
	ld.shared.f32 	%f199, [_ZZN3cub18CUB_300001_SM_10006detail6reduce18DeviceReduceKernelINS2_10policy_hubIfjN4cuda3std3__44plusIfEEE10Policy1000EN6thrust24THRUST_300001_SM_1000_NS6detail15normal_iteratorINSD_10device_ptrIfEEEEjS9_f6squareIfEEEvT0_PT3_T1_NS0_13GridEvenShareISO_EET2_T4_E12temp_storage+44];
	add.f32 	%f200, %f198, %f199;
	ld.shared.f32 	%f201, [_ZZN3cub18CUB_300001_SM_10006detail6reduce18DeviceReduceKernelINS2_10policy_hubIfjN4cuda3std3__44plusIfEEE10Policy1000EN6thrust24THRUST_300001_SM_1000_NS6detail15normal_iteratorINSD_10device_ptrIfEEEEjS9_f6squareIfEEEvT0_PT3_T1_NS0_13GridEvenShareISO_EET2_T4_E12temp_storage+48];
	add.f32 	%f202, %f200, %f201;
	ld.shared.f32 	%f203, [_ZZN3cub18CUB_300001_SM_10006detail6reduce18DeviceReduceKernelINS2_10policy_hubIfjN4cuda3std3__44plusIfEEE10Policy1000EN6thrust24THRUST_300001_SM_1000_NS6detail15normal_iteratorINSD_10device_ptrIfEEEEjS9_f6squareIfEEEvT0_PT3_T1_NS0_13GridEvenShareISO_EET2_T4_E12temp_storage+52];
	add.f32 	%f204, %f202, %f203;
	ld.shared.f32 	%f205, [_ZZN3cub18CUB_300001_SM_10006detail6reduce18DeviceReduceKernelINS2_10policy_hubIfjN4cuda3std3__44plusIfEEE10Policy1000EN6thrust24THRUST_300001_SM_1000_NS6detail15normal_iteratorINSD_10device_ptrIfEEEEjS9_f6squareIfEEEvT0_PT3_T1_NS0_13GridEvenShareISO_EET2_T4_E12temp_storage+56];
	add.f32 	%f206, %f204, %f205;
	ld.shared.f32 	%f207, [_ZZN3cub18CUB_300001_SM_10006detail6reduce18DeviceReduceKernelINS2_10policy_hubIfjN4cuda3std3__44plusIfEEE10Policy1000EN6thrust24THRUST_300001_SM_1000_NS6detail15normal_iteratorINSD_10device_ptrIfEEEEjS9_f6squareIfEEEvT0_PT3_T1_NS0_13GridEvenShareISO_EET2_T4_E12temp_storage+60];
	add.f32 	%f208, %f206, %f207;
	ld.shared.f32 	%f209, [_ZZN3cub18CUB_300001_SM_10006detail6reduce18DeviceReduceKernelINS2_10policy_hubIfjN4cuda3std3__44plusIfEEE10Policy1000EN6thrust24THRUST_300001_SM_1000_NS6detail15normal_iteratorINSD_10device_ptrIfEEEEjS9_f6squareIfEEEvT0_PT3_T1_NS0_13GridEvenShareISO_EET2_T4_E12temp_storage+64];
	add.f32 	%f210, %f208, %f209;
	ld.shared.f32 	%f211, [_ZZN3cub18CUB_300001_SM_10006detail6reduce18DeviceReduceKernelINS2_10policy_hubIfjN4cuda3std3__44plusIfEEE10Policy1000EN6thrust24THRUST_300001_SM_1000_NS6detail15normal_iteratorINSD_10device_ptrIfEEEEjS9_f6squareIfEEEvT0_PT3_T1_NS0_13GridEvenShareISO_EET2_T4_E12temp_storage+68];
	add.f32 	%f212, %f210, %f211;
	ld.shared.f32 	%f213, [_ZZN3cub18CUB_300001_SM_10006detail6reduce18DeviceReduceKernelINS2_10policy_hubIfjN4cuda3std3__44plusIfEEE10Policy1000EN6thrust24THRUST_300001_SM_1000_NS6detail15normal_iteratorINSD_10device_ptrIfEEEEjS9_f6squareIfEEEvT0_PT3_T1_NS0_13GridEvenShareISO_EET2_T4_E12temp_storage+72];
	add.f32 	%f214, %f212, %f213;
	ld.shared.f32 	%f215, [_ZZN3cub18CUB_300001_SM_10006detail6reduce18DeviceReduceKernelINS2_10policy_hubIfjN4cuda3std3__44plusIfEEE10Policy1000EN6thrust24THRUST_300001_SM_1000_NS6detail15normal_iteratorINSD_10device_ptrIfEEEEjS9_f6squareIfEEEvT0_PT3_T1_NS0_13GridEvenShareISO_EET2_T4_E12temp_storage+76];
	add.f32 	%f395, %f214, %f215;
$L__BB2_48:
	mov.u32 	%r254, %tid.x;
	setp.ne.s32 	%p64, %r254, 0;
	@%p64 bra 	$L__BB2_50;
	cvta.to.global.u64 	%rd126, %rd2;
	mul.wide.u32 	%rd127, %r3, 4;
	add.s64 	%rd128, %rd126, %rd127;
	st.global.f32 	[%rd128], %f395;
$L__BB2_50:
	ret;

}
	// .globl	_ZN3cub18CUB_300001_SM_10006detail6reduce28DeviceReduceSingleTileKernelINS2_10policy_hubIfjN4cuda3std3__44plusIfEEE10Policy1000EPfSC_iS9_ffNS7_10__identityEEEvT0_T1_T2_T3_T4_T6_
.visible .entry _ZN3cub18CUB_300001_SM_10006detail6reduce28DeviceReduceSingleTileKernelINS2_10policy_hubIfjN4cuda3std3__44plusIfEEE10Policy1000EPfSC_iS9_ffNS7_10__identityEEEvT0_T1_T2_T3_T4_T6_(
	.param .u64 .ptr .align 1 _ZN3cub18CUB_300001_SM_10006detail6reduce28DeviceReduceSingleTileKernelINS2_10policy_hubIfjN4cuda3std3__44plusIfEEE10Policy1000EPfSC_iS9_ffNS7_10__identityEEEvT0_T1_T2_T3_T4_T6__param_0,
	.param .u64 .ptr .align 1 _ZN3cub18CUB_300001_SM_10006detail6reduce28DeviceReduceSingleTileKernelINS2_10policy_hubIfjN4cuda3std3__44plusIfEEE10Policy1000EPfSC_iS9_ffNS7_10__identityEEEvT0_T1_T2_T3_T4_T6__param_1,
	.param .u32 _ZN3cub18CUB_300001_SM_10006detail6reduce28DeviceReduceSingleTileKernelINS2_10policy_hubIfjN4cuda3std3__44plusIfEEE10Policy1000EPfSC_iS9_ffNS7_10__identityEEEvT0_T1_T2_T3_T4_T6__param_2,
	.param .align 1 .b8 _ZN3cub18CUB_300001_SM_10006detail6reduce28DeviceReduceSingleTileKernelINS2_10policy_hubIfjN4cuda3std3__44plusIfEEE10Policy1000EPfSC_iS9_ffNS7_10__identityEEEvT0_T1_T2_T3_T4_T6__param_3[1],
	.param .f32 _ZN3cub18CUB_300001_SM_10006detail6reduce28DeviceReduceSingleTileKernelINS2_10policy_hubIfjN4cuda3std3__44plusIfEEE10Policy1000EPfSC_iS9_ffNS7_10__identityEEEvT0_T1_T2_T3_T4_T6__param_4,
	.param .align 1 .b8 _ZN3cub18CUB_300001_SM_10006detail6reduce28DeviceReduceSingleTileKernelINS2_10policy_hubIfjN4cuda3std3__44plusIfEEE10Policy1000EPfSC_iS9_ffNS7_10__identityEEEvT0_T1_T2_T3_T4_T6__param_5[1]
)
.maxntid 512
.minnctapersm 1
{
	.reg .pred 	%p<113>;
	.reg .b32 	%r<407>;
	.reg .b32 	%f<531>;
	.reg .b64 	%rd<133>;
	// demoted variable
	.shared .align 4 .b8 _ZZN3cub18CUB_300001_SM_10006detail6reduce28DeviceReduceSingleTileKernelINS2_10policy_hubIfjN4cuda3std3__44plusIfEEE10Policy1000EPfSC_iS9_ffNS7_10__identityEEEvT0_T1_T2_T3_T4_T6_E12temp_storage[84];
	ld.param.u64 	%rd16, [_ZN3cub18CUB_300001_SM_10006detail6reduce28DeviceReduceSingleTileKernelINS2_10policy_hubIfjN4cuda3std3__44plusIfEEE10Policy1000EPfSC_iS9_ffNS7_10__identityEEEvT0_T1_T2_T3_T4_T6__param_0];
	ld.param.u64 	%rd17, [_ZN3cub18CUB_300001_SM_10006detail6reduce28DeviceReduceSingleTileKernelINS2_10policy_hubIfjN4cuda3std3__44plusIfEEE10Policy1000EPfSC_iS9_ffNS7_10__identityEEEvT0_T1_T2_T3_T4_T6__param_1];
	ld.param.u32 	%r67, [_ZN3cub18CUB_300001_SM_10006detail6reduce28DeviceReduceSingleTileKernelINS2_10policy_hubIfjN4cuda3std3__44plusIfEEE10Policy1000EPfSC_iS9_ffNS7_10__identityEEEvT0_T1_T2_T3_T4_T6__param_2];
	ld.param.f32 	%f58, [_ZN3cub18CUB_300001_SM_10006detail6reduce28DeviceReduceSingleTileKernelINS2_10policy_hubIfjN4cuda3std3__44plusIfEEE10Policy1000EPfSC_iS9_ffNS7_10__identityEEEvT0_T1_T2_T3_T4_T6__param_4];
	cvta.to.global.u64 	%rd1, %rd17;
	setp.ne.s32 	%p1, %r67, 0;
	@%p1 bra 	$L__BB3_3;
	mov.u32 	%r380, %tid.x;
	setp.ne.s32 	%p112, %r380, 0;
	@%p112 bra 	$L__BB3_74;
	st.global.f32 	[%rd1], %f58;
	bra.uni 	$L__BB3_74;
$L__BB3_3:
	and.b64  	%rd18, %rd16, 7;
	setp.ne.s64 	%p2, %rd18, 0;
	@%p2 bra 	$L__BB3_38;
	setp.gt.s32 	%p57, %r67, 8191;
	@%p57 bra 	$L__BB3_22;
	mov.u32 	%r1, %tid.x;
	setp.ge.s32 	%p74, %r1, %r67;
	mov.f32 	%f509, 0f00000000;
	mov.u32 	%r384, %r1;
	@%p74 bra 	$L__BB3_7;
	mul.wide.u32 	%rd121, %r1, 4;
	add.s64 	%rd120, %rd16, %rd121;
	// begin inline asm
	ld.global.nc.u32 %r300, [%rd120];
	// end inline asm
	mov.b32 	%f509, %r300;
	add.s32 	%r384, %r1, 512;
$L__BB3_7:
	setp.ge.s32 	%p75, %r384, %r67;
	@%p75 bra 	$L__BB3_13;
	not.b32 	%r301, %r384;
	add.s32 	%r4, %r67, %r301;
	and.b32  	%r302, %r4, 1536;
	setp.eq.s32 	%p76, %r302, 1536;
	@%p76 bra 	$L__BB3_11;
	mul.wide.u32 	%rd122, %r384, 4;
	add.s64 	%rd129, %rd16, %rd122;
	shr.u32 	%r303, %r4, 9;
	add.s32 	%r304, %r303, 1;
	and.b32  	%r305, %r304, 3;
	neg.s32 	%r382, %r305;
$L__BB3_10:
	.pragma "nounroll";
	// begin inline asm
	ld.global.nc.u32 %r306, [%rd129];
	// end inline asm
	mov.b32 	%f395, %r306;
	add.f32 	%f509, %f509, %f395;
	add.s32 	%r384, %r384, 512;
	add.s64 	%rd129, %rd129, 2048;
	add.s32 	%r382, %r382, 1;
	setp.ne.s32 	%p77, %r382, 0;
	@%p77 bra 	$L__BB3_10;
$L__BB3_11:
	setp.lt.u32 	%p78, %r4, 1536;
	@%p78 bra 	$L__BB3_13;
$L__BB3_12:
	mul.wide.s32 	%rd128, %r384, 4;
	add.s64 	%rd124, %rd16, %rd128;
	// begin inline asm
	ld.global.nc.u32 %r307, [%rd124];
	// end inline asm
	mov.b32 	%f396, %r307;
	add.f32 	%f397, %f509, %f396;
	add.s64 	%rd125, %rd124, 2048;
	// begin inline asm
	ld.global.nc.u32 %r308, [%rd125];
	// end inline asm
	mov.b32 	%f398, %r308;
	add.f32 	%f399, %f397, %f398;
	add.s64 	%rd126, %rd124, 4096;
	// begin inline asm
	ld.global.nc.u32 %r309, [%rd126];
	// end inline asm
	mov.b32 	%f400, %r309;
	add.f32 	%f401, %f399, %f400;
	add.s64 	%rd127, %rd124, 6144;
	// begin inline asm
	ld.global.nc.u32 %r310, [%rd127];
	// end inline asm
	mov.b32 	%f402, %r310;
	add.f32 	%f509, %f401, %f402;
	add.s32 	%r384, %r384, 2048;
	setp.lt.s32 	%p79, %r384, %r67;
	@%p79 bra 	$L__BB3_12;
$L__BB3_13:
	setp.lt.s32 	%p80, %r67, 512;
	@%p80 bra 	$L__BB3_18;
	// begin inline asm
	mov.u32 %r349, %laneid;
	// end inline asm
	mov.b32 	%r351, %f509;
	mov.b32 	%r352, 1;
	mov.b32 	%r373, 31;
	mov.b32 	%r374, -1;
	// begin inline asm
	shfl.sync.down.b32 %r350, %r351, %r352, %r373, %r374;
	// end inline asm
	setp.gt.s32 	%p104, %r349, 30;
	mov.b32 	%f461, %r350;
	add.f32 	%f462, %f509, %f461;
	selp.f32 	%f463, %f509, %f462, %p104;
	mov.b32 	%r356, %f463;
	mov.b32 	%r357, 2;
	// begin inline asm
	shfl.sync.down.b32 %r355, %r356, %r357, %r373, %r374;
	// end inline asm
	setp.gt.s32 	%p105, %r349, 29;
	mov.b32 	%f464, %r355;
	add.f32 	%f465, %f463, %f464;
	selp.f32 	%f466, %f463, %f465, %p105;
	mov.b32 	%r361, %f466;
	mov.b32 	%r362, 4;
	// begin inline asm
	shfl.sync.down.b32 %r360, %r361, %r362, %r373, %r374;
	// end inline asm
	setp.gt.s32 	%p106, %r349, 27;
	mov.b32 	%f467, %r360;
	add.f32 	%f468, %f466, %f467;
	selp.f32 	%f469, %f466, %f468, %p106;
	mov.b32 	%r366, %f469;
	mov.b32 	%r367, 8;
	// begin inline asm
	shfl.sync.down.b32 %r365, %r366, %r367, %r373, %r374;
	// end inline asm
	setp.gt.s32 	%p107, %r349, 23;
	mov.b32 	%f470, %r365;
	add.f32 	%f471, %f469, %f470;
	selp.f32 	%f472, %f469, %f471, %p107;
	mov.b32 	%r371, %f472;
	mov.b32 	%r372, 16;
	// begin inline asm
	shfl.sync.down.b32 %r370, %r371, %r372, %r373, %r374;
	// end inline asm
	setp.gt.s32 	%p108, %r349, 15;
	mov.b32 	%f473, %r370;
	add.f32 	%f10, %f472, %f473;
	selp.f32 	%f530, %f472, %f10, %p108;
	setp.ne.s32 	%p109, %r349, 0;
	@%p109 bra 	$L__BB3_16;
	shr.u32 	%r375, %r1, 3;
	and.b32  	%r376, %r375, 124;
	mov.u32 	%r377, _ZZN3cub18CUB_300001_SM_10006detail6reduce28DeviceReduceSingleTileKernelINS2_10policy_hubIfjN4cuda3std3__44plusIfEEE10Policy1000EPfSC_iS9_ffNS7_10__identityEEEvT0_T1_T2_T3_T4_T6_E12temp_storage;
	add.s32 	%r378, %r377, %r376;
	st.shared.f32 	[%r378+16], %f10;
$L__BB3_16:
	bar.sync 	0;
	setp.ne.s32 	%p110, %r1, 0;
	@%p110 bra 	$L__BB3_72;
	ld.shared.f32 	%f474, [_ZZN3cub18CUB_300001_SM_10006detail6reduce28DeviceReduceSingleTileKernelINS2_10policy_hubIfjN4cuda3std3__44plusIfEEE10Policy1000EPfSC_iS9_ffNS7_10__identityEEEvT0_T1_T2_T3_T4_T6_E12temp_storage+20];
	add.f32 	%f475, %f530, %f474;
	ld.shared.f32 	%f476, [_ZZN3cub18CUB_300001_SM_10006detail6reduce28DeviceReduceSingleTileKernelINS2_10policy_hubIfjN4cuda3std3__44plusIfEEE10Policy1000EPfSC_iS9_ffNS7_10__identityEEEvT0_T1_T2_T3_T4_T6_E12temp_storage+24];
	add.f32 	%f477, %f475, %f476;
	ld.shared.f32 	%f478, [_ZZN3cub18CUB_300001_SM_10006detail6reduce28DeviceReduceSingleTileKernelINS2_10policy_hubIfjN4cuda3std3__44plusIfEEE10Policy1000EPfSC_iS9_ffNS7_10__identityEEEvT0_T1_T2_T3_T4_T6_E12temp_storage+28];
	add.f32 	%f479, %f477, %f478;
	ld.shared.f32 	%f480, [_ZZN3cub18CUB_300001_SM_10006detail6reduce28DeviceReduceSingleTileKernelINS2_10policy_hubIfjN4cuda3std3__44plusIfEEE10Policy1000EPfSC_iS9_ffNS7_10__identityEEEvT0_T1_T2_T3_T4_T6_E12temp_storage+32];
	add.f32 	%f481, %f479, %f480;
	ld.shared.f32 	%f482, [_ZZN3cub18CUB_300001_SM_10006detail6reduce28DeviceReduceSingleTileKernelINS2_10policy_hubIfjN4cuda3std3__44plusIfEEE10Policy1000EPfSC_iS9_ffNS7_10__identityEEEvT0_T1_T2_T3_T4_T6_E12temp_storage+36];
	add.f32 	%f483, %f481, %f482;
	ld.shared.f32 	%f484, [_ZZN3cub18CUB_300001_SM_10006detail6reduce28DeviceReduceSingleTileKernelINS2_10policy_hubIfjN4cuda3std3__44plusIfEEE10Policy1000EPfSC_iS9_ffNS7_10__identityEEEvT0_T1_T2_T3_T4_T6_E12temp_storage+40];
	add.f32 	%f485, %f483, %f484;
	ld.shared.f32 	%f486, [_ZZN3cub18CUB_300001_SM_10006detail6reduce28DeviceReduceSingleTileKernelINS2_10policy_hubIfjN4cuda3std3__44plusIfEEE10Policy1000EPfSC_iS9_ffNS7_10__identityEEEvT0_T1_T2_T3_T4_T6_E12temp_storage+44];
	add.f32 	%f487, %f485, %f486;
	ld.shared.f32 	%f488, [_ZZN3cub18CUB_300001_SM_10006detail6reduce28DeviceReduceSingleTileKernelINS2_10policy_hubIfjN4cuda3std3__44plusIfEEE10Policy1000EPfSC_iS9_ffNS7_10__identityEEEvT0_T1_T2_T3_T4_T6_E12temp_storage+48];
	add.f32 	%f489, %f487, %f488;
	ld.shared.f32 	%f490, [_ZZN3cub18CUB_300001_SM_10006detail6reduce28DeviceReduceSingleTileKernelINS2_10policy_hubIfjN4cuda3std3__44plusIfEEE10Policy1000EPfSC_iS9_ffNS7_10__identityEEEvT0_T1_T2_T3_T4_T6_E12temp_storage+52];
	add.f32 	%f491, %f489, %f490;
	ld.shared.f32 	%f492, [_ZZN3cub18CUB_300001_SM_10006detail6reduce28DeviceReduceSingleTileKernelINS2_10policy_hubIfjN4cuda3std3__44plusIfEEE10Policy1000EPfSC_iS9_ffNS7_10__identityEEEvT0_T1_T2_T3_T4_T6_E12temp_storage+56];
	add.f32 	%f493, %f491, %f492;
	ld.shared.f32 	%f494, [_ZZN3cub18CUB_300001_SM_10006detail6reduce28DeviceReduceSingleTileKernelINS2_10policy_hubIfjN4cuda3std3__44plusIfEEE10Policy1000EPfSC_iS9_ffNS7_10__identityEEEvT0_T1_T2_T3_T4_T6_E12temp_storage+60];
	add.f32 	%f495, %f493, %f494;
	ld.shared.f32 	%f496, [_ZZN3cub18CUB_300001_SM_10006detail6reduce28DeviceReduceSingleTileKernelINS2_10policy_hubIfjN4cuda3std3__44plusIfEEE10Policy1000EPfSC_iS9_ffNS7_10__identityEEEvT0_T1_T2_T3_T4_T6_E12temp_storage+64];
	add.f32 	%f497, %f495, %f496;
	ld.shared.f32 	%f498, [_ZZN3cub18CUB_300001_SM_10006detail6reduce28DeviceReduceSingleTileKernelINS2_10policy_hubIfjN4cuda3std3__44plusIfEEE10Policy1000EPfSC_iS9_ffNS7_10__identityEEEvT0_T1_T2_T3_T4_T6_E12temp_storage+68];
	add.f32 	%f499, %f497, %f498;
	ld.shared.f32 	%f500, [_ZZN3cub18CUB_300001_SM_10006detail6reduce28DeviceReduceSingleTileKernelINS2_10policy_hubIfjN4cuda3std3__44plusIfEEE10Policy1000EPfSC_iS9_ffNS7_10__identityEEEvT0_T1_T2_T3_T4_T6_E12temp_storage+72];
	add.f32 	%f501, %f499, %f500;
	ld.shared.f32 	%f502, [_ZZN3cub18CUB_300001_SM_10006detail6reduce28DeviceReduceSingleTileKernelINS2_10policy_hubIfjN4cuda3std3__44plusIfEEE10Policy1000EPfSC_iS9_ffNS7_10__identityEEEvT0_T1_T2_T3_T4_T6_E12temp_storage+76];
	add.f32 	%f530, %f501, %f502;
	bra.uni 	$L__BB3_72;
$L__BB3_18:
	// begin inline asm
	mov.u32 %r311, %laneid;
	// end inline asm
	and.b32  	%r337, %r1, 992;
	add.s32 	%r338, %r337, 32;
	setp.gt.s32 	%p81, %r338, %r67;
	not.b32 	%r339, %r337;
	add.s32 	%r340, %r67, %r339;
	selp.b32 	%r335, %r340, 31, %p81;
	mov.b32 	%r313, %f509;
	mov.b32 	%r314, 1;
	mov.b32 	%r336, -1;
	// begin inline asm
	shfl.sync.down.b32 %r312, %r313, %r314, %r335, %r336;
	// end inline asm
	setp.lt.s32 	%p82, %r311, %r335;
	mov.b32 	%f403, %r312;
	add.f32 	%f404, %f509, %f403;
	selp.f32 	%f405, %f404, %f509, %p82;
	mov.b32 	%r318, %f405;
	mov.b32 	%r319, 2;
	// begin inline asm
	shfl.sync.down.b32 %r317, %r318, %r319, %r335, %r336;
	// end inline asm
	add.s32 	%r341, %r311, 2;
	setp.gt.s32 	%p83, %r341, %r335;
	mov.b32 	%f406, %r317;
	add.f32 	%f407, %f405, %f406;
	selp.f32 	%f408, %f405, %f407, %p83;
	mov.b32 	%r323, %f408;
	mov.b32 	%r324, 4;
	// begin inline asm
	shfl.sync.down.b32 %r322, %r323, %r324, %r335, %r336;
	// end inline asm
	add.s32 	%r342, %r311, 4;
	setp.gt.s32 	%p84, %r342, %r335;
	mov.b32 	%f409, %r322;
	add.f32 	%f410, %f408, %f409;
	selp.f32 	%f411, %f408, %f410, %p84;
	mov.b32 	%r328, %f411;
	mov.b32 	%r329, 8;
	// begin inline asm
	shfl.sync.down.b32 %r327, %r328, %r329, %r335, %r336;
	// end inline asm
	add.s32 	%r343, %r311, 8;
	setp.gt.s32 	%p85, %r343, %r335;
	mov.b32 	%f412, %r327;
	add.f32 	%f413, %f411, %f412;
	selp.f32 	%f414, %f411, %f413, %p85;
	mov.b32 	%r333, %f414;
	mov.b32 	%r334, 16;
	// begin inline asm
	shfl.sync.down.b32 %r332, %r333, %r334, %r335, %r336;
	// end inline asm
	add.s32 	%r344, %r311, 16;
	setp.gt.s32 	%p86, %r344, %r335;
	mov.b32 	%f415, %r332;
	add.f32 	%f416, %f414, %f415;
	selp.f32 	%f530, %f414, %f416, %p86;
	setp.ne.s32 	%p87, %r311, 0;
	@%p87 bra 	$L__BB3_20;
	shr.u32 	%r345, %r1, 3;
	and.b32  	%r346, %r345, 124;
	mov.u32 	%r347, _ZZN3cub18CUB_300001_SM_10006detail6reduce28DeviceReduceSingleTileKernelINS2_10policy_hubIfjN4cuda3std3__44plusIfEEE10Policy1000EPfSC_iS9_ffNS7_10__identityEEEvT0_T1_T2_T3_T4_T6_E12temp_storage;
	add.s32 	%r348, %r347, %r346;
	st.shared.f32 	[%r348+16], %f530;
$L__BB3_20:
	bar.sync 	0;
	setp.ne.s32 	%p88, %r1, 0;
	@%p88 bra 	$L__BB3_72;
	setp.gt.s32 	%p89, %r67, 32;
	ld.shared.f32 	%f417, [_ZZN3cub18CUB_300001_SM_10006detail6reduce28DeviceReduceSingleTileKernelINS2_10policy_hubIfjN4cuda3std3__44plusIfEEE10Policy1000EPfSC_iS9_ffNS7_10__identityEEEvT0_T1_T2_T3_T4_T6_E12temp_storage+20];
	add.f32 	%f418, %f530, %f417;
	selp.f32 	%f419, %f418, %f530, %p89;
	setp.gt.s32 	%p90, %r67, 64;
	ld.shared.f32 	%f420, [_ZZN3cub18CUB_300001_SM_10006detail6reduce28DeviceReduceSingleTileKernelINS2_10policy_hubIfjN4cuda3std3__44plusIfEEE10Policy1000EPfSC_iS9_ffNS7_10__identityEEEvT0_T1_T2_T3_T4_T6_E12temp_storage+24];
	add.f32 	%f421, %f420, %f419;
	selp.f32 	%f422, %f421, %f419, %p90;
	setp.gt.s32 	%p91, %r67, 96;
	ld.shared.f32 	%f423, [_ZZN3cub18CUB_300001_SM_10006detail6reduce28DeviceReduceSingleTileKernelINS2_10policy_hubIfjN4cuda3std3__44plusIfEEE10Policy1000EPfSC_iS9_ffNS7_10__identityEEEvT0_T1_T2_T3_T4_T6_E12temp_storage+28];
	add.f32 	%f424, %f423, %f422;
	selp.f32 	%f425, %f424, %f422, %p91;
	setp.gt.s32 	%p92, %r67, 128;
	ld.shared.f32 	%f426, [_ZZN3cub18CUB_300001_SM_10006detail6reduce28DeviceReduceSingleTileKernelINS2_10policy_hubIfjN4cuda3std3__44plusIfEEE10Policy1000EPfSC_iS9_ffNS7_10__identityEEEvT0_T1_T2_T3_T4_T6_E12temp_storage+32];
	add.f32 	%f427, %f426, %f425;
	selp.f32 	%f428, %f427, %f425, %p92;
	setp.gt.s32 	%p93, %r67, 160;
	ld.shared.f32 	%f429, [_ZZN3cub18CUB_300001_SM_10006detail6reduce28DeviceReduceSingleTileKernelINS2_10policy_hubIfjN4cuda3std3__44plusIfEEE10Policy1000EPfSC_iS9_ffNS7_10__identityEEEvT0_T1_T2_T3_T4_T6_E12temp_storage+36];
	add.f32 	%f430, %f429, %f428;
	selp.f32 	%f431, %f430, %f428, %p93;
	setp.gt.s32 	%p94, %r67, 192;
	ld.shared.f32 	%f432, [_ZZN3cub18CUB_300001_SM_10006detail6reduce28DeviceReduceSingleTileKernelINS2_10policy_hubIfjN4cuda3std3__44plusIfEEE10Policy1000EPfSC_iS9_ffNS7_10__identityEEEvT0_T1_T2_T3_T4_T6_E12temp_storage+40];
	add.f32 	%f433, %f432, %f431;
	selp.f32 	%f434, %f433, %f431, %p94;
	setp.gt.s32 	%p95, %r67, 224;
	ld.shared.f32 	%f435, [_ZZN3cub18CUB_300001_SM_10006detail6reduce28DeviceReduceSingleTileKernelINS2_10policy_hubIfjN4cuda3std3__44plusIfEEE10Policy1000EPfSC_iS9_ffNS7_10__identityEEEvT0_T1_T2_T3_T4_T6_E12temp_storage+44];
	add.f32 	%f436, %f435, %f434;
	selp.f32 	%f437, %f436, %f434, %p95;
	setp.gt.s32 	%p96, %r67, 256;
	ld.shared.f32 	%f438, [_ZZN3cub18CUB_300001_SM_10006detail6reduce28DeviceReduceSingleTileKernelINS2_10policy_hubIfjN4cuda3std3__44plusIfEEE10Policy1000EPfSC_iS9_ffNS7_10__identityEEEvT0_T1_T2_T3_T4_T6_E12temp_storage+48];
	add.f32 	%f439, %f438, %f437;
	selp.f32 	%f440, %f439, %f437, %p96;
	setp.gt.s32 	%p97, %r67, 288;
	ld.shared.f32 	%f441, [_ZZN3cub18CUB_300001_SM_10006detail6reduce28DeviceReduceSingleTileKernelINS2_10policy_hubIfjN4cuda3std3__44plusIfEEE10Policy1000EPfSC_iS9_ffNS7_10__identityEEEvT0_T1_T2_T3_T4_T6_E12temp_storage+52];
	add.f32 	%f442, %f441, %f440;
	selp.f32 	%f443, %f442, %f440, %p97;
	setp.gt.s32 	%p98, %r67, 320;
	ld.shared.f32 	%f444, [_ZZN3cub18CUB_300001_SM_10006detail6reduce28DeviceReduceSingleTileKernelINS2_10policy_hubIfjN4cuda3std3__44plusIfEEE10Policy1000EPfSC_iS9_ffNS7_10__identityEEEvT0_T1_T2_T3_T4_T6_E12temp_storage+56];
	add.f32 	%f445, %f444, %f443;
	selp.f32 	%f446, %f445, %f443, %p98;
	setp.gt.s32 	%p99, %r67, 352;
	ld.shared.f32 	%f447, [_ZZN3cub18CUB_300001_SM_10006detail6reduce28DeviceReduceSingleTileKernelINS2_10policy_hubIfjN4cuda3std3__44plusIfEEE10Policy1000EPfSC_iS9_ffNS7_10__identityEEEvT0_T1_T2_T3_T4_T6_E12temp_storage+60];
	add.f32 	%f448, %f447, %f446;
	selp.f32 	%f449, %f448, %f446, %p99;
	setp.gt.s32 	%p100, %r67, 384;
	ld.shared.f32 	%f450, [_ZZN3cub18CUB_300001_SM_10006detail6reduce28DeviceReduceSingleTileKernelINS2_10policy_hubIfjN4cuda3std3__44plusIfEEE10Policy1000EPfSC_iS9_ffNS7_10__identityEEEvT0_T1_T2_T3_T4_T6_E12temp_storage+64];
	add.f32 	%f451, %f450, %f449;
	selp.f32 	%f452, %f451, %f449, %p100;
	setp.gt.s32 	%p101, %r67, 416;
	ld.shared.f32 	%f453, [_ZZN3cub18CUB_300001_SM_10006detail6reduce28DeviceReduceSingleTileKernelINS2_10policy_hubIfjN4cuda3std3__44plusIfEEE10Policy1000EPfSC_iS9_ffNS7_10__identityEEEvT0_T1_T2_T3_T4_T6_E12temp_storage+68];
	add.f32 	%f454, %f453, %f452;
	selp.f32 	%f455, %f454, %f452, %p101;
	setp.gt.s32 	%p102, %r67, 448;
	ld.shared.f32 	%f456, [_ZZN3cub18CUB_300001_SM_10006detail6reduce28DeviceReduceSingleTileKernelINS2_10policy_hubIfjN4cuda3std3__44plusIfEEE10Policy1000EPfSC_iS9_ffNS7_10__identityEEEvT0_T1_T2_T3_T4_T6_E12temp_storage+72];
	add.f32 	%f457, %f456, %f455;
	selp.f32 	%f458, %f457, %f455, %p102;
	setp.gt.s32 	%p103, %r67, 480;
	ld.shared.f32 	%f459, [_ZZN3cub18CUB_300001_SM_10006detail6reduce28DeviceReduceSingleTileKernelINS2_10policy_hubIfjN4cuda3std3__44plusIfEEE10Policy1000EPfSC_iS9_ffNS7_10__identityEEEvT0_T1_T2_T3_T4_T6_E12temp_storage+76];
	add.f32 	%f460, %f459, %f458;
	selp.f32 	%f530, %f460, %f458, %p103;
	bra.uni 	$L__BB3_72;
$L__BB3_22:
	mov.u32 	%r13, %tid.x;
	shl.b32 	%r224, %r13, 1;
	mul.wide.u32 	%rd90, %r224, 4;
	add.s64 	%rd75, %rd16, %rd90;
	// begin inline asm
	ld.global.nc.u64 %rd74, [%rd75];
	// end inline asm
	mov.b64 	{%r225, %r226}, %rd74;
	mov.b32 	%f281, %r226;
	mov.b32 	%f282, %r225;
	add.s64 	%rd77, %rd75, 4096;
	// begin inline asm
	ld.global.nc.u64 %rd76, [%rd77];
	// end inline asm
	mov.b64 	{%r227, %r228}, %rd76;
	mov.b32 	%f283, %r228;
	mov.b32 	%f284, %r227;
	add.s64 	%rd79, %rd75, 8192;
	// begin inline asm
	ld.global.nc.u64 %rd78, [%rd79];
	// end inline asm
	mov.b64 	{%r229, %r230}, %rd78;
	mov.b32 	%f285, %r230;
	mov.b32 	%f286, %r229;
	add.s64 	%rd81, %rd75, 12288;
	// begin inline asm
	ld.global.nc.u64 %rd80, [%rd81];
	// end inline asm
	mov.b64 	{%r231, %r232}, %rd80;
	mov.b32 	%f287, %r232;
	mov.b32 	%f288, %r231;
	add.s64 	%rd83, %rd75, 16384;
	// begin inline asm
	ld.global.nc.u64 %rd82, [%rd83];
	// end inline asm
	mov.b64 	{%r233, %r234}, %rd82;
	mov.b32 	%f289, %r234;
	mov.b32 	%f290, %r233;
	add.s64 	%rd85, %rd75, 20480;
	// begin inline asm
	ld.global.nc.u64 %rd84, [%rd85];
	// end inline asm
	mov.b64 	{%r235, %r236}, %rd84;
	mov.b32 	%f291, %r236;
	mov.b32 	%f292, %r235;
	add.s64 	%rd87, %rd75, 24576;
	// begin inline asm
	ld.global.nc.u64 %rd86, [%rd87];
	// end inline asm
	mov.b64 	{%r237, %r238}, %rd86;
	mov.b32 	%f293, %r238;
	mov.b32 	%f294, %r237;
	add.s64 	%rd89, %rd75, 28672;
	// begin inline asm
	ld.global.nc.u64 %rd88, [%rd89];
	// end inline asm
	mov.b64 	{%r239, %r240}, %rd88;
	mov.b32 	%f295, %r240;
	mov.b32 	%f296, %r239;
	add.f32 	%f297, %f282, %f281;
	add.f32 	%f298, %f284, %f283;
	add.f32 	%f299, %f286, %f285;
	add.f32 	%f300, %f288, %f287;
	add.f32 	%f301, %f290, %f289;
	add.f32 	%f302, %f292, %f291;
	add.f32 	%f303, %f294, %f293;
	add.f32 	%f304, %f296, %f295;
	add.f32 	%f305, %f297, %f298;
	add.f32 	%f306, %f299, %f300;
	add.f32 	%f307, %f301, %f302;
	add.f32 	%f308, %f303, %f304;
	add.f32 	%f309, %f305, %f306;
	add.f32 	%f310, %f307, %f308;
	add.f32 	%f516, %f309, %f310;
	setp.lt.u32 	%p58, %r67, 16384;
	mov.b32 	%r387, 8192;
	@%p58 bra 	$L__BB3_26;
	add.s32 	%r14, %r67, -8192;
	mov.b32 	%r387, 8192;
$L__BB3_24:
	mul.wide.s32 	%rd107, %r387, 4;
	add.s64 	%rd92, %rd75, %rd107;
	// begin inline asm
	ld.global.nc.u64 %rd91, [%rd92];
	// end inline asm
	mov.b64 	{%r242, %r243}, %rd91;
	mov.b32 	%f311, %r243;
	mov.b32 	%f312, %r242;
	add.s64 	%rd94, %rd92, 4096;
	// begin inline asm
	ld.global.nc.u64 %rd93, [%rd94];
	// end inline asm
	mov.b64 	{%r244, %r245}, %rd93;
	mov.b32 	%f313, %r245;
	mov.b32 	%f314, %r244;
	add.s64 	%rd96, %rd92, 8192;
	// begin inline asm
	ld.global.nc.u64 %rd95, [%rd96];
	// end inline asm
	mov.b64 	{%r246, %r247}, %rd95;
	mov.b32 	%f315, %r247;
	mov.b32 	%f316, %r246;
	add.s64 	%rd98, %rd92, 12288;
	// begin inline asm
	ld.global.nc.u64 %rd97, [%rd98];
	// end inline asm
	mov.b64 	{%r248, %r249}, %rd97;
	mov.b32 	%f317, %r249;
	mov.b32 	%f318, %r248;
	add.s64 	%rd100, %rd92, 16384;
	// begin inline asm
	ld.global.nc.u64 %rd99, [%rd100];
	// end inline asm
	mov.b64 	{%r250, %r251}, %rd99;
	mov.b32 	%f319, %r251;
	mov.b32 	%f320, %r250;
	add.s64 	%rd102, %rd92, 20480;
	// begin inline asm
	ld.global.nc.u64 %rd101, [%rd102];
	// end inline asm
	mov.b64 	{%r252, %r253}, %rd101;
	mov.b32 	%f321, %r253;
	mov.b32 	%f322, %r252;
	add.s64 	%rd104, %rd92, 24576;
	// begin inline asm
	ld.global.nc.u64 %rd103, [%rd104];
	// end inline asm
	mov.b64 	{%r254, %r255}, %rd103;
	mov.b32 	%f323, %r255;
	mov.b32 	%f324, %r254;
	add.s64 	%rd106, %rd92, 28672;
	// begin inline asm
	ld.global.nc.u64 %rd105, [%rd106];
	// end inline asm
	mov.b64 	{%r256, %r257}, %rd105;
	mov.b32 	%f325, %r257;
	mov.b32 	%f326, %r256;
	add.f32 	%f327, %f516, %f312;
	add.f32 	%f328, %f311, %f314;
	add.f32 	%f329, %f313, %f316;
	add.f32 	%f330, %f315, %f318;
	add.f32 	%f331, %f317, %f320;
	add.f32 	%f332, %f319, %f322;
	add.f32 	%f333, %f321, %f324;
	add.f32 	%f334, %f323, %f326;
	add.f32 	%f335, %f327, %f328;
	add.f32 	%f336, %f329, %f330;
	add.f32 	%f337, %f331, %f332;
	add.f32 	%f338, %f333, %f334;
	add.f32 	%f339, %f335, %f336;
	add.f32 	%f340, %f337, %f338;
	add.f32 	%f341, %f339, %f340;
	add.f32 	%f516, %f341, %f325;
	sub.s32 	%r258, %r67, %r387;
	setp.lt.s32 	%p59, %r258, 8192;
	@%p59 bra 	$L__BB3_34;
	add.s32 	%r387, %r387, 8192;
	setp.le.s32 	%p60, %r387, %r14;
	@%p60 bra 	$L__BB3_24;
$L__BB3_26:
	setp.le.s32 	%p61, %r67, %r387;
	@%p61 bra 	$L__BB3_34;
	sub.s32 	%r18, %r67, %r387;
	setp.ge.s32 	%p62, %r13, %r18;
	@%p62 bra 	$L__BB3_34;
	not.b32 	%r259, %r13;
	add.s32 	%r260, %r67, %r259;
	sub.s32 	%r19, %r260, %r387;
	and.b32  	%r261, %r19, 1536;
	setp.eq.s32 	%p63, %r261, 1536;
	mov.u32 	%r391, %r13;
	@%p63 bra 	$L__BB3_31;
	add.s32 	%r389, %r13, %r387;
	shr.u32 	%r262, %r19, 9;
	add.s32 	%r263, %r262, 1;
	and.b32  	%r264, %r263, 3;
	neg.s32 	%r388, %r264;
	mov.u32 	%r391, %r13;
$L__BB3_30:
	.pragma "nounroll";
	mul.wide.u32 	%rd109, %r389, 4;
	add.s64 	%rd108, %rd16, %rd109;
	// begin inline asm
	ld.global.nc.u32 %r265, [%rd108];
	// end inline asm
	mov.b32 	%f343, %r265;
	add.f32 	%f516, %f516, %f343;
	add.s32 	%r391, %r391, 512;
	add.s32 	%r389, %r389, 512;
	add.s32 	%r388, %r388, 1;
	setp.ne.s32 	%p64, %r388, 0;
	@%p64 bra 	$L__BB3_30;
$L__BB3_31:
	setp.lt.u32 	%p65, %r19, 1536;
	@%p65 bra 	$L__BB3_34;
	cvt.u64.u32 	%rd110, %r391;
	cvt.u64.u32 	%rd111, %r387;
	add.s64 	%rd112, %rd110, %rd111;
	shl.b64 	%rd113, %rd112, 2;
	add.s64 	%rd114, %rd113, %rd16;
	add.s64 	%rd130, %rd114, 4096;
	add.s32 	%r392, %r391, %r387;
$L__BB3_33:
	mul.wide.u32 	%rd119, %r392, 4;
	add.s64 	%rd115, %rd16, %rd119;
	// begin inline asm
	ld.global.nc.u32 %r266, [%rd115];
	// end inline asm
	mov.b32 	%f344, %r266;
	add.f32 	%f345, %f516, %f344;
	add.s64 	%rd116, %rd130, -2048;
	// begin inline asm
	ld.global.nc.u32 %r267, [%rd116];
	// end inline asm
	mov.b32 	%f346, %r267;
	add.f32 	%f347, %f345, %f346;
	// begin inline asm
	ld.global.nc.u32 %r268, [%rd130];
	// end inline asm
	mov.b32 	%f348, %r268;
	add.f32 	%f349, %f347, %f348;
	add.s64 	%rd118, %rd130, 2048;
	// begin inline asm
	ld.global.nc.u32 %r269, [%rd118];
	// end inline asm
	mov.b32 	%f350, %r269;
	add.f32 	%f516, %f349, %f350;
	add.s32 	%r391, %r391, 2048;
	add.s64 	%rd130, %rd130, 8192;
	add.s32 	%r392, %r392, 2048;
	setp.lt.s32 	%p66, %r391, %r18;
	@%p66 bra 	$L__BB3_33;
$L__BB3_34:
	// begin inline asm
	mov.u32 %r270, %laneid;
	// end inline asm
	mov.b32 	%r272, %f516;
	mov.b32 	%r273, 1;
	mov.b32 	%r294, 31;
	mov.b32 	%r295, -1;
	// begin inline asm
	shfl.sync.down.b32 %r271, %r272, %r273, %r294, %r295;
	// end inline asm
	setp.gt.s32 	%p67, %r270, 30;
	mov.b32 	%f351, %r271;
	add.f32 	%f352, %f516, %f351;
	selp.f32 	%f353, %f516, %f352, %p67;
	mov.b32 	%r277, %f353;
	mov.b32 	%r278, 2;
	// begin inline asm
	shfl.sync.down.b32 %r276, %r277, %r278, %r294, %r295;
	// end inline asm
	setp.gt.s32 	%p68, %r270, 29;
	mov.b32 	%f354, %r276;
	add.f32 	%f355, %f353, %f354;
	selp.f32 	%f356, %f353, %f355, %p68;
	mov.b32 	%r282, %f356;
	mov.b32 	%r283, 4;
	// begin inline asm
	shfl.sync.down.b32 %r281, %r282, %r283, %r294, %r295;
	// end inline asm
	setp.gt.s32 	%p69, %r270, 27;
	mov.b32 	%f357, %r281;
	add.f32 	%f358, %f356, %f357;
	selp.f32 	%f359, %f356, %f358, %p69;
	mov.b32 	%r287, %f359;
	mov.b32 	%r288, 8;
	// begin inline asm
	shfl.sync.down.b32 %r286, %r287, %r288, %r294, %r295;
	// end inline asm
	setp.gt.s32 	%p70, %r270, 23;
	mov.b32 	%f360, %r286;
	add.f32 	%f361, %f359, %f360;
	selp.f32 	%f362, %f359, %f361, %p70;
	mov.b32 	%r292, %f362;
	mov.b32 	%r293, 16;
	// begin inline asm
	shfl.sync.down.b32 %r291, %r292, %r293, %r294, %r295;
	// end inline asm
	setp.gt.s32 	%p71, %r270, 15;
	mov.b32 	%f363, %r291;
	add.f32 	%f26, %f362, %f363;
	selp.f32 	%f530, %f362, %f26, %p71;
	setp.ne.s32 	%p72, %r270, 0;
	@%p72 bra 	$L__BB3_36;
	shr.u32 	%r296, %r13, 3;
	and.b32  	%r297, %r296, 124;
	mov.u32 	%r298, _ZZN3cub18CUB_300001_SM_10006detail6reduce28DeviceReduceSingleTileKernelINS2_10policy_hubIfjN4cuda3std3__44plusIfEEE10Policy1000EPfSC_iS9_ffNS7_10__identityEEEvT0_T1_T2_T3_T4_T6_E12temp_storage;
	add.s32 	%r299, %r298, %r297;
	st.shared.f32 	[%r299+16], %f26;
$L__BB3_36:
	bar.sync 	0;
	setp.ne.s32 	%p73, %r13, 0;
	@%p73 bra 	$L__BB3_72;
	ld.shared.f32 	%f364, [_ZZN3cub18CUB_300001_SM_10006detail6reduce28DeviceReduceSingleTileKernelINS2_10policy_hubIfjN4cuda3std3__44plusIfEEE10Policy1000EPfSC_iS9_ffNS7_10__identityEEEvT0_T1_T2_T3_T4_T6_E12temp_storage+20];
	add.f32 	%f365, %f530, %f364;
	ld.shared.f32 	%f366, [_ZZN3cub18CUB_300001_SM_10006detail6reduce28DeviceReduceSingleTileKernelINS2_10policy_hubIfjN4cuda3std3__44plusIfEEE10Policy1000EPfSC_iS9_ffNS7_10__identityEEEvT0_T1_T2_T3_T4_T6_E12temp_storage+24];
	add.f32 	%f367, %f365, %f366;
	ld.shared.f32 	%f368, [_ZZN3cub18CUB_300001_SM_10006detail6reduce28DeviceReduceSingleTileKernelINS2_10policy_hubIfjN4cuda3std3__44plusIfEEE10Policy1000EPfSC_iS9_ffNS7_10__identityEEEvT0_T1_T2_T3_T4_T6_E12temp_storage+28];
	add.f32 	%f369, %f367, %f368;
	ld.shared.f32 	%f370, [_ZZN3cub18CUB_300001_SM_10006detail6reduce28DeviceReduceSingleTileKernelINS2_10policy_hubIfjN4cuda3std3__44plusIfEEE10Policy1000EPfSC_iS9_ffNS7_10__identityEEEvT0_T1_T2_T3_T4_T6_E12temp_storage+32];
	add.f32 	%f371, %f369, %f370;
	ld.shared.f32 	%f372, [_ZZN3cub18CUB_300001_SM_10006detail6reduce28DeviceReduceSingleTileKernelINS2_10policy_hubIfjN4cuda3std3__44plusIfEEE10Policy1000EPfSC_iS9_ffNS7_10__identityEEEvT0_T1_T2_T3_T4_T6_E12temp_storage+36];
	add.f32 	%f373, %f371, %f372;
	ld.shared.f32 	%f374, [_ZZN3cub18CUB_300001_SM_10006detail6reduce28DeviceReduceSingleTileKernelINS2_10policy_hubIfjN4cuda3std3__44plusIfEEE10Policy1000EPfSC_iS9_ffNS7_10__identityEEEvT0_T1_T2_T3_T4_T6_E12temp_storage+40];
	add.f32 	%f375, %f373, %f374;
	ld.shared.f32 	%f376, [_ZZN3cub18CUB_300001_SM_10006detail6reduce28DeviceReduceSingleTileKernelINS2_10policy_hubIfjN4cuda3std3__44plusIfEEE10Policy1000EPfSC_iS9_ffNS7_10__identityEEEvT0_T1_T2_T3_T4_T6_E12temp_storage+44];
	add.f32 	%f377, %f375, %f376;
	ld.shared.f32 	%f378, [_ZZN3cub18CUB_300001_SM_10006detail6reduce28DeviceReduceSingleTileKernelINS2_10policy_hubIfjN4cuda3std3__44plusIfEEE10Policy1000EPfSC_iS9_ffNS7_10__identityEEEvT0_T1_T2_T3_T4_T6_E12temp_storage+48];
	add.f32 	%f379, %f377, %f378;
	ld.shared.f32 	%f380, [_ZZN3cub18CUB_300001_SM_10006detail6reduce28DeviceReduceSingleTileKernelINS2_10policy_hubIfjN4cuda3std3__44plusIfEEE10Policy1000EPfSC_iS9_ffNS7_10__identityEEEvT0_T1_T2_T3_T4_T6_E12temp_storage+52];
	add.f32 	%f381, %f379, %f380;
	ld.shared.f32 	%f382, [_ZZN3cub18CUB_300001_SM_10006detail6reduce28DeviceReduceSingleTileKernelINS2_10policy_hubIfjN4cuda3std3__44plusIfEEE10Policy1000EPfSC_iS9_ffNS7_10__identityEEEvT0_T1_T2_T3_T4_T6_E12temp_storage+56];
	add.f32 	%f383, %f381, %f382;
	ld.shared.f32 	%f384, [_ZZN3cub18CUB_300001_SM_10006detail6reduce28DeviceReduceSingleTileKernelINS2_10policy_hubIfjN4cuda3std3__44plusIfEEE10Policy1000EPfSC_iS9_ffNS7_10__identityEEEvT0_T1_T2_T3_T4_T6_E12temp_storage+60];
	add.f32 	%f385, %f383, %f384;
	ld.shared.f32 	%f386, [_ZZN3cub18CUB_300001_SM_10006detail6reduce28DeviceReduceSingleTileKernelINS2_10policy_hubIfjN4cuda3std3__44plusIfEEE10Policy1000EPfSC_iS9_ffNS7_10__identityEEEvT0_T1_T2_T3_T4_T6_E12temp_storage+64];
	add.f32 	%f387, %f385, %f386;
	ld.shared.f32 	%f388, [_ZZN3cub18CUB_300001_SM_10006detail6reduce28DeviceReduceSingleTileKernelINS2_10policy_hubIfjN4cuda3std3__44plusIfEEE10Policy1000EPfSC_iS9_ffNS7_10__identityEEEvT0_T1_T2_T3_T4_T6_E12temp_storage+68];
	add.f32 	%f389, %f387, %f388;
	ld.shared.f32 	%f390, [_ZZN3cub18CUB_300001_SM_10006detail6reduce28DeviceReduceSingleTileKernelINS2_10policy_hubIfjN4cuda3std3__44plusIfEEE10Policy1000EPfSC_iS9_ffNS7_10__identityEEEvT0_T1_T2_T3_T4_T6_E12temp_storage+72];
	add.f32 	%f391, %f389, %f390;
	ld.shared.f32 	%f392, [_ZZN3cub18CUB_300001_SM_10006detail6reduce28DeviceReduceSingleTileKernelINS2_10policy_hubIfjN4cuda3std3__44plusIfEEE10Policy1000EPfSC_iS9_ffNS7_10__identityEEEvT0_T1_T2_T3_T4_T6_E12temp_storage+76];
	add.f32 	%f530, %f391, %f392;
	bra.uni 	$L__BB3_72;
$L__BB3_38:
	setp.gt.s32 	%p3, %r67, 8191;
	@%p3 bra 	$L__BB3_56;
	mov.u32 	%r34, %tid.x;
	setp.ge.s32 	%p20, %r34, %r67;
	mov.f32 	%f522, 0f00000000;
	mov.u32 	%r397, %r34;
	@%p20 bra 	$L__BB3_41;
	mul.wide.u32 	%rd66, %r34, 4;
	add.s64 	%rd65, %rd16, %rd66;
	// begin inline asm
	ld.global.nc.u32 %r144, [%rd65];
	// end inline asm
	mov.b32 	%f522, %r144;
	add.s32 	%r397, %r34, 512;
$L__BB3_41:
	setp.ge.s32 	%p21, %r397, %r67;
	@%p21 bra 	$L__BB3_47;
	not.b32 	%r145, %r397;
	add.s32 	%r37, %r67, %r145;
	and.b32  	%r146, %r37, 1536;
	setp.eq.s32 	%p22, %r146, 1536;
	@%p22 bra 	$L__BB3_45;
	mul.wide.u32 	%rd67, %r397, 4;
	add.s64 	%rd131, %rd16, %rd67;
	shr.u32 	%r147, %r37, 9;
	add.s32 	%r148, %r147, 1;
	and.b32  	%r149, %r148, 3;
	neg.s32 	%r395, %r149;
$L__BB3_44:
	.pragma "nounroll";
	// begin inline asm
	ld.global.nc.u32 %r150, [%rd131];
	// end inline asm
	mov.b32 	%f173, %r150;
	add.f32 	%f522, %f522, %f173;
	add.s32 	%r397, %r397, 512;
	add.s64 	%rd131, %rd131, 2048;
	add.s32 	%r395, %r395, 1;
	setp.ne.s32 	%p23, %r395, 0;
	@%p23 bra 	$L__BB3_44;
$L__BB3_45:
	setp.lt.u32 	%p24, %r37, 1536;
	@%p24 bra 	$L__BB3_47;
$L__BB3_46:
	mul.wide.s32 	%rd73, %r397, 4;
	add.s64 	%rd69, %rd16, %rd73;
	// begin inline asm
	ld.global.nc.u32 %r151, [%rd69];
	// end inline asm
	mov.b32 	%f174, %r151;
	add.f32 	%f175, %f522, %f174;
	add.s64 	%rd70, %rd69, 2048;
	// begin inline asm
	ld.global.nc.u32 %r152, [%rd70];
	// end inline asm
	mov.b32 	%f176, %r152;
	add.f32 	%f177, %f175, %f176;
	add.s64 	%rd71, %rd69, 4096;
	// begin inline asm
	ld.global.nc.u32 %r153, [%rd71];
	// end inline asm
	mov.b32 	%f178, %r153;
	add.f32 	%f179, %f177, %f178;
	add.s64 	%rd72, %rd69, 6144;
	// begin inline asm
	ld.global.nc.u32 %r154, [%rd72];
	// end inline asm
	mov.b32 	%f180, %r154;
	add.f32 	%f522, %f179, %f180;
	add.s32 	%r397, %r397, 2048;
	setp.lt.s32 	%p25, %r397, %r67;
	@%p25 bra 	$L__BB3_46;
$L__BB3_47:
	setp.lt.s32 	%p26, %r67, 512;
	@%p26 bra 	$L__BB3_52;
	// begin inline asm
	mov.u32 %r193, %laneid;
	// end inline asm
	mov.b32 	%r195, %f522;
	mov.b32 	%r196, 1;
	mov.b32 	%r217, 31;
	mov.b32 	%r218, -1;
	// begin inline asm
	shfl.sync.down.b32 %r194, %r195, %r196, %r217, %r218;
	// end inline asm
	setp.gt.s32 	%p50, %r193, 30;
	mov.b32 	%f239, %r194;
	add.f32 	%f240, %f522, %f239;
	selp.f32 	%f241, %f522, %f240, %p50;
	mov.b32 	%r200, %f241;
	mov.b32 	%r201, 2;
	// begin inline asm
	shfl.sync.down.b32 %r199, %r200, %r201, %r217, %r218;
	// end inline asm
	setp.gt.s32 	%p51, %r193, 29;
	mov.b32 	%f242, %r199;
	add.f32 	%f243, %f241, %f242;
	selp.f32 	%f244, %f241, %f243, %p51;
	mov.b32 	%r205, %f244;
	mov.b32 	%r206, 4;
	// begin inline asm
	shfl.sync.down.b32 %r204, %r205, %r206, %r217, %r218;
	// end inline asm
	setp.gt.s32 	%p52, %r193, 27;
	mov.b32 	%f245, %r204;
	add.f32 	%f246, %f244, %f245;
	selp.f32 	%f247, %f244, %f246, %p52;
	mov.b32 	%r210, %f247;
	mov.b32 	%r211, 8;
	// begin inline asm
	shfl.sync.down.b32 %r209, %r210, %r211, %r217, %r218;
	// end inline asm
	setp.gt.s32 	%p53, %r193, 23;
	mov.b32 	%f248, %r209;
	add.f32 	%f249, %f247, %f248;
	selp.f32 	%f250, %f247, %f249, %p53;
	mov.b32 	%r215, %f250;
	mov.b32 	%r216, 16;
	// begin inline asm
	shfl.sync.down.b32 %r214, %r215, %r216, %r217, %r218;
	// end inline asm
	setp.gt.s32 	%p54, %r193, 15;
	mov.b32 	%f251, %r214;
	add.f32 	%f38, %f250, %f251;
	selp.f32 	%f530, %f250, %f38, %p54;
	setp.ne.s32 	%p55, %r193, 0;
	@%p55 bra 	$L__BB3_50;
	shr.u32 	%r219, %r34, 3;
	and.b32  	%r220, %r219, 124;
	mov.u32 	%r221, _ZZN3cub18CUB_300001_SM_10006detail6reduce28DeviceReduceSingleTileKernelINS2_10policy_hubIfjN4cuda3std3__44plusIfEEE10Policy1000EPfSC_iS9_ffNS7_10__identityEEEvT0_T1_T2_T3_T4_T6_E12temp_storage;
	add.s32 	%r222, %r221, %r220;
	st.shared.f32 	[%r222+16], %f38;
$L__BB3_50:
	bar.sync 	0;
	setp.ne.s32 	%p56, %r34, 0;
	@%p56 bra 	$L__BB3_72;
	ld.shared.f32 	%f252, [_ZZN3cub18CUB_300001_SM_10006detail6reduce28DeviceReduceSingleTileKernelINS2_10policy_hubIfjN4cuda3std3__44plusIfEEE10Policy1000EPfSC_iS9_ffNS7_10__identityEEEvT0_T1_T2_T3_T4_T6_E12temp_storage+20];
	add.f32 	%f253, %f530, %f252;
	ld.shared.f32 	%f254, [_ZZN3cub18CUB_300001_SM_10006detail6reduce28DeviceReduceSingleTileKernelINS2_10policy_hubIfjN4cuda3std3__44plusIfEEE10Policy1000EPfSC_iS9_ffNS7_10__identityEEEvT0_T1_T2_T3_T4_T6_E12temp_storage+24];
	add.f32 	%f255, %f253, %f254;
	ld.shared.f32 	%f256, [_ZZN3cub18CUB_300001_SM_10006detail6reduce28DeviceReduceSingleTileKernelINS2_10policy_hubIfjN4cuda3std3__44plusIfEEE10Policy1000EPfSC_iS9_ffNS7_10__identityEEEvT0_T1_T2_T3_T4_T6_E12temp_storage+28];
	add.f32 	%f257, %f255, %f256;
	ld.shared.f32 	%f258, [_ZZN3cub18CUB_300001_SM_10006detail6reduce28DeviceReduceSingleTileKernelINS2_10policy_hubIfjN4cuda3std3__44plusIfEEE10Policy1000EPfSC_iS9_ffNS7_10__identityEEEvT0_T1_T2_T3_T4_T6_E12temp_storage+32];
	add.f32 	%f259, %f257, %f258;
	ld.shared.f32 	%f260, [_ZZN3cub18CUB_300001_SM_10006detail6reduce28DeviceReduceSingleTileKernelINS2_10policy_hubIfjN4cuda3std3__44plusIfEEE10Policy1000EPfSC_iS9_ffNS7_10__identityEEEvT0_T1_T2_T3_T4_T6_E12temp_storage+36];
	add.f32 	%f261, %f259, %f260;
	ld.shared.f32 	%f262, [_ZZN3cub18CUB_300001_SM_10006detail6reduce28DeviceReduceSingleTileKernelINS2_10policy_hubIfjN4cuda3std3__44plusIfEEE10Policy1000EPfSC_iS9_ffNS7_10__identityEEEvT0_T1_T2_T3_T4_T6_E12temp_storage+40];
	add.f32 	%f263, %f261, %f262;
	ld.shared.f32 	%f264, [_ZZN3cub18CUB_300001_SM_10006detail6reduce28DeviceReduceSingleTileKernelINS2_10policy_hubIfjN4cuda3std3__44plusIfEEE10Policy1000EPfSC_iS9_ffNS7_10__identityEEEvT0_T1_T2_T3_T4_T6_E12temp_storage+44];
	add.f32 	%f265, %f263, %f264;
	ld.shared.f32 	%f266, [_ZZN3cub18CUB_300001_SM_10006detail6reduce28DeviceReduceSingleTileKernelINS2_10policy_hubIfjN4cuda3std3__44plusIfEEE10Policy1000EPfSC_iS9_ffNS7_10__identityEEEvT0_T1_T2_T3_T4_T6_E12temp_storage+48];
	add.f32 	%f267, %f265, %f266;
	ld.shared.f32 	%f268, [_ZZN3cub18CUB_300001_SM_10006detail6reduce28DeviceReduceSingleTileKernelINS2_10policy_hubIfjN4cuda3std3__44plusIfEEE10Policy1000EPfSC_iS9_ffNS7_10__identityEEEvT0_T1_T2_T3_T4_T6_E12temp_storage+52];
	add.f32 	%f269, %f267, %f268;
	ld.shared.f32 	%f270, [_ZZN3cub18CUB_300001_SM_10006detail6reduce28DeviceReduceSingleTileKernelINS2_10policy_hubIfjN4cuda3std3__44plusIfEEE10Policy1000EPfSC_iS9_ffNS7_10__identityEEEvT0_T1_T2_T3_T4_T6_E12temp_storage+56];
	add.f32 	%f271, %f269, %f270;
	ld.shared.f32 	%f272, [_ZZN3cub18CUB_300001_SM_10006detail6reduce28DeviceReduceSingleTileKernelINS2_10policy_hubIfjN4cuda3std3__44plusIfEEE10Policy1000EPfSC_iS9_ffNS7_10__identityEEEvT0_T1_T2_T3_T4_T6_E12temp_storage+60];
	add.f32 	%f273, %f271, %f272;
	ld.shared.f32 	%f274, [_ZZN3cub18CUB_300001_SM_10006detail6reduce28DeviceReduceSingleTileKernelINS2_10policy_hubIfjN4cuda3std3__44plusIfEEE10Policy1000EPfSC_iS9_ffNS7_10__identityEEEvT0_T1_T2_T3_T4_T6_E12temp_storage+64];
	add.f32 	%f275, %f273, %f274;
	ld.shared.f32 	%f276, [_ZZN3cub18CUB_300001_SM_10006detail6reduce28DeviceReduceSingleTileKernelINS2_10policy_hubIfjN4cuda3std3__44plusIfEEE10Policy1000EPfSC_iS9_ffNS7_10__identityEEEvT0_T1_T2_T3_T4_T6_E12temp_storage+68];
	add.f32 	%f277, %f275, %f276;
	ld.shared.f32 	%f278, [_ZZN3cub18CUB_300001_SM_10006detail6reduce28DeviceReduceSingleTileKernelINS2_10policy_hubIfjN4cuda3std3__44plusIfEEE10Policy1000EPfSC_iS9_ffNS7_10__identityEEEvT0_T1_T2_T3_T4_T6_E12temp_storage+72];
	add.f32 	%f279, %f277, %f278;
	ld.shared.f32 	%f280, [_ZZN3cub18CUB_300001_SM_10006detail6reduce28DeviceReduceSingleTileKernelINS2_10policy_hubIfjN4cuda3std3__44plusIfEEE10Policy1000EPfSC_iS9_ffNS7_10__identityEEEvT0_T1_T2_T3_T4_T6_E12temp_storage+76];
	add.f32 	%f530, %f279, %f280;
	bra.uni 	$L__BB3_72;
$L__BB3_52:
	// begin inline asm
	mov.u32 %r155, %laneid;
	// end inline asm
	and.b32  	%r181, %r34, 992;
	add.s32 	%r182, %r181, 32;
	setp.gt.s32 	%p27, %r182, %r67;
	not.b32 	%r183, %r181;
	add.s32 	%r184, %r67, %r183;
	selp.b32 	%r179, %r184, 31, %p27;
	mov.b32 	%r157, %f522;
	mov.b32 	%r158, 1;
	mov.b32 	%r180, -1;
	// begin inline asm
	shfl.sync.down.b32 %r156, %r157, %r158, %r179, %r180;
	// end inline asm
	setp.lt.s32 	%p28, %r155, %r179;
	mov.b32 	%f181, %r156;
	add.f32 	%f182, %f522, %f181;
	selp.f32 	%f183, %f182, %f522, %p28;
	mov.b32 	%r162, %f183;
	mov.b32 	%r163, 2;
	// begin inline asm
	shfl.sync.down.b32 %r161, %r162, %r163, %r179, %r180;
	// end inline asm
	add.s32 	%r185, %r155, 2;
	setp.gt.s32 	%p29, %r185, %r179;
	mov.b32 	%f184, %r161;
	add.f32 	%f185, %f183, %f184;
	selp.f32 	%f186, %f183, %f185, %p29;
	mov.b32 	%r167, %f186;
	mov.b32 	%r168, 4;
	// begin inline asm
	shfl.sync.down.b32 %r166, %r167, %r168, %r179, %r180;
	// end inline asm
	add.s32 	%r186, %r155, 4;
	setp.gt.s32 	%p30, %r186, %r179;
	mov.b32 	%f187, %r166;
	add.f32 	%f188, %f186, %f187;
	selp.f32 	%f189, %f186, %f188, %p30;
	mov.b32 	%r172, %f189;
	mov.b32 	%r173, 8;
	// begin inline asm
	shfl.sync.down.b32 %r171, %r172, %r173, %r179, %r180;
	// end inline asm
	add.s32 	%r187, %r155, 8;
	setp.gt.s32 	%p31, %r187, %r179;
	mov.b32 	%f190, %r171;
	add.f32 	%f191, %f189, %f190;
	selp.f32 	%f192, %f189, %f191, %p31;
	mov.b32 	%r177, %f192;
	mov.b32 	%r178, 16;
	// begin inline asm
	shfl.sync.down.b32 %r176, %r177, %r178, %r179, %r180;
	// end inline asm
	add.s32 	%r188, %r155, 16;
	setp.gt.s32 	%p32, %r188, %r179;
	mov.b32 	%f193, %r176;
	add.f32 	%f194, %f192, %f193;
	selp.f32 	%f530, %f192, %f194, %p32;
	setp.ne.s32 	%p33, %r155, 0;
	@%p33 bra 	$L__BB3_54;
	shr.u32 	%r189, %r34, 3;
	and.b32  	%r190, %r189, 124;
	mov.u32 	%r191, _ZZN3cub18CUB_300001_SM_10006detail6reduce28DeviceReduceSingleTileKernelINS2_10policy_hubIfjN4cuda3std3__44plusIfEEE10Policy1000EPfSC_iS9_ffNS7_10__identityEEEvT0_T1_T2_T3_T4_T6_E12temp_storage;
	add.s32 	%r192, %r191, %r190;
	st.shared.f32 	[%r192+16], %f530;
$L__BB3_54:
	bar.sync 	0;
	setp.ne.s32 	%p34, %r34, 0;
	@%p34 bra 	$L__BB3_72;
	setp.gt.s32 	%p35, %r67, 32;
	ld.shared.f32 	%f195, [_ZZN3cub18CUB_300001_SM_10006detail6reduce28DeviceReduceSingleTileKernelINS2_10policy_hubIfjN4cuda3std3__44plusIfEEE10Policy1000EPfSC_iS9_ffNS7_10__identityEEEvT0_T1_T2_T3_T4_T6_E12temp_storage+20];
	add.f32 	%f196, %f530, %f195;
	selp.f32 	%f197, %f196, %f530, %p35;
	setp.gt.s32 	%p36, %r67, 64;
	ld.shared.f32 	%f198, [_ZZN3cub18CUB_300001_SM_10006detail6reduce28DeviceReduceSingleTileKernelINS2_10policy_hubIfjN4cuda3std3__44plusIfEEE10Policy1000EPfSC_iS9_ffNS7_10__identityEEEvT0_T1_T2_T3_T4_T6_E12temp_storage+24];
	add.f32 	%f199, %f198, %f197;
	selp.f32 	%f200, %f199, %f197, %p36;
	setp.gt.s32 	%p37, %r67, 96;
	ld.shared.f32 	%f201, [_ZZN3cub18CUB_300001_SM_10006detail6reduce28DeviceReduceSingleTileKernelINS2_10policy_hubIfjN4cuda3std3__44plusIfEEE10Policy1000EPfSC_iS9_ffNS7_10__identityEEEvT0_T1_T2_T3_T4_T6_E12temp_storage+28];
	add.f32 	%f202, %f201, %f200;
	selp.f32 	%f203, %f202, %f200, %p37;
	setp.gt.s32 	%p38, %r67, 128;
	ld.shared.f32 	%f204, [_ZZN3cub18CUB_300001_SM_10006detail6reduce28DeviceReduceSingleTileKernelINS2_10policy_hubIfjN4cuda3std3__44plusIfEEE10Policy1000EPfSC_iS9_ffNS7_10__identityEEEvT0_T1_T2_T3_T4_T6_E12temp_storage+32];
	add.f32 	%f205, %f204, %f203;
	selp.f32 	%f206, %f205, %f203, %p38;
	setp.gt.s32 	%p39, %r67, 160;
	ld.shared.f32 	%f207, [_ZZN3cub18CUB_300001_SM_10006detail6reduce28DeviceReduceSingleTileKernelINS2_10policy_hubIfjN4cuda3std3__44plusIfEEE10Policy1000EPfSC_iS9_ffNS7_10__identityEEEvT0_T1_T2_T3_T4_T6_E12temp_storage+36];
	add.f32 	%f208, %f207, %f206;
	selp.f32 	%f209, %f208, %f206, %p39;
	setp.gt.s32 	%p40, %r67, 192;
	ld.shared.f32 	%f210, [_ZZN3cub18CUB_300001_SM_10006detail6reduce28DeviceReduceSingleTileKernelINS2_10policy_hubIfjN4cuda3std3__44plusIfEEE10Policy1000EPfSC_iS9_ffNS7_10__identityEEEvT0_T1_T2_T3_T4_T6_E12temp_storage+40];
	add.f32 	%f211, %f210, %f209;
	selp.f32 	%f212, %f211, %f209, %p40;
	setp.gt.s32 	%p41, %r67, 224;
	ld.shared.f32 	%f213, [_ZZN3cub18CUB_300001_SM_10006detail6reduce28DeviceReduceSingleTileKernelINS2_10policy_hubIfjN4cuda3std3__44plusIfEEE10Policy1000EPfSC_iS9_ffNS7_10__identityEEEvT0_T1_T2_T3_T4_T6_E12temp_storage+44];
	add.f32 	%f214, %f213, %f212;
	selp.f32 	%f215, %f214, %f212, %p41;
	setp.gt.s32 	%p42, %r67, 256;
	ld.shared.f32 	%f216, [_ZZN3cub18CUB_300001_SM_10006detail6reduce28DeviceReduceSingleTileKernelINS2_10policy_hubIfjN4cuda3std3__44plusIfEEE10Policy1000EPfSC_iS9_ffNS7_10__identityEEEvT0_T1_T2_T3_T4_T6_E12temp_storage+48];
	add.f32 	%f217, %f216, %f215;
	selp.f32 	%f218, %f217, %f215, %p42;
	setp.gt.s32 	%p43, %r67, 288;
	ld.shared.f32 	%f219, [_ZZN3cub18CUB_300001_SM_10006detail6reduce28DeviceReduceSingleTileKernelINS2_10policy_hubIfjN4cuda3std3__44plusIfEEE10Policy1000EPfSC_iS9_ffNS7_10__identityEEEvT0_T1_T2_T3_T4_T6_E12temp_storage+52];
	add.f32 	%f220, %f219, %f218;
	selp.f32 	%f221, %f220, %f218, %p43;
	setp.gt.s32 	%p44, %r67, 320;
	ld.shared.f32 	%f222, [_ZZN3cub18CUB_300001_SM_10006detail6reduce28DeviceReduceSingleTileKernelINS2_10policy_hubIfjN4cuda3std3__44plusIfEEE10Policy1000EPfSC_iS9_ffNS7_10__identityEEEvT0_T1_T2_T3_T4_T6_E12temp_storage+56];
	add.f32 	%f223, %f222, %f221;
	selp.f32 	%f224, %f223, %f221, %p44;
	setp.gt.s32 	%p45, %r67, 352;
	ld.shared.f32 	%f225, [_ZZN3cub18CUB_300001_SM_10006detail6reduce28DeviceReduceSingleTileKernelINS2_10policy_hubIfjN4cuda3std3__44plusIfEEE10Policy1000EPfSC_iS9_ffNS7_10__identityEEEvT0_T1_T2_T3_T4_T6_E12temp_storage+60];
	add.f32 	%f226, %f225, %f224;
	selp.f32 	%f227, %f226, %f224, %p45;
	setp.gt.s32 	%p46, %r67, 384;
	ld.shared.f32 	%f228, [_ZZN3cub18CUB_300001_SM_10006detail6reduce28DeviceReduceSingleTileKernelINS2_10policy_hubIfjN4cuda3std3__44plusIfEEE10Policy1000EPfSC_iS9_ffNS7_10__identityEEEvT0_T1_T2_T3_T4_T6_E12temp_storage+64];
	add.f32 	%f229, %f228, %f227;
	selp.f32 	%f230, %f229, %f227, %p46;
	setp.gt.s32 	%p47, %r67, 416;
	ld.shared.f32 	%f231, [_ZZN3cub18CUB_300001_SM_10006detail6reduce28DeviceReduceSingleTileKernelINS2_10policy_hubIfjN4cuda3std3__44plusIfEEE10Policy1000EPfSC_iS9_ffNS7_10__identityEEEvT0_T1_T2_T3_T4_T6_E12temp_storage+68];
	add.f32 	%f232, %f231, %f230;
	selp.f32 	%f233, %f232, %f230, %p47;
	setp.gt.s32 	%p48, %r67, 448;
	ld.shared.f32 	%f234, [_ZZN3cub18CUB_300001_SM_10006detail6reduce28DeviceReduceSingleTileKernelINS2_10policy_hubIfjN4cuda3std3__44plusIfEEE10Policy1000EPfSC_iS9_ffNS7_10__identityEEEvT0_T1_T2_T3_T4_T6_E12temp_storage+72];
	add.f32 	%f235, %f234, %f233;
	selp.f32 	%f236, %f235, %f233, %p48;
	setp.gt.s32 	%p49, %r67, 480;
	ld.shared.f32 	%f237, [_ZZN3cub18CUB_300001_SM_10006detail6reduce28DeviceReduceSingleTileKernelINS2_10policy_hubIfjN4cuda3std3__44plusIfEEE10Policy1000EPfSC_iS9_ffNS7_10__identityEEEvT0_T1_T2_T3_T4_T6_E12temp_storage+76];
	add.f32 	%f238, %f237, %f236;
	selp.f32 	%f530, %f238, %f236, %p49;
	bra.uni 	$L__BB3_72;
$L__BB3_56:
	mov.u32 	%r46, %tid.x;
	mul.wide.u32 	%rd35, %r46, 4;
	add.s64 	%rd19, %rd16, %rd35;
	// begin inline asm
	ld.global.nc.u32 %r68, [%rd19];
	// end inline asm
	mov.b32 	%f59, %r68;
	add.s64 	%rd20, %rd19, 2048;
	// begin inline asm
	ld.global.nc.u32 %r69, [%rd20];
	// end inline asm
	mov.b32 	%f60, %r69;
	add.s64 	%rd21, %rd19, 4096;
	// begin inline asm
	ld.global.nc.u32 %r70, [%rd21];
	// end inline asm
	mov.b32 	%f61, %r70;
	add.s64 	%rd22, %rd19, 6144;
	// begin inline asm
	ld.global.nc.u32 %r71, [%rd22];
	// end inline asm
	mov.b32 	%f62, %r71;
	add.s64 	%rd23, %rd19, 8192;
	// begin inline asm
	ld.global.nc.u32 %r72, [%rd23];
	// end inline asm
	mov.b32 	%f63, %r72;
	add.s64 	%rd24, %rd19, 10240;
	// begin inline asm
	ld.global.nc.u32 %r73, [%rd24];
	// end inline asm
	mov.b32 	%f64, %r73;
	add.s64 	%rd25, %rd19, 12288;
	// begin inline asm
	ld.global.nc.u32 %r74, [%rd25];
	// end inline asm
	mov.b32 	%f65, %r74;
	add.s64 	%rd26, %rd19, 14336;
	// begin inline asm
	ld.global.nc.u32 %r75, [%rd26];
	// end inline asm
	mov.b32 	%f66, %r75;
	add.s64 	%rd27, %rd19, 16384;
	// begin inline asm
	ld.global.nc.u32 %r76, [%rd27];
	// end inline asm
	mov.b32 	%f67, %r76;
	add.s64 	%rd28, %rd19, 18432;
	// begin inline asm
	ld.global.nc.u32 %r77, [%rd28];
	// end inline asm
	mov.b32 	%f68, %r77;
	add.s64 	%rd29, %rd19, 20480;
	// begin inline asm
	ld.global.nc.u32 %r78, [%rd29];
	// end inline asm
	mov.b32 	%f69, %r78;
	add.s64 	%rd30, %rd19, 22528;
	// begin inline asm
	ld.global.nc.u32 %r79, [%rd30];
	// end inline asm
	mov.b32 	%f70, %r79;
	add.s64 	%rd31, %rd19, 24576;
	// begin inline asm
	ld.global.nc.u32 %r80, [%rd31];
	// end inline asm
	mov.b32 	%f71, %r80;
	add.s64 	%rd32, %rd19, 26624;
	// begin inline asm
	ld.global.nc.u32 %r81, [%rd32];
	// end inline asm
	mov.b32 	%f72, %r81;
	add.s64 	%rd33, %rd19, 28672;
	// begin inline asm
	ld.global.nc.u32 %r82, [%rd33];
	// end inline asm
	mov.b32 	%f73, %r82;
	add.s64 	%rd34, %rd19, 30720;
	// begin inline asm
	ld.global.nc.u32 %r83, [%rd34];
	// end inline asm
	mov.b32 	%f74, %r83;
	add.f32 	%f75, %f59, %f60;
	add.f32 	%f76, %f61, %f62;
	add.f32 	%f77, %f63, %f64;
	add.f32 	%f78, %f65, %f66;
	add.f32 	%f79, %f67, %f68;
	add.f32 	%f80, %f69, %f70;
	add.f32 	%f81, %f71, %f72;
	add.f32 	%f82, %f73, %f74;
	add.f32 	%f83, %f75, %f76;
	add.f32 	%f84, %f77, %f78;
	add.f32 	%f85, %f79, %f80;
	add.f32 	%f86, %f81, %f82;
	add.f32 	%f87, %f83, %f84;
	add.f32 	%f88, %f85, %f86;
	add.f32 	%f529, %f87, %f88;
	setp.lt.u32 	%p4, %r67, 16384;
	mov.b32 	%r400, 8192;
	@%p4 bra 	$L__BB3_60;
	add.s32 	%r47, %r67, -8192;
	mov.b32 	%r400, 8192;
$L__BB3_58:
	mul.wide.s32 	%rd52, %r400, 4;
	add.s64 	%rd36, %rd19, %rd52;
	// begin inline asm
	ld.global.nc.u32 %r86, [%rd36];
	// end inline asm
	mov.b32 	%f89, %r86;
	add.s64 	%rd37, %rd36, 2048;
	// begin inline asm
	ld.global.nc.u32 %r87, [%rd37];
	// end inline asm
	mov.b32 	%f90, %r87;
	add.s64 	%rd38, %rd36, 4096;
	// begin inline asm
	ld.global.nc.u32 %r88, [%rd38];
	// end inline asm
	mov.b32 	%f91, %r88;
	add.s64 	%rd39, %rd36, 6144;
	// begin inline asm
	ld.global.nc.u32 %r89, [%rd39];
	// end inline asm
	mov.b32 	%f92, %r89;
	add.s64 	%rd40, %rd36, 8192;
	// begin inline asm
	ld.global.nc.u32 %r90, [%rd40];
	// end inline asm
	mov.b32 	%f93, %r90;
	add.s64 	%rd41, %rd36, 10240;
	// begin inline asm
	ld.global.nc.u32 %r91, [%rd41];
	// end inline asm
	mov.b32 	%f94, %r91;
	add.s64 	%rd42, %rd36, 12288;
	// begin inline asm
	ld.global.nc.u32 %r92, [%rd42];
	// end inline asm
	mov.b32 	%f95, %r92;
	add.s64 	%rd43, %rd36, 14336;
	// begin inline asm
	ld.global.nc.u32 %r93, [%rd43];
	// end inline asm
	mov.b32 	%f96, %r93;
	add.s64 	%rd44, %rd36, 16384;
	// begin inline asm
	ld.global.nc.u32 %r94, [%rd44];
	// end inline asm
	mov.b32 	%f97, %r94;
	add.s64 	%rd45, %rd36, 18432;
	// begin inline asm
	ld.global.nc.u32 %r95, [%rd45];
	// end inline asm
	mov.b32 	%f98, %r95;
	add.s64 	%rd46, %rd36, 20480;
	// begin inline asm
	ld.global.nc.u32 %r96, [%rd46];
	// end inline asm
	mov.b32 	%f99, %r96;
	add.s64 	%rd47, %rd36, 22528;
	// begin inline asm
	ld.global.nc.u32 %r97, [%rd47];
	// end inline asm
	mov.b32 	%f100, %r97;
	add.s64 	%rd48, %rd36, 24576;
	// begin inline asm
	ld.global.nc.u32 %r98, [%rd48];
	// end inline asm
	mov.b32 	%f101, %r98;
	add.s64 	%rd49, %rd36, 26624;
	// begin inline asm
	ld.global.nc.u32 %r99, [%rd49];
	// end inline asm
	mov.b32 	%f102, %r99;
	add.s64 	%rd50, %rd36, 28672;
	// begin inline asm
	ld.global.nc.u32 %r100, [%rd50];
	// end inline asm
	mov.b32 	%f103, %r100;
	add.s64 	%rd51, %rd36, 30720;
	// begin inline asm
	ld.global.nc.u32 %r101, [%rd51];
	// end inline asm
	mov.b32 	%f104, %r101;
	add.f32 	%f105, %f529, %f89;
	add.f32 	%f106, %f90, %f91;
	add.f32 	%f107, %f92, %f93;
	add.f32 	%f108, %f94, %f95;
	add.f32 	%f109, %f96, %f97;
	add.f32 	%f110, %f98, %f99;
	add.f32 	%f111, %f100, %f101;
	add.f32 	%f112, %f102, %f103;
	add.f32 	%f113, %f105, %f106;
	add.f32 	%f114, %f107, %f108;
	add.f32 	%f115, %f109, %f110;
	add.f32 	%f116, %f111, %f112;
	add.f32 	%f117, %f113, %f114;
	add.f32 	%f118, %f115, %f116;
	add.f32 	%f119, %f117, %f118;
	add.f32 	%f529, %f119, %f104;
	sub.s32 	%r102, %r67, %r400;
	setp.lt.s32 	%p5, %r102, 8192;
	@%p5 bra 	$L__BB3_68;
	add.s32 	%r400, %r400, 8192;
	setp.le.s32 	%p6, %r400, %r47;
	@%p6 bra 	$L__BB3_58;
$L__BB3_60:
	setp.le.s32 	%p7, %r67, %r400;
	@%p7 bra 	$L__BB3_68;
	sub.s32 	%r51, %r67, %r400;
	setp.ge.s32 	%p8, %r46, %r51;
	@%p8 bra 	$L__BB3_68;
	not.b32 	%r103, %r46;
	add.s32 	%r104, %r67, %r103;
	sub.s32 	%r52, %r104, %r400;
	and.b32  	%r105, %r52, 1536;
	setp.eq.s32 	%p9, %r105, 1536;
	mov.u32 	%r404, %r46;
	@%p9 bra 	$L__BB3_65;
	add.s32 	%r402, %r46, %r400;
	shr.u32 	%r106, %r52, 9;
	add.s32 	%r107, %r106, 1;
	and.b32  	%r108, %r107, 3;
	neg.s32 	%r401, %r108;
	mov.u32 	%r404, %r46;
$L__BB3_64:
	.pragma "nounroll";
	mul.wide.u32 	%rd54, %r402, 4;
	add.s64 	%rd53, %rd16, %rd54;
	// begin inline asm
	ld.global.nc.u32 %r109, [%rd53];
	// end inline asm
	mov.b32 	%f121, %r109;
	add.f32 	%f529, %f529, %f121;
	add.s32 	%r404, %r404, 512;
	add.s32 	%r402, %r402, 512;
	add.s32 	%r401, %r401, 1;
	setp.ne.s32 	%p10, %r401, 0;
	@%p10 bra 	$L__BB3_64;
$L__BB3_65:
	setp.lt.u32 	%p11, %r52, 1536;
	@%p11 bra 	$L__BB3_68;
	cvt.u64.u32 	%rd55, %r404;
	cvt.u64.u32 	%rd56, %r400;
	add.s64 	%rd57, %rd55, %rd56;
	shl.b64 	%rd58, %rd57, 2;
	add.s64 	%rd59, %rd58, %rd16;
	add.s64 	%rd132, %rd59, 4096;
	add.s32 	%r405, %r404, %r400;
$L__BB3_67:
	mul.wide.u32 	%rd64, %r405, 4;
	add.s64 	%rd60, %rd16, %rd64;
	// begin inline asm
	ld.global.nc.u32 %r110, [%rd60];
	// end inline asm
	mov.b32 	%f122, %r110;
	add.f32 	%f123, %f529, %f122;
	add.s64 	%rd61, %rd132, -2048;
	// begin inline asm
	ld.global.nc.u32 %r111, [%rd61];
	// end inline asm
	mov.b32 	%f124, %r111;
	add.f32 	%f125, %f123, %f124;
	// begin inline asm
	ld.global.nc.u32 %r112, [%rd132];
	// end inline asm
	mov.b32 	%f126, %r112;
	add.f32 	%f127, %f125, %f126;
	add.s64 	%rd63, %rd132, 2048;
	// begin inline asm
	ld.global.nc.u32 %r113, [%rd63];
	// end inline asm
	mov.b32 	%f128, %r113;
	add.f32 	%f529, %f127, %f128;
	add.s32 	%r404, %r404, 2048;
	add.s64 	%rd132, %rd132, 8192;
	add.s32 	%r405, %r405, 2048;
	setp.lt.s32 	%p12, %r404, %r51;
	@%p12 bra 	$L__BB3_67;
$L__BB3_68:
	// begin inline asm
	mov.u32 %r114, %laneid;
	// end inline asm
	mov.b32 	%r116, %f529;
	mov.b32 	%r117, 1;
	mov.b32 	%r138, 31;
	mov.b32 	%r139, -1;
	// begin inline asm
	shfl.sync.down.b32 %r115, %r116, %r117, %r138, %r139;
	// end inline asm
	setp.gt.s32 	%p13, %r114, 30;
	mov.b32 	%f129, %r115;
	add.f32 	%f130, %f529, %f129;
	selp.f32 	%f131, %f529, %f130, %p13;
	mov.b32 	%r121, %f131;
	mov.b32 	%r122, 2;
	// begin inline asm
	shfl.sync.down.b32 %r120, %r121, %r122, %r138, %r139;
	// end inline asm
	setp.gt.s32 	%p14, %r114, 29;
	mov.b32 	%f132, %r120;
	add.f32 	%f133, %f131, %f132;
	selp.f32 	%f134, %f131, %f133, %p14;
	mov.b32 	%r126, %f134;
	mov.b32 	%r127, 4;
	// begin inline asm
	shfl.sync.down.b32 %r125, %r126, %r127, %r138, %r139;
	// end inline asm
	setp.gt.s32 	%p15, %r114, 27;
	mov.b32 	%f135, %r125;
	add.f32 	%f136, %f134, %f135;
	selp.f32 	%f137, %f134, %f136, %p15;
	mov.b32 	%r131, %f137;
	mov.b32 	%r132, 8;
	// begin inline asm
	shfl.sync.down.b32 %r130, %r131, %r132, %r138, %r139;
	// end inline asm
	setp.gt.s32 	%p16, %r114, 23;
	mov.b32 	%f138, %r130;
	add.f32 	%f139, %f137, %f138;
	selp.f32 	%f140, %f137, %f139, %p16;
	mov.b32 	%r136, %f140;
	mov.b32 	%r137, 16;
	// begin inline asm
	shfl.sync.down.b32 %r135, %r136, %r137, %r138, %r139;
	// end inline asm
	setp.gt.s32 	%p17, %r114, 15;
	mov.b32 	%f141, %r135;
	add.f32 	%f54, %f140, %f141;
	selp.f32 	%f530, %f140, %f54, %p17;
	setp.ne.s32 	%p18, %r114, 0;
	@%p18 bra 	$L__BB3_70;
	shr.u32 	%r140, %r46, 3;
	and.b32  	%r141, %r140, 124;
	mov.u32 	%r142, _ZZN3cub18CUB_300001_SM_10006detail6reduce28DeviceReduceSingleTileKernelINS2_10policy_hubIfjN4cuda3std3__44plusIfEEE10Policy1000EPfSC_iS9_ffNS7_10__identityEEEvT0_T1_T2_T3_T4_T6_E12temp_storage;
	add.s32 	%r143, %r142, %r141;
	st.shared.f32 	[%r143+16], %f54;
$L__BB3_70:
	bar.sync 	0;
	setp.ne.s32 	%p19, %r46, 0;
	@%p19 bra 	$L__BB3_72;
	ld.shared.f32 	%f142, [_ZZN3cub18CUB_300001_SM_10006detail6reduce28DeviceReduceSingleTileKernelINS2_10policy_hubIfjN4cuda3std3__44plusIfEEE10Policy1000EPfSC_iS9_ffNS7_10__identityEEEvT0_T1_T2_T3_T4_T6_E12temp_storage+20];
	add.f32 	%f143, %f530, %f142;
	ld.shared.f32 	%f144, [_ZZN3cub18CUB_300001_SM_10006detail6reduce28DeviceReduceSingleTileKernelINS2_10policy_hubIfjN4cuda3std3__44plusIfEEE10Policy1000EPfSC_iS9_ffNS7_10__identityEEEvT0_T1_T2_T3_T4_T6_E12temp_storage+24];
	add.f32 	%f145, %f143, %f144;
	ld.shared.f32 	%f146, [_ZZN3cub18CUB_300001_SM_10006detail6reduce28DeviceReduceSingleTileKernelINS2_10policy_hubIfjN4cuda3std3__44plusIfEEE10Policy1000EPfSC_iS9_ffNS7_10__identityEEEvT0_T1_T2_T3_T4_T6_E12temp_storage+28];
	add.f32 	%f147, %f145, %f146;
	ld.shared.f32 	%f148, [_ZZN3cub18CUB_300001_SM_10006detail6reduce28DeviceReduceSingleTileKernelINS2_10policy_hubIfjN4cuda3std3__44plusIfEEE10Policy1000EPfSC_iS9_ffNS7_10__identityEEEvT0_T1_T2_T3_T4_T6_E12temp_storage+32];
	add.f32 	%f149, %f147, %f148;
	ld.shared.f32 	%f150, [_ZZN3cub18CUB_300001_SM_10006detail6reduce28DeviceReduceSingleTileKernelINS2_10policy_hubIfjN4cuda3std3__44plusIfEEE10Policy1000EPfSC_iS9_ffNS7_10__identityEEEvT0_T1_T2_T3_T4_T6_E12temp_storage+36];
	add.f32 	%f151, %f149, %f150;
	ld.shared.f32 	%f152, [_ZZN3cub18CUB_300001_SM_10006detail6reduce28DeviceReduceSingleTileKernelINS2_10policy_hubIfjN4cuda3std3__44plusIfEEE10Policy1000EPfSC_iS9_ffNS7_10__identityEEEvT0_T1_T2_T3_T4_T6_E12temp_storage+40];
	add.f32 	%f153, %f151, %f152;
	ld.shared.f32 	%f154, [_ZZN3cub18CUB_300001_SM_10006detail6reduce28DeviceReduceSingleTileKernelINS2_10policy_hubIfjN4cuda3std3__44plusIfEEE10Policy1000EPfSC_iS9_ffNS7_10__identityEEEvT0_T1_T2_T3_T4_T6_E12temp_storage+44];
	add.f32 	%f155, %f153, %f154;
	ld.shared.f32 	%f156, [_ZZN3cub18CUB_300001_SM_10006detail6reduce28DeviceReduceSingleTileKernelINS2_10policy_hubIfjN4cuda3std3__44plusIfEEE10Policy1000EPfSC_iS9_ffNS7_10__identityEEEvT0_T1_T2_T3_T4_T6_E12temp_storage+48];
	add.f32 	%f157, %f155, %f156;
	ld.shared.f32 	%f158, [_ZZN3cub18CUB_300001_SM_10006detail6reduce28DeviceReduceSingleTileKernelINS2_10policy_hubIfjN4cuda3std3__44plusIfEEE10Policy1000EPfSC_iS9_ffNS7_10__identityEEEvT0_T1_T2_T3_T4_T6_E12temp_storage+52];
	add.f32 	%f159, %f157, %f158;
	ld.shared.f32 	%f160, [_ZZN3cub18CUB_300001_SM_10006detail6reduce28DeviceReduceSingleTileKernelINS2_10policy_hubIfjN4cuda3std3__44plusIfEEE10Policy1000EPfSC_iS9_ffNS7_10__identityEEEvT0_T1_T2_T3_T4_T6_E12temp_storage+56];
	add.f32 	%f161, %f159, %f160;
	ld.shared.f32 	%f162, [_ZZN3cub18CUB_300001_SM_10006detail6reduce28DeviceReduceSingleTileKernelINS2_10policy_hubIfjN4cuda3std3__44plusIfEEE10Policy1000EPfSC_iS9_ffNS7_10__identityEEEvT0_T1_T2_T3_T4_T6_E12temp_storage+60];
	add.f32 	%f163, %f161, %f162;
	ld.shared.f32 	%f164, [_ZZN3cub18CUB_300001_SM_10006detail6reduce28DeviceReduceSingleTileKernelINS2_10policy_hubIfjN4cuda3std3__44plusIfEEE10Policy1000EPfSC_iS9_ffNS7_10__identityEEEvT0_T1_T2_T3_T4_T6_E12temp_storage+64];
	add.f32 	%f165, %f163, %f164;
	ld.shared.f32 	%f166, [_ZZN3cub18CUB_300001_SM_10006detail6reduce28DeviceReduceSingleTileKernelINS2_10policy_hubIfjN4cuda3std3__44plusIfEEE10Policy1000EPfSC_iS9_ffNS7_10__identityEEEvT0_T1_T2_T3_T4_T6_E12temp_storage+68];
	add.f32 	%f167, %f165, %f166;
	ld.shared.f32 	%f168, [_ZZN3cub18CUB_300001_SM_10006detail6reduce28DeviceReduceSingleTileKernelINS2_10policy_hubIfjN4cuda3std3__44plusIfEEE10Policy1000EPfSC_iS9_ffNS7_10__identityEEEvT0_T1_T2_T3_T4_T6_E12temp_storage+72];
	add.f32 	%f169, %f167, %f168;
	ld.shared.f32 	%f170, [_ZZN3cub18CUB_300001_SM_10006detail6reduce28DeviceReduceSingleTileKernelINS2_10policy_hubIfjN4cuda3std3__44plusIfEEE10Policy1000EPfSC_iS9_ffNS7_10__identityEEEvT0_T1_T2_T3_T4_T6_E12temp_storage+76];
	add.f32 	%f530, %f169, %f170;
$L__BB3_72:
	mov.u32 	%r379, %tid.x;
	setp.ne.s32 	%p111, %r379, 0;
	@%p111 bra 	$L__BB3_74;
	add.f32 	%f503, %f58, %f530;
	st.global.f32 	[%rd1], %f503;
$L__BB3_74:
	ret;

}
	// .globl	_ZN3cub18CUB_300001_SM_10006detail6reduce28DeviceReduceSingleTileKernelINS2_10policy_hubIfyN4cuda3std3__44plusIfEEE10Policy1000EN6thrust24THRUST_300001_SM_1000_NS6detail15normal_iteratorINSD_10device_ptrIfEEEEPfyS9_ff6squareIfEEEvT0_T1_T2_T3_T4_T6_
.visible .entry _ZN3cub18CUB_300001_SM_10006detail6reduce28DeviceReduceSingleTileKernelINS2_10policy_hubIfyN4cuda3std3__44plusIfEEE10Policy1000EN6thrust24THRUST_300001_SM_1000_NS6detail15normal_iteratorINSD_10device_ptrIfEEEEPfyS9_ff6squareIfEEEvT0_T1_T2_T3_T4_T6_(
	.param .align 8 .b8 _ZN3cub18CUB_300001_SM_10006detail6reduce28DeviceReduceSingleTileKernelINS2_10policy_hubIfyN4cuda3std3__44plusIfEEE10Policy1000EN6thrust24THRUST_300001_SM_1000_NS6detail15normal_iteratorINSD_10device_ptrIfEEEEPfyS9_ff6squareIfEEEvT0_T1_T2_T3_T4_T6__param_0[8],
	.param .u64 .ptr .align 1 _ZN3cub18CUB_300001_SM_10006detail6reduce28DeviceReduceSingleTileKernelINS2_10policy_hubIfyN4cuda3std3__44plusIfEEE10Policy1000EN6thrust24THRUST_300001_SM_1000_NS6detail15normal_iteratorINSD_10device_ptrIfEEEEPfyS9_ff6squareIfEEEvT0_T1_T2_T3_T4_T6__param_1,
	.param .u64 _ZN3cub18CUB_300001_SM_10006detail6reduce28DeviceReduceSingleTileKernelINS2_10policy_hubIfyN4cuda3std3__44plusIfEEE10Policy1000EN6thrust24THRUST_300001_SM_1000_NS6detail15normal_iteratorINSD_10device_ptrIfEEEEPfyS9_ff6squareIfEEEvT0_T1_T2_T3_T4_T6__param_2,
	.param .align 1 .b8 _ZN3cub18CUB_300001_SM_10006detail6reduce28DeviceReduceSingleTileKernelINS2_10policy_hubIfyN4cuda3std3__44plusIfEEE10Policy1000EN6thrust24THRUST_300001_SM_1000_NS6detail15normal_iteratorINSD_10device_ptrIfEEEEPfyS9_ff6squareIfEEEvT0_T1_T2_T3_T4_T6__param_3[1],
	.param .f32 _ZN3cub18CUB_300001_SM_10006detail6reduce28DeviceReduceSingleTileKernelINS2_10policy_hubIfyN4cuda3std3__44plusIfEEE10Policy1000EN6thrust24THRUST_300001_SM_1000_NS6detail15normal_iteratorINSD_10device_ptrIfEEEEPfyS9_ff6squareIfEEEvT0_T1_T2_T3_T4_T6__param_4,
	.param .align 1 .b8 _ZN3cub18CUB_300001_SM_10006detail6reduce28DeviceReduceSingleTileKernelINS2_10policy_hubIfyN4cuda3std3__44plusIfEEE10Policy1000EN6thrust24THRUST_300001_SM_1000_NS6detail15normal_iteratorINSD_10device_ptrIfEEEEPfyS9_ff6squareIfEEEvT0_T1_T2_T3_T4_T6__param_5[1]
)
.maxntid 256
.minnctapersm 1
{
	.reg .pred 	%p<59>;
	.reg .b32 	%r<171>;
	.reg .b32 	%f<344>;
	.reg .b64 	%rd<56>;
	// demoted variable
	.shared .align 4 .b8 _ZZN3cub18CUB_300001_SM_10006detail6reduce28DeviceReduceSingleTileKernelINS2_10policy_hubIfyN4cuda3std3__44plusIfEEE10Policy1000EN6thrust24THRUST_300001_SM_1000_NS6detail15normal_iteratorINSD_10device_ptrIfEEEEPfyS9_ff6squareIfEEEvT0_T1_T2_T3_T4_T6_E12temp_storage[44];
	ld.param.u64 	%rd18, [_ZN3cub18CUB_300001_SM_10006detail6reduce28DeviceReduceSingleTileKernelINS2_10policy_hubIfyN4cuda3std3__44plusIfEEE10Policy1000EN6thrust24THRUST_300001_SM_1000_NS6detail15normal_iteratorINSD_10device_ptrIfEEEEPfyS9_ff6squareIfEEEvT0_T1_T2_T3_T4_T6__param_0];
	ld.param.u64 	%rd20, [_ZN3cub18CUB_300001_SM_10006detail6reduce28DeviceReduceSingleTileKernelINS2_10policy_hubIfyN4cuda3std3__44plusIfEEE10Policy1000EN6thrust24THRUST_300001_SM_1000_NS6detail15normal_iteratorINSD_10device_ptrIfEEEEPfyS9_ff6squareIfEEEvT0_T1_T2_T3_T4_T6__param_1];
	ld.param.u64 	%rd19, [_ZN3cub18CUB_300001_SM_10006detail6reduce28DeviceReduceSingleTileKernelINS2_10policy_hubIfyN4cuda3std3__44plusIfEEE10Policy1000EN6thrust24THRUST_300001_SM_1000_NS6detail15normal_iteratorINSD_10device_ptrIfEEEEPfyS9_ff6squareIfEEEvT0_T1_T2_T3_T4_T6__param_2];
	ld.param.f32 	%f42, [_ZN3cub18CUB_300001_SM_10006detail6reduce28DeviceReduceSingleTileKernelINS2_10policy_hubIfyN4cuda3std3__44plusIfEEE10Policy1000EN6thrust24THRUST_300001_SM_1000_NS6detail15normal_iteratorINSD_10device_ptrIfEEEEPfyS9_ff6squareIfEEEvT0_T1_T2_T3_T4_T6__param_4];
	cvta.to.global.u64 	%rd1, %rd20;
	setp.ne.s64 	%p1, %rd19, 0;
	@%p1 bra 	$L__BB4_3;
	mov.u32 	%r156, %tid.x;
	setp.ne.s32 	%p58, %r156, 0;
	@%p58 bra 	$L__BB4_51;
	st.global.f32 	[%rd1], %f42;
	bra.uni 	$L__BB4_51;
$L__BB4_3:
	cvta.to.global.u64 	%rd2, %rd18;
	setp.gt.u64 	%p2, %rd19, 4095;
	@%p2 bra 	$L__BB4_28;
	cvt.u32.u64 	%r1, %rd19;
	mov.u32 	%r2, %tid.x;
	setp.ge.u32 	%p24, %r2, %r1;
	mov.f32 	%f331, 0f00000000;
	mov.u32 	%r160, %r2;
	@%p24 bra 	$L__BB4_6;
	mul.wide.u32 	%rd41, %r2, 4;
	add.s64 	%rd42, %rd2, %rd41;
	ld.global.f32 	%f203, [%rd42];
	mul.f32 	%f331, %f203, %f203;
	add.s32 	%r160, %r2, 256;
$L__BB4_6:
	setp.ge.u32 	%p25, %r160, %r1;
	@%p25 bra 	$L__BB4_19;
	not.b32 	%r83, %r160;
	add.s32 	%r84, %r83, %r1;
	shr.u32 	%r85, %r84, 8;
	add.s32 	%r5, %r85, 1;
	and.b32  	%r6, %r5, 15;
	setp.lt.u32 	%p26, %r84, 3840;
	@%p26 bra 	$L__BB4_10;
	and.b32  	%r86, %r5, 33554416;
	neg.s32 	%r158, %r86;
	mul.wide.u32 	%rd43, %r160, 4;
	add.s64 	%rd44, %rd43, %rd2;
	add.s64 	%rd51, %rd44, 8192;
$L__BB4_9:
	.pragma "nounroll";
	ld.global.f32 	%f205, [%rd51+-8192];
	fma.rn.f32 	%f206, %f205, %f205, %f331;
	ld.global.f32 	%f207, [%rd51+-7168];
	fma.rn.f32 	%f208, %f207, %f207, %f206;
	ld.global.f32 	%f209, [%rd51+-6144];
	fma.rn.f32 	%f210, %f209, %f209, %f208;
	ld.global.f32 	%f211, [%rd51+-5120];
	fma.rn.f32 	%f212, %f211, %f211, %f210;
	ld.global.f32 	%f213, [%rd51+-4096];
	fma.rn.f32 	%f214, %f213, %f213, %f212;
	ld.global.f32 	%f215, [%rd51+-3072];
	fma.rn.f32 	%f216, %f215, %f215, %f214;
	ld.global.f32 	%f217, [%rd51+-2048];
	fma.rn.f32 	%f218, %f217, %f217, %f216;
	ld.global.f32 	%f219, [%rd51+-1024];
	fma.rn.f32 	%f220, %f219, %f219, %f218;
	ld.global.f32 	%f221, [%rd51];
	fma.rn.f32 	%f222, %f221, %f221, %f220;
	ld.global.f32 	%f223, [%rd51+1024];
	fma.rn.f32 	%f224, %f223, %f223, %f222;
	ld.global.f32 	%f225, [%rd51+2048];
	fma.rn.f32 	%f226, %f225, %f225, %f224;
	ld.global.f32 	%f227, [%rd51+3072];
	fma.rn.f32 	%f228, %f227, %f227, %f226;
	ld.global.f32 	%f229, [%rd51+4096];
	fma.rn.f32 	%f230, %f229, %f229, %f228;
	ld.global.f32 	%f231, [%rd51+5120];
	fma.rn.f32 	%f232, %f231, %f231, %f230;
	ld.global.f32 	%f233, [%rd51+6144];
	fma.rn.f32 	%f234, %f233, %f233, %f232;
	ld.global.f32 	%f235, [%rd51+7168];
	fma.rn.f32 	%f331, %f235, %f235, %f234;
	add.s32 	%r160, %r160, 4096;
	add.s32 	%r158, %r158, 16;
	add.s64 	%rd51, %rd51, 16384;
	setp.ne.s32 	%p27, %r158, 0;
	@%p27 bra 	$L__BB4_9;
$L__BB4_10:
	setp.eq.s32 	%p28, %r6, 0;
	@%p28 bra 	$L__BB4_19;
	and.b32  	%r13, %r5, 7;
	setp.lt.u32 	%p29, %r6, 8;
	@%p29 bra 	$L__BB4_13;
	mul.wide.s32 	%rd45, %r160, 4;
	add.s64 	%rd46, %rd2, %rd45;
	ld.global.f32 	%f237, [%rd46];
	fma.rn.f32 	%f238, %f237, %f237, %f331;
	ld.global.f32 	%f239, [%rd46+1024];
	fma.rn.f32 	%f240, %f239, %f239, %f238;
	ld.global.f32 	%f241, [%rd46+2048];
	fma.rn.f32 	%f242, %f241, %f241, %f240;
	ld.global.f32 	%f243, [%rd46+3072];
	fma.rn.f32 	%f244, %f243, %f243, %f242;
	ld.global.f32 	%f245, [%rd46+4096];
	fma.rn.f32 	%f246, %f245, %f245, %f244;
	ld.global.f32 	%f247, [%rd46+5120];
	fma.rn.f32 	%f248, %f247, %f247, %f246;
	ld.global.f32 	%f249, [%rd46+6144];
	fma.rn.f32 	%f250, %f249, %f249, %f248;
	ld.global.f32 	%f251, [%rd46+7168];
	fma.rn.f32 	%f331, %f251, %f251, %f250;
	add.s32 	%r160, %r160, 2048;
$L__BB4_13:
	setp.eq.s32 	%p30, %r13, 0;
	@%p30 bra 	$L__BB4_19;
	and.b32  	%r16, %r5, 3;
	setp.lt.u32 	%p31, %r13, 4;
	@%p31 bra 	$L__BB4_16;
	mul.wide.s32 	%rd47, %r160, 4;
	add.s64 	%rd48, %rd2, %rd47;
	ld.global.f32 	%f253, [%rd48];
	fma.rn.f32 	%f254, %f253, %f253, %f331;
	ld.global.f32 	%f255, [%rd48+1024];
	fma.rn.f32 	%f256, %f255, %f255, %f254;
	ld.global.f32 	%f257, [%rd48+2048];
	fma.rn.f32 	%f258, %f257, %f257, %f256;
	ld.global.f32 	%f259, [%rd48+3072];
	fma.rn.f32 	%f331, %f259, %f259, %f258;
	add.s32 	%r160, %r160, 1024;
$L__BB4_16:
	setp.eq.s32 	%p32, %r16, 0;
	@%p32 bra 	$L__BB4_19;
	neg.s32 	%r163, %r16;
$L__BB4_18:
	.pragma "nounroll";
	mul.wide.s32 	%rd49, %r160, 4;
	add.s64 	%rd50, %rd2, %rd49;
	ld.global.f32 	%f260, [%rd50];
	fma.rn.f32 	%f331, %f260, %f260, %f331;
	add.s32 	%r160, %r160, 256;
	add.s32 	%r163, %r163, 1;
	setp.ne.s32 	%p33, %r163, 0;
	@%p33 bra 	$L__BB4_18;
$L__BB4_19:
	setp.lt.u64 	%p34, %rd19, 256;
	@%p34 bra 	$L__BB4_24;
	// begin inline asm
	mov.u32 %r125, %laneid;
	// end inline asm
	mov.b32 	%r127, %f331;
	mov.b32 	%r128, 1;
	mov.b32 	%r149, 31;
	mov.b32 	%r150, -1;
	// begin inline asm
	shfl.sync.down.b32 %r126, %r127, %r128, %r149, %r150;
	// end inline asm
	setp.gt.s32 	%p50, %r125, 30;
	mov.b32 	%f295, %r126;
	add.f32 	%f296, %f331, %f295;
	selp.f32 	%f297, %f331, %f296, %p50;
	mov.b32 	%r132, %f297;
	mov.b32 	%r133, 2;
	// begin inline asm
	shfl.sync.down.b32 %r131, %r132, %r133, %r149, %r150;
	// end inline asm
	setp.gt.s32 	%p51, %r125, 29;
	mov.b32 	%f298, %r131;
	add.f32 	%f299, %f297, %f298;
	selp.f32 	%f300, %f297, %f299, %p51;
	mov.b32 	%r137, %f300;
	mov.b32 	%r138, 4;
	// begin inline asm
	shfl.sync.down.b32 %r136, %r137, %r138, %r149, %r150;
	// end inline asm
	setp.gt.s32 	%p52, %r125, 27;
	mov.b32 	%f301, %r136;
	add.f32 	%f302, %f300, %f301;
	selp.f32 	%f303, %f300, %f302, %p52;
	mov.b32 	%r142, %f303;
	mov.b32 	%r143, 8;
	// begin inline asm
	shfl.sync.down.b32 %r141, %r142, %r143, %r149, %r150;
	// end inline asm
	setp.gt.s32 	%p53, %r125, 23;
	mov.b32 	%f304, %r141;
	add.f32 	%f305, %f303, %f304;
	selp.f32 	%f306, %f303, %f305, %p53;
	mov.b32 	%r147, %f306;
	mov.b32 	%r148, 16;
	// begin inline asm
	shfl.sync.down.b32 %r146, %r147, %r148, %r149, %r150;
	// end inline asm
	setp.gt.s32 	%p54, %r125, 15;
	mov.b32 	%f307, %r146;
	add.f32 	%f16, %f306, %f307;
	selp.f32 	%f343, %f306, %f16, %p54;
	setp.ne.s32 	%p55, %r125, 0;
	@%p55 bra 	$L__BB4_22;
	shr.u32 	%r151, %r2, 3;
	and.b32  	%r152, %r151, 124;
	mov.u32 	%r153, _ZZN3cub18CUB_300001_SM_10006detail6reduce28DeviceReduceSingleTileKernelINS2_10policy_hubIfyN4cuda3std3__44plusIfEEE10Policy1000EN6thrust24THRUST_300001_SM_1000_NS6detail15normal_iteratorINSD_10device_ptrIfEEEEPfyS9_ff6squareIfEEEvT0_T1_T2_T3_T4_T6_E12temp_storage;
	add.s32 	%r154, %r153, %r152;
	st.shared.f32 	[%r154+8], %f16;
$L__BB4_22:
	bar.sync 	0;
	setp.ne.s32 	%p56, %r2, 0;
	@%p56 bra 	$L__BB4_49;
	ld.shared.f32 	%f308, [_ZZN3cub18CUB_300001_SM_10006detail6reduce28DeviceReduceSingleTileKernelINS2_10policy_hubIfyN4cuda3std3__44plusIfEEE10Policy1000EN6thrust24THRUST_300001_SM_1000_NS6detail15normal_iteratorINSD_10device_ptrIfEEEEPfyS9_ff6squareIfEEEvT0_T1_T2_T3_T4_T6_E12temp_storage+12];
	add.f32 	%f309, %f343, %f308;
	ld.shared.f32 	%f310, [_ZZN3cub18CUB_300001_SM_10006detail6reduce28DeviceReduceSingleTileKernelINS2_10policy_hubIfyN4cuda3std3__44plusIfEEE10Policy1000EN6thrust24THRUST_300001_SM_1000_NS6detail15normal_iteratorINSD_10device_ptrIfEEEEPfyS9_ff6squareIfEEEvT0_T1_T2_T3_T4_T6_E12temp_storage+16];
	add.f32 	%f311, %f309, %f310;
	ld.shared.f32 	%f312, [_ZZN3cub18CUB_300001_SM_10006detail6reduce28DeviceReduceSingleTileKernelINS2_10policy_hubIfyN4cuda3std3__44plusIfEEE10Policy1000EN6thrust24THRUST_300001_SM_1000_NS6detail15normal_iteratorINSD_10device_ptrIfEEEEPfyS9_ff6squareIfEEEvT0_T1_T2_T3_T4_T6_E12temp_storage+20];
	add.f32 	%f313, %f311, %f312;
	ld.shared.f32 	%f314, [_ZZN3cub18CUB_300001_SM_10006detail6reduce28DeviceReduceSingleTileKernelINS2_10policy_hubIfyN4cuda3std3__44plusIfEEE10Policy1000EN6thrust24THRUST_300001_SM_1000_NS6detail15normal_iteratorINSD_10device_ptrIfEEEEPfyS9_ff6squareIfEEEvT0_T1_T2_T3_T4_T6_E12temp_storage+24];
	add.f32 	%f315, %f313, %f314;
	ld.shared.f32 	%f316, [_ZZN3cub18CUB_300001_SM_10006detail6reduce28DeviceReduceSingleTileKernelINS2_10policy_hubIfyN4cuda3std3__44plusIfEEE10Policy1000EN6thrust24THRUST_300001_SM_1000_NS6detail15normal_iteratorINSD_10device_ptrIfEEEEPfyS9_ff6squareIfEEEvT0_T1_T2_T3_T4_T6_E12temp_storage+28];
	add.f32 	%f317, %f315, %f316;
	ld.shared.f32 	%f318, [_ZZN3cub18CUB_300001_SM_10006detail6reduce28DeviceReduceSingleTileKernelINS2_10policy_hubIfyN4cuda3std3__44plusIfEEE10Policy1000EN6thrust24THRUST_300001_SM_1000_NS6detail15normal_iteratorINSD_10device_ptrIfEEEEPfyS9_ff6squareIfEEEvT0_T1_T2_T3_T4_T6_E12temp_storage+32];
	add.f32 	%f319, %f317, %f318;
	ld.shared.f32 	%f320, [_ZZN3cub18CUB_300001_SM_10006detail6reduce28DeviceReduceSingleTileKernelINS2_10policy_hubIfyN4cuda3std3__44plusIfEEE10Policy1000EN6thrust24THRUST_300001_SM_1000_NS6detail15normal_iteratorINSD_10device_ptrIfEEEEPfyS9_ff6squareIfEEEvT0_T1_T2_T3_T4_T6_E12temp_storage+36];
	add.f32 	%f343, %f319, %f320;
	bra.uni 	$L__BB4_49;
$L__BB4_24:
	// begin inline asm
	mov.u32 %r87, %laneid;
	// end inline asm
	and.b32  	%r113, %r2, 992;
	add.s32 	%r114, %r113, 32;
	setp.gt.u32 	%p35, %r114, %r1;
	not.b32 	%r115, %r113;
	add.s32 	%r116, %r1, %r115;
	selp.b32 	%r111, %r116, 31, %p35;
	mov.b32 	%r89, %f331;
	mov.b32 	%r90, 1;
	mov.b32 	%r112, -1;
	// begin inline asm
	shfl.sync.down.b32 %r88, %r89, %r90, %r111, %r112;
	// end inline asm
	setp.lt.s32 	%p36, %r87, %r111;
	mov.b32 	%f261, %r88;
	add.f32 	%f262, %f331, %f261;
	selp.f32 	%f263, %f262, %f331, %p36;
	mov.b32 	%r94, %f263;
	mov.b32 	%r95, 2;
	// begin inline asm
	shfl.sync.down.b32 %r93, %r94, %r95, %r111, %r112;
	// end inline asm
	add.s32 	%r117, %r87, 2;
	setp.gt.s32 	%p37, %r117, %r111;
	mov.b32 	%f264, %r93;
	add.f32 	%f265, %f263, %f264;
	selp.f32 	%f266, %f263, %f265, %p37;
	mov.b32 	%r99, %f266;
	mov.b32 	%r100, 4;
	// begin inline asm
	shfl.sync.down.b32 %r98, %r99, %r100, %r111, %r112;
	// end inline asm
	add.s32 	%r118, %r87, 4;
	setp.gt.s32 	%p38, %r118, %r111;
	mov.b32 	%f267, %r98;
	add.f32 	%f268, %f266, %f267;
	selp.f32 	%f269, %f266, %f268, %p38;
	mov.b32 	%r104, %f269;
	mov.b32 	%r105, 8;
	// begin inline asm
	shfl.sync.down.b32 %r103, %r104, %r105, %r111, %r112;
	// end inline asm
	add.s32 	%r119, %r87, 8;
	setp.gt.s32 	%p39, %r119, %r111;
	mov.b32 	%f270, %r103;
	add.f32 	%f271, %f269, %f270;
	selp.f32 	%f272, %f269, %f271, %p39;
	mov.b32 	%r109, %f272;
	mov.b32 	%r110, 16;
	// begin inline asm
	shfl.sync.down.b32 %r108, %r109, %r110, %r111, %r112;
	// end inline asm
	add.s32 	%r120, %r87, 16;
	setp.gt.s32 	%p40, %r120, %r111;
	mov.b32 	%f273, %r108;
	add.f32 	%f274, %f272, %f273;
	selp.f32 	%f343, %f272, %f274, %p40;
	setp.ne.s32 	%p41, %r87, 0;
	@%p41 bra 	$L__BB4_26;
	shr.u32 	%r121, %r2, 3;
	and.b32  	%r122, %r121, 124;
	mov.u32 	%r123, _ZZN3cub18CUB_300001_SM_10006detail6reduce28DeviceReduceSingleTileKernelINS2_10policy_hubIfyN4cuda3std3__44plusIfEEE10Policy1000EN6thrust24THRUST_300001_SM_1000_NS6detail15normal_iteratorINSD_10device_ptrIfEEEEPfyS9_ff6squareIfEEEvT0_T1_T2_T3_T4_T6_E12temp_storage;
	add.s32 	%r124, %r123, %r122;
	st.shared.f32 	[%r124+8], %f343;
$L__BB4_26:
	bar.sync 	0;
	setp.ne.s32 	%p42, %r2, 0;
	@%p42 bra 	$L__BB4_49;
	setp.gt.u64 	%p43, %rd19, 32;
	ld.shared.f32 	%f275, [_ZZN3cub18CUB_300001_SM_10006detail6reduce28DeviceReduceSingleTileKernelINS2_10policy_hubIfyN4cuda3std3__44plusIfEEE10Policy1000EN6thrust24THRUST_300001_SM_1000_NS6detail15normal_iteratorINSD_10device_ptrIfEEEEPfyS9_ff6squareIfEEEvT0_T1_T2_T3_T4_T6_E12temp_storage+12];
	add.f32 	%f276, %f343, %f275;
	selp.f32 	%f277, %f276, %f343, %p43;
	setp.gt.u64 	%p44, %rd19, 64;
	ld.shared.f32 	%f278, [_ZZN3cub18CUB_300001_SM_10006detail6reduce28DeviceReduceSingleTileKernelINS2_10policy_hubIfyN4cuda3std3__44plusIfEEE10Policy1000EN6thrust24THRUST_300001_SM_1000_NS6detail15normal_iteratorINSD_10device_ptrIfEEEEPfyS9_ff6squareIfEEEvT0_T1_T2_T3_T4_T6_E12temp_storage+16];
	add.f32 	%f279, %f278, %f277;
	selp.f32 	%f280, %f279, %f277, %p44;
	setp.gt.u64 	%p45, %rd19, 96;
	ld.shared.f32 	%f281, [_ZZN3cub18CUB_300001_SM_10006detail6reduce28DeviceReduceSingleTileKernelINS2_10policy_hubIfyN4cuda3std3__44plusIfEEE10Policy1000EN6thrust24THRUST_300001_SM_1000_NS6detail15normal_iteratorINSD_10device_ptrIfEEEEPfyS9_ff6squareIfEEEvT0_T1_T2_T3_T4_T6_E12temp_storage+20];
	add.f32 	%f282, %f281, %f280;
	selp.f32 	%f283, %f282, %f280, %p45;
	setp.gt.u64 	%p46, %rd19, 128;
	ld.shared.f32 	%f284, [_ZZN3cub18CUB_300001_SM_10006detail6reduce28DeviceReduceSingleTileKernelINS2_10policy_hubIfyN4cuda3std3__44plusIfEEE10Policy1000EN6thrust24THRUST_300001_SM_1000_NS6detail15normal_iteratorINSD_10device_ptrIfEEEEPfyS9_ff6squareIfEEEvT0_T1_T2_T3_T4_T6_E12temp_storage+24];
	add.f32 	%f285, %f284, %f283;
	selp.f32 	%f286, %f285, %f283, %p46;
	setp.gt.u64 	%p47, %rd19, 160;
	ld.shared.f32 	%f287, [_ZZN3cub18CUB_300001_SM_10006detail6reduce28DeviceReduceSingleTileKernelINS2_10policy_hubIfyN4cuda3std3__44plusIfEEE10Policy1000EN6thrust24THRUST_300001_SM_1000_NS6detail15normal_iteratorINSD_10device_ptrIfEEEEPfyS9_ff6squareIfEEEvT0_T1_T2_T3_T4_T6_E12temp_storage+28];
	add.f32 	%f288, %f287, %f286;
	selp.f32 	%f289, %f288, %f286, %p47;
	setp.gt.u64 	%p48, %rd19, 192;
	ld.shared.f32 	%f290, [_ZZN3cub18CUB_300001_SM_10006detail6reduce28DeviceReduceSingleTileKernelINS2_10policy_hubIfyN4cuda3std3__44plusIfEEE10Policy1000EN6thrust24THRUST_300001_SM_1000_NS6detail15normal_iteratorINSD_10device_ptrIfEEEEPfyS9_ff6squareIfEEEvT0_T1_T2_T3_T4_T6_E12temp_storage+32];
	add.f32 	%f291, %f290, %f289;
	selp.f32 	%f292, %f291, %f289, %p48;
	setp.gt.u64 	%p49, %rd19, 224;
	ld.shared.f32 	%f293, [_ZZN3cub18CUB_300001_SM_10006detail6reduce28DeviceReduceSingleTileKernelINS2_10policy_hubIfyN4cuda3std3__44plusIfEEE10Policy1000EN6thrust24THRUST_300001_SM_1000_NS6detail15normal_iteratorINSD_10device_ptrIfEEEEPfyS9_ff6squareIfEEEvT0_T1_T2_T3_T4_T6_E12temp_storage+36];
	add.f32 	%f294, %f293, %f292;
	selp.f32 	%f343, %f294, %f292, %p49;
	bra.uni 	$L__BB4_49;
$L__BB4_28:
	mov.u32 	%r24, %tid.x;
	cvt.u64.u32 	%rd6, %r24;
	mul.wide.u32 	%rd22, %r24, 4;
	add.s64 	%rd7, %rd2, %rd22;
	ld.global.f32 	%f43, [%rd7];
	ld.global.f32 	%f44, [%rd7+1024];
	mul.f32 	%f45, %f44, %f44;
	ld.global.f32 	%f46, [%rd7+2048];
	ld.global.f32 	%f47, [%rd7+3072];
	mul.f32 	%f48, %f47, %f47;
	ld.global.f32 	%f49, [%rd7+4096];
	ld.global.f32 	%f50, [%rd7+5120];
	mul.f32 	%f51, %f50, %f50;
	ld.global.f32 	%f52, [%rd7+6144];
	ld.global.f32 	%f53, [%rd7+7168];
	mul.f32 	%f54, %f53, %f53;
	ld.global.f32 	%f55, [%rd7+8192];
	ld.global.f32 	%f56, [%rd7+9216];
	mul.f32 	%f57, %f56, %f56;
	ld.global.f32 	%f58, [%rd7+10240];
	ld.global.f32 	%f59, [%rd7+11264];
	mul.f32 	%f60, %f59, %f59;
	ld.global.f32 	%f61, [%rd7+12288];
	ld.global.f32 	%f62, [%rd7+13312];
	mul.f32 	%f63, %f62, %f62;
	ld.global.f32 	%f64, [%rd7+14336];
	ld.global.f32 	%f65, [%rd7+15360];
	mul.f32 	%f66, %f65, %f65;
	fma.rn.f32 	%f67, %f43, %f43, %f45;
	fma.rn.f32 	%f68, %f46, %f46, %f48;
	fma.rn.f32 	%f69, %f49, %f49, %f51;
	fma.rn.f32 	%f70, %f52, %f52, %f54;
	fma.rn.f32 	%f71, %f55, %f55, %f57;
	fma.rn.f32 	%f72, %f58, %f58, %f60;
	fma.rn.f32 	%f73, %f61, %f61, %f63;
	fma.rn.f32 	%f74, %f64, %f64, %f66;
	add.f32 	%f75, %f67, %f68;
	add.f32 	%f76, %f69, %f70;
	add.f32 	%f77, %f71, %f72;
	add.f32 	%f78, %f73, %f74;
	add.f32 	%f79, %f75, %f76;
	add.f32 	%f80, %f77, %f78;
	add.f32 	%f342, %f79, %f80;
	add.s64 	%rd8, %rd19, -4096;
	setp.lt.u64 	%p3, %rd8, 4096;
	mov.b64 	%rd53, 4096;
	@%p3 bra 	$L__BB4_32;
	mov.b64 	%rd53, 4096;
$L__BB4_30:
	shl.b64 	%rd24, %rd53, 2;
	add.s64 	%rd25, %rd7, %rd24;
	ld.global.f32 	%f81, [%rd25];
	ld.global.f32 	%f82, [%rd25+1024];
	ld.global.f32 	%f83, [%rd25+2048];
	mul.f32 	%f84, %f83, %f83;
	ld.global.f32 	%f85, [%rd25+3072];
	ld.global.f32 	%f86, [%rd25+4096];
	mul.f32 	%f87, %f86, %f86;
	ld.global.f32 	%f88, [%rd25+5120];
	ld.global.f32 	%f89, [%rd25+6144];
	mul.f32 	%f90, %f89, %f89;
	ld.global.f32 	%f91, [%rd25+7168];
	ld.global.f32 	%f92, [%rd25+8192];
	mul.f32 	%f93, %f92, %f92;
	ld.global.f32 	%f94, [%rd25+9216];
	ld.global.f32 	%f95, [%rd25+10240];
	mul.f32 	%f96, %f95, %f95;
	ld.global.f32 	%f97, [%rd25+11264];
	ld.global.f32 	%f98, [%rd25+12288];
	mul.f32 	%f99, %f98, %f98;
	ld.global.f32 	%f100, [%rd25+13312];
	ld.global.f32 	%f101, [%rd25+14336];
	mul.f32 	%f102, %f101, %f101;
	ld.global.f32 	%f103, [%rd25+15360];
	fma.rn.f32 	%f104, %f81, %f81, %f342;
	fma.rn.f32 	%f105, %f82, %f82, %f84;
	fma.rn.f32 	%f106, %f85, %f85, %f87;
	fma.rn.f32 	%f107, %f88, %f88, %f90;
	fma.rn.f32 	%f108, %f91, %f91, %f93;
	fma.rn.f32 	%f109, %f94, %f94, %f96;
	fma.rn.f32 	%f110, %f97, %f97, %f99;
	fma.rn.f32 	%f111, %f100, %f100, %f102;
	add.f32 	%f112, %f104, %f105;
	add.f32 	%f113, %f106, %f107;
	add.f32 	%f114, %f108, %f109;
	add.f32 	%f115, %f110, %f111;
	add.f32 	%f116, %f112, %f113;
	add.f32 	%f117, %f114, %f115;
	add.f32 	%f118, %f116, %f117;
	fma.rn.f32 	%f342, %f103, %f103, %f118;
	sub.s64 	%rd26, %rd19, %rd53;
	setp.lt.u64 	%p4, %rd26, 4096;
	@%p4 bra 	$L__BB4_45;
	add.s64 	%rd53, %rd53, 4096;
	setp.le.u64 	%p5, %rd53, %rd8;
	@%p5 bra 	$L__BB4_30;
$L__BB4_32:
	setp.le.u64 	%p6, %rd19, %rd53;
	cvt.u32.u64 	%r42, %rd53;
	cvt.u32.u64 	%r43, %rd19;
	sub.s32 	%r44, %r43, %r42;
	setp.ge.s32 	%p7, %r24, %r44;
	or.pred  	%p8, %p6, %p7;
	@%p8 bra 	$L__BB4_45;
	not.b32 	%r47, %r24;
	add.s32 	%r48, %r47, %r43;
	sub.s32 	%r50, %r48, %r42;
	shr.u32 	%r51, %r50, 8;
	add.s32 	%r25, %r51, 1;
	and.b32  	%r26, %r25, 15;
	setp.lt.u32 	%p9, %r50, 3840;
	mov.u32 	%r167, %r24;
	@%p9 bra 	$L__BB4_36;
	and.b32  	%r52, %r25, 33554416;
	neg.s32 	%r165, %r52;
	add.s64 	%rd27, %rd53, %rd6;
	shl.b64 	%rd28, %rd27, 2;
	add.s64 	%rd29, %rd28, %rd2;
	add.s64 	%rd54, %rd29, 8192;
	mov.u32 	%r167, %r24;
$L__BB4_35:
	.pragma "nounroll";
	ld.global.f32 	%f120, [%rd54+-8192];
	fma.rn.f32 	%f121, %f120, %f120, %f342;
	ld.global.f32 	%f122, [%rd54+-7168];
	fma.rn.f32 	%f123, %f122, %f122, %f121;
	ld.global.f32 	%f124, [%rd54+-6144];
	fma.rn.f32 	%f125, %f124, %f124, %f123;
	ld.global.f32 	%f126, [%rd54+-5120];
	fma.rn.f32 	%f127, %f126, %f126, %f125;
	ld.global.f32 	%f128, [%rd54+-4096];
	fma.rn.f32 	%f129, %f128, %f128, %f127;
	ld.global.f32 	%f130, [%rd54+-3072];
	fma.rn.f32 	%f131, %f130, %f130, %f129;
	ld.global.f32 	%f132, [%rd54+-2048];
	fma.rn.f32 	%f133, %f132, %f132, %f131;
	ld.global.f32 	%f134, [%rd54+-1024];
	fma.rn.f32 	%f135, %f134, %f134, %f133;
	ld.global.f32 	%f136, [%rd54];
	fma.rn.f32 	%f137, %f136, %f136, %f135;
	ld.global.f32 	%f138, [%rd54+1024];
	fma.rn.f32 	%f139, %f138, %f138, %f137;
	ld.global.f32 	%f140, [%rd54+2048];
	fma.rn.f32 	%f141, %f140, %f140, %f139;
	ld.global.f32 	%f142, [%rd54+3072];
	fma.rn.f32 	%f143, %f142, %f142, %f141;
	ld.global.f32 	%f144, [%rd54+4096];
	fma.rn.f32 	%f145, %f144, %f144, %f143;
	ld.global.f32 	%f146, [%rd54+5120];
	fma.rn.f32 	%f147, %f146, %f146, %f145;
	ld.global.f32 	%f148, [%rd54+6144];
	fma.rn.f32 	%f149, %f148, %f148, %f147;
	ld.global.f32 	%f150, [%rd54+7168];
	fma.rn.f32 	%f342, %f150, %f150, %f149;
	add.s32 	%r167, %r167, 4096;
	add.s32 	%r165, %r165, 16;
	add.s64 	%rd54, %rd54, 16384;
	setp.ne.s32 	%p10, %r165, 0;
	@%p10 bra 	$L__BB4_35;
$L__BB4_36:
	setp.eq.s32 	%p11, %r26, 0;
	@%p11 bra 	$L__BB4_45;
	and.b32  	%r33, %r25, 7;
	setp.lt.u32 	%p12, %r26, 8;
	@%p12 bra 	$L__BB4_39;
	cvt.u64.u32 	%rd30, %r167;
	add.s64 	%rd31, %rd53, %rd30;
	shl.b64 	%rd32, %rd31, 2;
	add.s64 	%rd33, %rd2, %rd32;
	ld.global.f32 	%f152, [%rd33];
	fma.rn.f32 	%f153, %f152, %f152, %f342;
	ld.global.f32 	%f154, [%rd33+1024];
	fma.rn.f32 	%f155, %f154, %f154, %f153;
	ld.global.f32 	%f156, [%rd33+2048];
	fma.rn.f32 	%f157, %f156, %f156, %f155;
	ld.global.f32 	%f158, [%rd33+3072];
	fma.rn.f32 	%f159, %f158, %f158, %f157;
	ld.global.f32 	%f160, [%rd33+4096];
	fma.rn.f32 	%f161, %f160, %f160, %f159;
	ld.global.f32 	%f162, [%rd33+5120];
	fma.rn.f32 	%f163, %f162, %f162, %f161;
	ld.global.f32 	%f164, [%rd33+6144];
	fma.rn.f32 	%f165, %f164, %f164, %f163;
	ld.global.f32 	%f166, [%rd33+7168];
	fma.rn.f32 	%f342, %f166, %f166, %f165;
	add.s32 	%r167, %r167, 2048;
$L__BB4_39:
	setp.eq.s32 	%p13, %r33, 0;
	@%p13 bra 	$L__BB4_45;
	and.b32  	%r36, %r25, 3;
	setp.lt.u32 	%p14, %r33, 4;
	@%p14 bra 	$L__BB4_42;
	cvt.u64.u32 	%rd34, %r167;
	add.s64 	%rd35, %rd53, %rd34;
	shl.b64 	%rd36, %rd35, 2;
	add.s64 	%rd37, %rd2, %rd36;
	ld.global.f32 	%f168, [%rd37];
	fma.rn.f32 	%f169, %f168, %f168, %f342;
	ld.global.f32 	%f170, [%rd37+1024];
	fma.rn.f32 	%f171, %f170, %f170, %f169;
	ld.global.f32 	%f172, [%rd37+2048];
	fma.rn.f32 	%f173, %f172, %f172, %f171;
	ld.global.f32 	%f174, [%rd37+3072];
	fma.rn.f32 	%f342, %f174, %f174, %f173;
	add.s32 	%r167, %r167, 1024;
$L__BB4_42:
	setp.eq.s32 	%p15, %r36, 0;
	@%p15 bra 	$L__BB4_45;
	cvt.u64.u32 	%rd38, %r167;
	add.s64 	%rd39, %rd53, %rd38;
	shl.b64 	%rd40, %rd39, 2;
	add.s64 	%rd55, %rd2, %rd40;
	neg.s32 	%r170, %r36;
$L__BB4_44:
	.pragma "nounroll";
	ld.global.f32 	%f175, [%rd55];
	fma.rn.f32 	%f342, %f175, %f175, %f342;
	add.s64 	%rd55, %rd55, 1024;
	add.s32 	%r170, %r170, 1;
	setp.ne.s32 	%p16, %r170, 0;
	@%p16 bra 	$L__BB4_44;
$L__BB4_45:
	// begin inline asm
	mov.u32 %r53, %laneid;
	// end inline asm
	mov.b32 	%r55, %f342;
	mov.b32 	%r56, 1;
	mov.b32 	%r77, 31;
	mov.b32 	%r78, -1;
	// begin inline asm
	shfl.sync.down.b32 %r54, %r55, %r56, %r77, %r78;
	// end inline asm
	setp.gt.s32 	%p17, %r53, 30;
	mov.b32 	%f176, %r54;
	add.f32 	%f177, %f342, %f176;
	selp.f32 	%f178, %f342, %f177, %p17;
	mov.b32 	%r60, %f178;
	mov.b32 	%r61, 2;
	// begin inline asm
	shfl.sync.down.b32 %r59, %r60, %r61, %r77, %r78;
	// end inline asm
	setp.gt.s32 	%p18, %r53, 29;
	mov.b32 	%f179, %r59;
	add.f32 	%f180, %f178, %f179;
	selp.f32 	%f181, %f178, %f180, %p18;
	mov.b32 	%r65, %f181;
	mov.b32 	%r66, 4;
	// begin inline asm
	shfl.sync.down.b32 %r64, %r65, %r66, %r77, %r78;
	// end inline asm
	setp.gt.s32 	%p19, %r53, 27;
	mov.b32 	%f182, %r64;
	add.f32 	%f183, %f181, %f182;
	selp.f32 	%f184, %f181, %f183, %p19;
	mov.b32 	%r70, %f184;
	mov.b32 	%r71, 8;
	// begin inline asm
	shfl.sync.down.b32 %r69, %r70, %r71, %r77, %r78;
	// end inline asm
	setp.gt.s32 	%p20, %r53, 23;
	mov.b32 	%f185, %r69;
	add.f32 	%f186, %f184, %f185;
	selp.f32 	%f187, %f184, %f186, %p20;
	mov.b32 	%r75, %f187;
	mov.b32 	%r76, 16;
	// begin inline asm
	shfl.sync.down.b32 %r74, %r75, %r76, %r77, %r78;
	// end inline asm
	setp.gt.s32 	%p21, %r53, 15;
	mov.b32 	%f188, %r74;
	add.f32 	%f38, %f187, %f188;
	selp.f32 	%f343, %f187, %f38, %p21;
	setp.ne.s32 	%p22, %r53, 0;
	@%p22 bra 	$L__BB4_47;
	shr.u32 	%r79, %r24, 3;
	and.b32  	%r80, %r79, 124;
	mov.u32 	%r81, _ZZN3cub18CUB_300001_SM_10006detail6reduce28DeviceReduceSingleTileKernelINS2_10policy_hubIfyN4cuda3std3__44plusIfEEE10Policy1000EN6thrust24THRUST_300001_SM_1000_NS6detail15normal_iteratorINSD_10device_ptrIfEEEEPfyS9_ff6squareIfEEEvT0_T1_T2_T3_T4_T6_E12temp_storage;
	add.s32 	%r82, %r81, %r80;
	st.shared.f32 	[%r82+8], %f38;
$L__BB4_47:
	bar.sync 	0;
	setp.ne.s32 	%p23, %r24, 0;
	@%p23 bra 	$L__BB4_49;
	ld.shared.f32 	%f189, [_ZZN3cub18CUB_300001_SM_10006detail6reduce28DeviceReduceSingleTileKernelINS2_10policy_hubIfyN4cuda3std3__44plusIfEEE10Policy1000EN6thrust24THRUST_300001_SM_1000_NS6detail15normal_iteratorINSD_10device_ptrIfEEEEPfyS9_ff6squareIfEEEvT0_T1_T2_T3_T4_T6_E12temp_storage+12];
	add.f32 	%f190, %f343, %f189;
	ld.shared.f32 	%f191, [_ZZN3cub18CUB_300001_SM_10006detail6reduce28DeviceReduceSingleTileKernelINS2_10policy_hubIfyN4cuda3std3__44plusIfEEE10Policy1000EN6thrust24THRUST_300001_SM_1000_NS6detail15normal_iteratorINSD_10device_ptrIfEEEEPfyS9_ff6squareIfEEEvT0_T1_T2_T3_T4_T6_E12temp_storage+16];
	add.f32 	%f192, %f190, %f191;
	ld.shared.f32 	%f193, [_ZZN3cub18CUB_300001_SM_10006detail6reduce28DeviceReduceSingleTileKernelINS2_10policy_hubIfyN4cuda3std3__44plusIfEEE10Policy1000EN6thrust24THRUST_300001_SM_1000_NS6detail15normal_iteratorINSD_10device_ptrIfEEEEPfyS9_ff6squareIfEEEvT0_T1_T2_T3_T4_T6_E12temp_storage+20];
	add.f32 	%f194, %f192, %f193;
	ld.shared.f32 	%f195, [_ZZN3cub18CUB_300001_SM_10006detail6reduce28DeviceReduceSingleTileKernelINS2_10policy_hubIfyN4cuda3std3__44plusIfEEE10Policy1000EN6thrust24THRUST_300001_SM_1000_NS6detail15normal_iteratorINSD_10device_ptrIfEEEEPfyS9_ff6squareIfEEEvT0_T1_T2_T3_T4_T6_E12temp_storage+24];
	add.f32 	%f196, %f194, %f195;
	ld.shared.f32 	%f197, [_ZZN3cub18CUB_300001_SM_10006detail6reduce28DeviceReduceSingleTileKernelINS2_10policy_hubIfyN4cuda3std3__44plusIfEEE10Policy1000EN6thrust24THRUST_300001_SM_1000_NS6detail15normal_iteratorINSD_10device_ptrIfEEEEPfyS9_ff6squareIfEEEvT0_T1_T2_T3_T4_T6_E12temp_storage+28];
	add.f32 	%f198, %f196, %f197;
	ld.shared.f32 	%f199, [_ZZN3cub18CUB_300001_SM_10006detail6reduce28DeviceReduceSingleTileKernelINS2_10policy_hubIfyN4cuda3std3__44plusIfEEE10Policy1000EN6thrust24THRUST_300001_SM_1000_NS6detail15normal_iteratorINSD_10device_ptrIfEEEEPfyS9_ff6squareIfEEEvT0_T1_T2_T3_T4_T6_E12temp_storage+32];
	add.f32 	%f200, %f198, %f199;
	ld.shared.f32 	%f201, [_ZZN3cub18CUB_300001_SM_10006detail6reduce28DeviceReduceSingleTileKernelINS2_10policy_hubIfyN4cuda3std3__44plusIfEEE10Policy1000EN6thrust24THRUST_300001_SM_1000_NS6detail15normal_iteratorINSD_10device_ptrIfEEEEPfyS9_ff6squareIfEEEvT0_T1_T2_T3_T4_T6_E12temp_storage+36];
	add.f32 	%f343, %f200, %f201;
$L__BB4_49:
	mov.u32 	%r155, %tid.x;
	setp.ne.s32 	%p57, %r155, 0;
	@%p57 bra 	$L__BB4_51;
	add.f32 	%f321, %f42, %f343;
	st.global.f32 	[%rd1], %f321;
$L__BB4_51:
	ret;

}
	// .globl	_ZN3cub18CUB_300001_SM_10006detail6reduce18DeviceReduceKernelINS2_10policy_hubIfyN4cuda3std3__44plusIfEEE10Policy1000EN6thrust24THRUST_300001_SM_1000_NS6detail15normal_iteratorINSD_10device_ptrIfEEEEyS9_f6squareIfEEEvT0_PT3_T1_NS0_13GridEvenShareISO_EET2_T4_
.visible .entry _ZN3cub18CUB_300001_SM_10006detail6reduce18DeviceReduceKernelINS2_10policy_hubIfyN4cuda3std3__44plusIfEEE10Policy1000EN6thrust24THRUST_300001_SM_1000_NS6detail15normal_iteratorINSD_10device_ptrIfEEEEyS9_f6squareIfEEEvT0_PT3_T1_NS0_13GridEvenShareISO_EET2_T4_(
	.param .align 8 .b8 _ZN3cub18CUB_300001_SM_10006detail6reduce18DeviceReduceKernelINS2_10policy_hubIfyN4cuda3std3__44plusIfEEE10Policy1000EN6thrust24THRUST_300001_SM_1000_NS6detail15normal_iteratorINSD_10device_ptrIfEEEEyS9_f6squareIfEEEvT0_PT3_T1_NS0_13GridEvenShareISO_EET2_T4__param_0[8],
	.param .u64 .ptr .align 1 _ZN3cub18CUB_300001_SM_10006detail6reduce18DeviceReduceKernelINS2_10policy_hubIfyN4cuda3std3__44plusIfEEE10Policy1000EN6thrust24THRUST_300001_SM_1000_NS6detail15normal_iteratorINSD_10device_ptrIfEEEEyS9_f6squareIfEEEvT0_PT3_T1_NS0_13GridEvenShareISO_EET2_T4__param_1,
	.param .u64 _ZN3cub18CUB_300001_SM_10006detail6reduce18DeviceReduceKernelINS2_10policy_hubIfyN4cuda3std3__44plusIfEEE10Policy1000EN6thrust24THRUST_300001_SM_1000_NS6detail15normal_iteratorINSD_10device_ptrIfEEEEyS9_f6squareIfEEEvT0_PT3_T1_NS0_13GridEvenShareISO_EET2_T4__param_2,
	.param .align 8 .b8 _ZN3cub18CUB_300001_SM_10006detail6reduce18DeviceReduceKernelINS2_10policy_hubIfyN4cuda3std3__44plusIfEEE10Policy1000EN6thrust24THRUST_300001_SM_1000_NS6detail15normal_iteratorINSD_10device_ptrIfEEEEyS9_f6squareIfEEEvT0_PT3_T1_NS0_13GridEvenShareISO_EET2_T4__param_3[72],
	.param .align 1 .b8 _ZN3cub18CUB_300001_SM_10006detail6reduce18DeviceReduceKernelINS2_10policy_hubIfyN4cuda3std3__44plusIfEEE10Policy1000EN6thrust24THRUST_300001_SM_1000_NS6detail15normal_iteratorINSD_10device_ptrIfEEEEyS9_f6squareIfEEEvT0_PT3_T1_NS0_13GridEvenShareISO_EET2_T4__param_4[1],
	.param .align 1 .b8 _ZN3cub18CUB_300001_SM_10006detail6reduce18DeviceReduceKernelINS2_10policy_hubIfyN4cuda3std3__44plusIfEEE10Policy1000EN6thrust24THRUST_300001_SM_1000_NS6detail15normal_iteratorINSD_10device_ptrIfEEEEyS9_f6squareIfEEEvT0_PT3_T1_NS0_13GridEvenShareISO_EET2_T4__param_5[1]
)
.maxntid 256
{
	.reg .pred 	%p<57>;
	.reg .b16 	%rs<4>;
	.reg .b32 	%r<205>;
	.reg .b32 	%f<340>;
	.reg .b64 	%rd<74>;
	// demoted variable
	.shared .align 4 .b8 _ZZN3cub18CUB_300001_SM_10006detail6reduce18DeviceReduceKernelINS2_10policy_hubIfyN4cuda3std3__44plusIfEEE10Policy1000EN6thrust24THRUST_300001_SM_1000_NS6detail15normal_iteratorINSD_10device_ptrIfEEEEyS9_f6squareIfEEEvT0_PT3_T1_NS0_13GridEvenShareISO_EET2_T4_E12temp_storage[44];
	ld.param.u64 	%rd1, [_ZN3cub18CUB_300001_SM_10006detail6reduce18DeviceReduceKernelINS2_10policy_hubIfyN4cuda3std3__44plusIfEEE10Policy1000EN6thrust24THRUST_300001_SM_1000_NS6detail15normal_iteratorINSD_10device_ptrIfEEEEyS9_f6squareIfEEEvT0_PT3_T1_NS0_13GridEvenShareISO_EET2_T4__param_3+32];
	ld.param.u32 	%r1, [_ZN3cub18CUB_300001_SM_10006detail6reduce18DeviceReduceKernelINS2_10policy_hubIfyN4cuda3std3__44plusIfEEE10Policy1000EN6thrust24THRUST_300001_SM_1000_NS6detail15normal_iteratorINSD_10device_ptrIfEEEEyS9_f6squareIfEEEvT0_PT3_T1_NS0_13GridEvenShareISO_EET2_T4__param_3+40];
	ld.param.u64 	%rd25, [_ZN3cub18CUB_300001_SM_10006detail6reduce18DeviceReduceKernelINS2_10policy_hubIfyN4cuda3std3__44plusIfEEE10Policy1000EN6thrust24THRUST_300001_SM_1000_NS6detail15normal_iteratorINSD_10device_ptrIfEEEEyS9_f6squareIfEEEvT0_PT3_T1_NS0_13GridEvenShareISO_EET2_T4__param_0];
	ld.param.u64 	%rd24, [_ZN3cub18CUB_300001_SM_10006detail6reduce18DeviceReduceKernelINS2_10policy_hubIfyN4cuda3std3__44plusIfEEE10Policy1000EN6thrust24THRUST_300001_SM_1000_NS6detail15normal_iteratorINSD_10device_ptrIfEEEEyS9_f6squareIfEEEvT0_PT3_T1_NS0_13GridEvenShareISO_EET2_T4__param_1];
	cvta.to.global.u64 	%rd2, %rd25;
	mov.u32 	%r2, %ctaid.x;
	shl.b32 	%r50, %r1, 12;
	cvt.s64.s32 	%rd3, %r50;
	shl.b32 	%r51, %r2, 12;
	cvt.u64.u32 	%rd4, %r51;
	sub.s64 	%rd5, %rd1, %rd4;
	setp.gt.u64 	%p1, %rd5, 4095;
	@%p1 bra 	$L__BB5_25;
	cvt.u32.u64 	%r111, %rd4;
	cvt.u32.u64 	%r3, %rd1;
	sub.s32 	%r4, %r3, %r111;
	mov.u32 	%r5, %tid.x;
	setp.ge.s32 	%p23, %r5, %r4;
	mov.f32 	%f328, 0f00000000;
	mov.u32 	%r192, %r5;
	@%p23 bra 	$L__BB5_3;
	add.s32 	%r113, %r111, %r5;
	mul.wide.u32 	%rd48, %r113, 4;
	add.s64 	%rd49, %rd2, %rd48;
	ld.global.f32 	%f201, [%rd49];
	mul.f32 	%f328, %f201, %f201;
	add.s32 	%r192, %r5, 256;
$L__BB5_3:
	setp.ge.s32 	%p24, %r192, %r4;
	@%p24 bra 	$L__BB5_16;
	not.b32 	%r115, %r192;
	add.s32 	%r116, %r115, %r3;
	sub.s32 	%r117, %r116, %r111;
	shr.u32 	%r118, %r117, 8;
	add.s32 	%r8, %r118, 1;
	and.b32  	%r9, %r8, 15;
	setp.lt.u32 	%p25, %r117, 3840;
	@%p25 bra 	$L__BB5_7;
	and.b32  	%r119, %r8, 33554416;
	neg.s32 	%r190, %r119;
	mul.wide.u32 	%rd50, %r2, 16384;
	mul.wide.u32 	%rd51, %r192, 4;
	or.b64  	%rd52, %rd50, %rd51;
	add.s64 	%rd53, %rd52, %rd2;
	add.s64 	%rd68, %rd53, 8192;
$L__BB5_6:
	.pragma "nounroll";
	ld.global.f32 	%f203, [%rd68+-8192];
	fma.rn.f32 	%f204, %f203, %f203, %f328;
	ld.global.f32 	%f205, [%rd68+-7168];
	fma.rn.f32 	%f206, %f205, %f205, %f204;
	ld.global.f32 	%f207, [%rd68+-6144];
	fma.rn.f32 	%f208, %f207, %f207, %f206;
	ld.global.f32 	%f209, [%rd68+-5120];
	fma.rn.f32 	%f210, %f209, %f209, %f208;
	ld.global.f32 	%f211, [%rd68+-4096];
	fma.rn.f32 	%f212, %f211, %f211, %f210;
	ld.global.f32 	%f213, [%rd68+-3072];
	fma.rn.f32 	%f214, %f213, %f213, %f212;
	ld.global.f32 	%f215, [%rd68+-2048];
	fma.rn.f32 	%f216, %f215, %f215, %f214;
	ld.global.f32 	%f217, [%rd68+-1024];
	fma.rn.f32 	%f218, %f217, %f217, %f216;
	ld.global.f32 	%f219, [%rd68];
	fma.rn.f32 	%f220, %f219, %f219, %f218;
	ld.global.f32 	%f221, [%rd68+1024];
	fma.rn.f32 	%f222, %f221, %f221, %f220;
	ld.global.f32 	%f223, [%rd68+2048];
	fma.rn.f32 	%f224, %f223, %f223, %f222;
	ld.global.f32 	%f225, [%rd68+3072];
	fma.rn.f32 	%f226, %f225, %f225, %f224;
	ld.global.f32 	%f227, [%rd68+4096];
	fma.rn.f32 	%f228, %f227, %f227, %f226;
	ld.global.f32 	%f229, [%rd68+5120];
	fma.rn.f32 	%f230, %f229, %f229, %f228;
	ld.global.f32 	%f231, [%rd68+6144];
	fma.rn.f32 	%f232, %f231, %f231, %f230;
	ld.global.f32 	%f233, [%rd68+7168];
	fma.rn.f32 	%f328, %f233, %f233, %f232;
	add.s32 	%r192, %r192, 4096;
	add.s32 	%r190, %r190, 16;
	add.s64 	%rd68, %rd68, 16384;
	setp.ne.s32 	%p26, %r190, 0;
	@%p26 bra 	$L__BB5_6;
$L__BB5_7:
	setp.eq.s32 	%p27, %r9, 0;
	@%p27 bra 	$L__BB5_16;
	and.b32  	%r16, %r8, 7;
	setp.lt.u32 	%p28, %r9, 8;
	@%p28 bra 	$L__BB5_10;
	cvt.s64.s32 	%rd54, %r192;
	add.s64 	%rd55, %rd54, %rd4;
	shl.b64 	%rd56, %rd55, 2;
	add.s64 	%rd57, %rd2, %rd56;
	ld.global.f32 	%f235, [%rd57];
	fma.rn.f32 	%f236, %f235, %f235, %f328;
	ld.global.f32 	%f237, [%rd57+1024];
	fma.rn.f32 	%f238, %f237, %f237, %f236;
	ld.global.f32 	%f239, [%rd57+2048];
	fma.rn.f32 	%f240, %f239, %f239, %f238;
	ld.global.f32 	%f241, [%rd57+3072];
	fma.rn.f32 	%f242, %f241, %f241, %f240;
	ld.global.f32 	%f243, [%rd57+4096];
	fma.rn.f32 	%f244, %f243, %f243, %f242;
	ld.global.f32 	%f245, [%rd57+5120];
	fma.rn.f32 	%f246, %f245, %f245, %f244;
	ld.global.f32 	%f247, [%rd57+6144];
	fma.rn.f32 	%f248, %f247, %f247, %f246;
	ld.global.f32 	%f249, [%rd57+7168];
	fma.rn.f32 	%f328, %f249, %f249, %f248;
	add.s32 	%r192, %r192, 2048;
$L__BB5_10:
	setp.eq.s32 	%p29, %r16, 0;
	@%p29 bra 	$L__BB5_16;
	and.b32  	%r19, %r8, 3;
	setp.lt.u32 	%p30, %r16, 4;
	@%p30 bra 	$L__BB5_13;
	cvt.s64.s32 	%rd58, %r192;
	add.s64 	%rd59, %rd58, %rd4;
	shl.b64 	%rd60, %rd59, 2;
	add.s64 	%rd61, %rd2, %rd60;
	ld.global.f32 	%f251, [%rd61];
	fma.rn.f32 	%f252, %f251, %f251, %f328;
	ld.global.f32 	%f253, [%rd61+1024];
	fma.rn.f32 	%f254, %f253, %f253, %f252;
	ld.global.f32 	%f255, [%rd61+2048];
	fma.rn.f32 	%f256, %f255, %f255, %f254;
	ld.global.f32 	%f257, [%rd61+3072];
	fma.rn.f32 	%f328, %f257, %f257, %f256;
	add.s32 	%r192, %r192, 1024;
$L__BB5_13:
	setp.eq.s32 	%p31, %r19, 0;
	@%p31 bra 	$L__BB5_16;
	mul.wide.u32 	%rd62, %r2, 16384;
	add.s64 	%rd9, %rd2, %rd62;
	neg.s32 	%r195, %r19;
$L__BB5_15:
	.pragma "nounroll";
	mul.wide.s32 	%rd63, %r192, 4;
	add.s64 	%rd64, %rd9, %rd63;
	ld.global.f32 	%f258, [%rd64];
	fma.rn.f32 	%f328, %f258, %f258, %f328;
	add.s32 	%r192, %r192, 256;
	add.s32 	%r195, %r195, 1;
	setp.ne.s32 	%p32, %r195, 0;
	@%p32 bra 	$L__BB5_15;
$L__BB5_16:
	setp.lt.s32 	%p33, %r4, 256;
	@%p33 bra 	$L__BB5_21;
	// begin inline asm
	mov.u32 %r158, %laneid;
	// end inline asm
	mov.b32 	%r160, %f328;
	mov.b32 	%r161, 1;
	mov.b32 	%r182, 31;
	mov.b32 	%r183, -1;
	// begin inline asm
	shfl.sync.down.b32 %r159, %r160, %r161, %r182, %r183;
	// end inline asm
	setp.gt.s32 	%p49, %r158, 30;
	mov.b32 	%f293, %r159;
	add.f32 	%f294, %f328, %f293;
	selp.f32 	%f295, %f328, %f294, %p49;
	mov.b32 	%r165, %f295;
	mov.b32 	%r166, 2;
	// begin inline asm
	shfl.sync.down.b32 %r164, %r165, %r166, %r182, %r183;
	// end inline asm
	setp.gt.s32 	%p50, %r158, 29;
	mov.b32 	%f296, %r164;
	add.f32 	%f297, %f295, %f296;
	selp.f32 	%f298, %f295, %f297, %p50;
	mov.b32 	%r170, %f298;
	mov.b32 	%r171, 4;
	// begin inline asm
	shfl.sync.down.b32 %r169, %r170, %r171, %r182, %r183;
	// end inline asm
	setp.gt.s32 	%p51, %r158, 27;
	mov.b32 	%f299, %r169;
	add.f32 	%f300, %f298, %f299;
	selp.f32 	%f301, %f298, %f300, %p51;
	mov.b32 	%r175, %f301;
	mov.b32 	%r176, 8;
	// begin inline asm
	shfl.sync.down.b32 %r174, %r175, %r176, %r182, %r183;
	// end inline asm
	setp.gt.s32 	%p52, %r158, 23;
	mov.b32 	%f302, %r174;
	add.f32 	%f303, %f301, %f302;
	selp.f32 	%f304, %f301, %f303, %p52;
	mov.b32 	%r180, %f304;
	mov.b32 	%r181, 16;
	// begin inline asm
	shfl.sync.down.b32 %r179, %r180, %r181, %r182, %r183;
	// end inline asm
	setp.gt.s32 	%p53, %r158, 15;
	mov.b32 	%f305, %r179;
	add.f32 	%f16, %f304, %f305;
	selp.f32 	%f339, %f304, %f16, %p53;
	setp.ne.s32 	%p54, %r158, 0;
	@%p54 bra 	$L__BB5_19;
	shr.u32 	%r184, %r5, 3;
	and.b32  	%r185, %r184, 124;
	mov.u32 	%r186, _ZZN3cub18CUB_300001_SM_10006detail6reduce18DeviceReduceKernelINS2_10policy_hubIfyN4cuda3std3__44plusIfEEE10Policy1000EN6thrust24THRUST_300001_SM_1000_NS6detail15normal_iteratorINSD_10device_ptrIfEEEEyS9_f6squareIfEEEvT0_PT3_T1_NS0_13GridEvenShareISO_EET2_T4_E12temp_storage;
	add.s32 	%r187, %r186, %r185;
	st.shared.f32 	[%r187+8], %f16;
$L__BB5_19:
	bar.sync 	0;
	setp.ne.s32 	%p55, %r5, 0;
	@%p55 bra 	$L__BB5_46;
	ld.shared.f32 	%f306, [_ZZN3cub18CUB_300001_SM_10006detail6reduce18DeviceReduceKernelINS2_10policy_hubIfyN4cuda3std3__44plusIfEEE10Policy1000EN6thrust24THRUST_300001_SM_1000_NS6detail15normal_iteratorINSD_10device_ptrIfEEEEyS9_f6squareIfEEEvT0_PT3_T1_NS0_13GridEvenShareISO_EET2_T4_E12temp_storage+12];
	add.f32 	%f307, %f339, %f306;
	ld.shared.f32 	%f308, [_ZZN3cub18CUB_300001_SM_10006detail6reduce18DeviceReduceKernelINS2_10policy_hubIfyN4cuda3std3__44plusIfEEE10Policy1000EN6thrust24THRUST_300001_SM_1000_NS6detail15normal_iteratorINSD_10device_ptrIfEEEEyS9_f6squareIfEEEvT0_PT3_T1_NS0_13GridEvenShareISO_EET2_T4_E12temp_storage+16];
	add.f32 	%f309, %f307, %f308;
	ld.shared.f32 	%f310, [_ZZN3cub18CUB_300001_SM_10006detail6reduce18DeviceReduceKernelINS2_10policy_hubIfyN4cuda3std3__44plusIfEEE10Policy1000EN6thrust24THRUST_300001_SM_1000_NS6detail15normal_iteratorINSD_10device_ptrIfEEEEyS9_f6squareIfEEEvT0_PT3_T1_NS0_13GridEvenShareISO_EET2_T4_E12temp_storage+20];
	add.f32 	%f311, %f309, %f310;
	ld.shared.f32 	%f312, [_ZZN3cub18CUB_300001_SM_10006detail6reduce18DeviceReduceKernelINS2_10policy_hubIfyN4cuda3std3__44plusIfEEE10Policy1000EN6thrust24THRUST_300001_SM_1000_NS6detail15normal_iteratorINSD_10device_ptrIfEEEEyS9_f6squareIfEEEvT0_PT3_T1_NS0_13GridEvenShareISO_EET2_T4_E12temp_storage+24];
	add.f32 	%f313, %f311, %f312;
	ld.shared.f32 	%f314, [_ZZN3cub18CUB_300001_SM_10006detail6reduce18DeviceReduceKernelINS2_10policy_hubIfyN4cuda3std3__44plusIfEEE10Policy1000EN6thrust24THRUST_300001_SM_1000_NS6detail15normal_iteratorINSD_10device_ptrIfEEEEyS9_f6squareIfEEEvT0_PT3_T1_NS0_13GridEvenShareISO_EET2_T4_E12temp_storage+28];
	add.f32 	%f315, %f313, %f314;
	ld.shared.f32 	%f316, [_ZZN3cub18CUB_300001_SM_10006detail6reduce18DeviceReduceKernelINS2_10policy_hubIfyN4cuda3std3__44plusIfEEE10Policy1000EN6thrust24THRUST_300001_SM_1000_NS6detail15normal_iteratorINSD_10device_ptrIfEEEEyS9_f6squareIfEEEvT0_PT3_T1_NS0_13GridEvenShareISO_EET2_T4_E12temp_storage+32];
	add.f32 	%f317, %f315, %f316;
	ld.shared.f32 	%f318, [_ZZN3cub18CUB_300001_SM_10006detail6reduce18DeviceReduceKernelINS2_10policy_hubIfyN4cuda3std3__44plusIfEEE10Policy1000EN6thrust24THRUST_300001_SM_1000_NS6detail15normal_iteratorINSD_10device_ptrIfEEEEyS9_f6squareIfEEEvT0_PT3_T1_NS0_13GridEvenShareISO_EET2_T4_E12temp_storage+36];
	add.f32 	%f339, %f317, %f318;
	bra.uni 	$L__BB5_46;
$L__BB5_21:
	// begin inline asm
	mov.u32 %r120, %laneid;
	// end inline asm
	and.b32  	%r146, %r5, 992;
	add.s32 	%r147, %r146, 32;
	setp.gt.s32 	%p34, %r147, %r4;
	not.b32 	%r148, %r146;
	add.s32 	%r149, %r4, %r148;
	selp.b32 	%r144, %r149, 31, %p34;
	mov.b32 	%r122, %f328;
	mov.b32 	%r123, 1;
	mov.b32 	%r145, -1;
	// begin inline asm
	shfl.sync.down.b32 %r121, %r122, %r123, %r144, %r145;
	// end inline asm
	setp.lt.s32 	%p35, %r120, %r144;
	mov.b32 	%f259, %r121;
	add.f32 	%f260, %f328, %f259;
	selp.f32 	%f261, %f260, %f328, %p35;
	mov.b32 	%r127, %f261;
	mov.b32 	%r128, 2;
	// begin inline asm
	shfl.sync.down.b32 %r126, %r127, %r128, %r144, %r145;
	// end inline asm
	add.s32 	%r150, %r120, 2;
	setp.gt.s32 	%p36, %r150, %r144;
	mov.b32 	%f262, %r126;
	add.f32 	%f263, %f261, %f262;
	selp.f32 	%f264, %f261, %f263, %p36;
	mov.b32 	%r132, %f264;
	mov.b32 	%r133, 4;
	// begin inline asm
	shfl.sync.down.b32 %r131, %r132, %r133, %r144, %r145;
	// end inline asm
	add.s32 	%r151, %r120, 4;
	setp.gt.s32 	%p37, %r151, %r144;
	mov.b32 	%f265, %r131;
	add.f32 	%f266, %f264, %f265;
	selp.f32 	%f267, %f264, %f266, %p37;
	mov.b32 	%r137, %f267;
	mov.b32 	%r138, 8;
	// begin inline asm
	shfl.sync.down.b32 %r136, %r137, %r138, %r144, %r145;
	// end inline asm
	add.s32 	%r152, %r120, 8;
	setp.gt.s32 	%p38, %r152, %r144;
	mov.b32 	%f268, %r136;
	add.f32 	%f269, %f267, %f268;
	selp.f32 	%f270, %f267, %f269, %p38;
	mov.b32 	%r142, %f270;
	mov.b32 	%r143, 16;
	// begin inline asm
	shfl.sync.down.b32 %r141, %r142, %r143, %r144, %r145;
	// end inline asm
	add.s32 	%r153, %r120, 16;
	setp.gt.s32 	%p39, %r153, %r144;
	mov.b32 	%f271, %r141;
	add.f32 	%f272, %f270, %f271;
	selp.f32 	%f339, %f270, %f272, %p39;
	setp.ne.s32 	%p40, %r120, 0;
	@%p40 bra 	$L__BB5_23;
	shr.u32 	%r154, %r5, 3;
	and.b32  	%r155, %r154, 124;
	mov.u32 	%r156, _ZZN3cub18CUB_300001_SM_10006detail6reduce18DeviceReduceKernelINS2_10policy_hubIfyN4cuda3std3__44plusIfEEE10Policy1000EN6thrust24THRUST_300001_SM_1000_NS6detail15normal_iteratorINSD_10device_ptrIfEEEEyS9_f6squareIfEEEvT0_PT3_T1_NS0_13GridEvenShareISO_EET2_T4_E12temp_storage;
	add.s32 	%r157, %r156, %r155;
	st.shared.f32 	[%r157+8], %f339;
$L__BB5_23:
	bar.sync 	0;
	setp.ne.s32 	%p41, %r5, 0;
	@%p41 bra 	$L__BB5_46;
	setp.gt.s32 	%p42, %r4, 32;
	ld.shared.f32 	%f273, [_ZZN3cub18CUB_300001_SM_10006detail6reduce18DeviceReduceKernelINS2_10policy_hubIfyN4cuda3std3__44plusIfEEE10Policy1000EN6thrust24THRUST_300001_SM_1000_NS6detail15normal_iteratorINSD_10device_ptrIfEEEEyS9_f6squareIfEEEvT0_PT3_T1_NS0_13GridEvenShareISO_EET2_T4_E12temp_storage+12];
	add.f32 	%f274, %f339, %f273;
	selp.f32 	%f275, %f274, %f339, %p42;
	setp.gt.s32 	%p43, %r4, 64;
	ld.shared.f32 	%f276, [_ZZN3cub18CUB_300001_SM_10006detail6reduce18DeviceReduceKernelINS2_10policy_hubIfyN4cuda3std3__44plusIfEEE10Policy1000EN6thrust24THRUST_300001_SM_1000_NS6detail15normal_iteratorINSD_10device_ptrIfEEEEyS9_f6squareIfEEEvT0_PT3_T1_NS0_13GridEvenShareISO_EET2_T4_E12temp_storage+16];
	add.f32 	%f277, %f276, %f275;
	selp.f32 	%f278, %f277, %f275, %p43;
	setp.gt.s32 	%p44, %r4, 96;
	ld.shared.f32 	%f279, [_ZZN3cub18CUB_300001_SM_10006detail6reduce18DeviceReduceKernelINS2_10policy_hubIfyN4cuda3std3__44plusIfEEE10Policy1000EN6thrust24THRUST_300001_SM_1000_NS6detail15normal_iteratorINSD_10device_ptrIfEEEEyS9_f6squareIfEEEvT0_PT3_T1_NS0_13GridEvenShareISO_EET2_T4_E12temp_storage+20];
	add.f32 	%f280, %f279, %f278;
	selp.f32 	%f281, %f280, %f278, %p44;
	setp.gt.s32 	%p45, %r4, 128;
	ld.shared.f32 	%f282, [_ZZN3cub18CUB_300001_SM_10006detail6reduce18DeviceReduceKernelINS2_10policy_hubIfyN4cuda3std3__44plusIfEEE10Policy1000EN6thrust24THRUST_300001_SM_1000_NS6detail15normal_iteratorINSD_10device_ptrIfEEEEyS9_f6squareIfEEEvT0_PT3_T1_NS0_13GridEvenShareISO_EET2_T4_E12temp_storage+24];
	add.f32 	%f283, %f282, %f281;
	selp.f32 	%f284, %f283, %f281, %p45;
	setp.gt.s32 	%p46, %r4, 160;
	ld.shared.f32 	%f285, [_ZZN3cub18CUB_300001_SM_10006detail6reduce18DeviceReduceKernelINS2_10policy_hubIfyN4cuda3std3__44plusIfEEE10Policy1000EN6thrust24THRUST_300001_SM_1000_NS6detail15normal_iteratorINSD_10device_ptrIfEEEEyS9_f6squareIfEEEvT0_PT3_T1_NS0_13GridEvenShareISO_EET2_T4_E12temp_storage+28];
	add.f32 	%f286, %f285, %f284;
	selp.f32 	%f287, %f286, %f284, %p46;
	setp.gt.s32 	%p47, %r4, 192;
	ld.shared.f32 	%f288, [_ZZN3cub18CUB_300001_SM_10006detail6reduce18DeviceReduceKernelINS2_10policy_hubIfyN4cuda3std3__44plusIfEEE10Policy1000EN6thrust24THRUST_300001_SM_1000_NS6detail15normal_iteratorINSD_10device_ptrIfEEEEyS9_f6squareIfEEEvT0_PT3_T1_NS0_13GridEvenShareISO_EET2_T4_E12temp_storage+32];
	add.f32 	%f289, %f288, %f287;
	selp.f32 	%f290, %f289, %f287, %p47;
	setp.gt.s32 	%p48, %r4, 224;
	ld.shared.f32 	%f291, [_ZZN3cub18CUB_300001_SM_10006detail6reduce18DeviceReduceKernelINS2_10policy_hubIfyN4cuda3std3__44plusIfEEE10Policy1000EN6thrust24THRUST_300001_SM_1000_NS6detail15normal_iteratorINSD_10device_ptrIfEEEEyS9_f6squareIfEEEvT0_PT3_T1_NS0_13GridEvenShareISO_EET2_T4_E12temp_storage+36];
	add.f32 	%f292, %f291, %f290;
	selp.f32 	%f339, %f292, %f290, %p48;
	bra.uni 	$L__BB5_46;
$L__BB5_25:
	cvt.u32.u64 	%r52, %rd4;
	mov.u32 	%r27, %tid.x;
	add.s32 	%r53, %r27, %r52;
	mul.wide.u32 	%rd26, %r53, 4;
	add.s64 	%rd27, %rd2, %rd26;
	ld.global.f32 	%f41, [%rd27];
	ld.global.f32 	%f42, [%rd27+1024];
	mul.f32 	%f43, %f42, %f42;
	ld.global.f32 	%f44, [%rd27+2048];
	ld.global.f32 	%f45, [%rd27+3072];
	mul.f32 	%f46, %f45, %f45;
	ld.global.f32 	%f47, [%rd27+4096];
	ld.global.f32 	%f48, [%rd27+5120];
	mul.f32 	%f49, %f48, %f48;
	ld.global.f32 	%f50, [%rd27+6144];
	ld.global.f32 	%f51, [%rd27+7168];
	mul.f32 	%f52, %f51, %f51;
	ld.global.f32 	%f53, [%rd27+8192];
	ld.global.f32 	%f54, [%rd27+9216];
	mul.f32 	%f55, %f54, %f54;
	ld.global.f32 	%f56, [%rd27+10240];
	ld.global.f32 	%f57, [%rd27+11264];
	mul.f32 	%f58, %f57, %f57;
	ld.global.f32 	%f59, [%rd27+12288];
	ld.global.f32 	%f60, [%rd27+13312];
	mul.f32 	%f61, %f60, %f60;
	ld.global.f32 	%f62, [%rd27+14336];
	ld.global.f32 	%f63, [%rd27+15360];
	mul.f32 	%f64, %f63, %f63;
	fma.rn.f32 	%f65, %f41, %f41, %f43;
	fma.rn.f32 	%f66, %f44, %f44, %f46;
	fma.rn.f32 	%f67, %f47, %f47, %f49;
	fma.rn.f32 	%f68, %f50, %f50, %f52;
	fma.rn.f32 	%f69, %f53, %f53, %f55;
	fma.rn.f32 	%f70, %f56, %f56, %f58;
	fma.rn.f32 	%f71, %f59, %f59, %f61;
	fma.rn.f32 	%f72, %f62, %f62, %f64;
	add.f32 	%f73, %f65, %f66;
	add.f32 	%f74, %f67, %f68;
	add.f32 	%f75, %f69, %f70;
	add.f32 	%f76, %f71, %f72;
	add.f32 	%f77, %f73, %f74;
	add.f32 	%f78, %f75, %f76;
	add.f32 	%f338, %f77, %f78;
	setp.lt.u64 	%p2, %rd5, %rd3;
	@%p2 bra 	$L__BB5_42;
	cvt.u32.u64 	%r55, %rd3;
	cvt.u64.u32 	%rd10, %r27;
	add.s64 	%rd70, %rd4, %rd3;
	cvt.u32.u64 	%r28, %rd1;
	not.b32 	%r57, %r27;
	add.s32 	%r58, %r57, %r28;
	sub.s32 	%r59, %r58, %r55;
	sub.s32 	%r197, %r59, %r52;
	add.s64 	%rd28, %rd70, %rd10;
	shl.b64 	%rd29, %rd28, 2;
	add.s64 	%rd30, %rd29, %rd2;
	add.s64 	%rd69, %rd30, 8192;
	mov.b32 	%r198, 0;
	mov.u64 	%rd71, %rd4;
$L__BB5_27:
	add.s64 	%rd71, %rd71, %rd3;
	add.s64 	%rd31, %rd1, -4096;
	setp.gt.u64 	%p3, %rd71, %rd31;
	@%p3 bra 	$L__BB5_29;
	cvt.u32.u64 	%r60, %rd3;
	add.s64 	%rd32, %rd71, %rd10;
	shl.b64 	%rd33, %rd32, 2;
	add.s64 	%rd34, %rd2, %rd33;
	ld.global.f32 	%f79, [%rd34];
	ld.global.f32 	%f80, [%rd34+1024];
	ld.global.f32 	%f81, [%rd34+2048];
	mul.f32 	%f82, %f81, %f81;
	ld.global.f32 	%f83, [%rd34+3072];
	ld.global.f32 	%f84, [%rd34+4096];
	mul.f32 	%f85, %f84, %f84;
	ld.global.f32 	%f86, [%rd34+5120];
	ld.global.f32 	%f87, [%rd34+6144];
	mul.f32 	%f88, %f87, %f87;
	ld.global.f32 	%f89, [%rd34+7168];
	ld.global.f32 	%f90, [%rd34+8192];
	mul.f32 	%f91, %f90, %f90;
	ld.global.f32 	%f92, [%rd34+9216];
	ld.global.f32 	%f93, [%rd34+10240];
	mul.f32 	%f94, %f93, %f93;
	ld.global.f32 	%f95, [%rd34+11264];
	ld.global.f32 	%f96, [%rd34+12288];
	mul.f32 	%f97, %f96, %f96;
	ld.global.f32 	%f98, [%rd34+13312];
	ld.global.f32 	%f99, [%rd34+14336];
	mul.f32 	%f100, %f99, %f99;
	ld.global.f32 	%f101, [%rd34+15360];
	fma.rn.f32 	%f102, %f79, %f79, %f338;
	fma.rn.f32 	%f103, %f80, %f80, %f82;
	fma.rn.f32 	%f104, %f83, %f83, %f85;
	fma.rn.f32 	%f105, %f86, %f86, %f88;
	fma.rn.f32 	%f106, %f89, %f89, %f91;
	fma.rn.f32 	%f107, %f92, %f92, %f94;
	fma.rn.f32 	%f108, %f95, %f95, %f97;
	fma.rn.f32 	%f109, %f98, %f98, %f100;
	add.f32 	%f110, %f102, %f103;
	add.f32 	%f111, %f104, %f105;
	add.f32 	%f112, %f106, %f107;
	add.f32 	%f113, %f108, %f109;
	add.f32 	%f114, %f110, %f111;
	add.f32 	%f115, %f112, %f113;
	add.f32 	%f116, %f114, %f115;
	fma.rn.f32 	%f338, %f101, %f101, %f116;
	sub.s64 	%rd35, %rd1, %rd71;
	setp.lt.u64 	%p4, %rd35, %rd3;
	add.s32 	%r198, %r198, 1;
	add.s64 	%rd70, %rd70, %rd3;
	sub.s32 	%r197, %r197, %r60;
	shl.b64 	%rd36, %rd3, 2;
	add.s64 	%rd69, %rd69, %rd36;
	@%p4 bra 	$L__BB5_42;
	bra.uni 	$L__BB5_27;
$L__BB5_29:
	setp.le.u64 	%p5, %rd1, %rd71;
	cvt.u32.u64 	%r61, %rd71;
	cvt.u32.u64 	%r62, %rd1;
	sub.s32 	%r63, %r62, %r61;
	setp.ge.s32 	%p6, %r27, %r63;
	or.pred  	%p7, %p5, %p6;
	@%p7 bra 	$L__BB5_42;
	cvt.u32.u64 	%r65, %rd3;
	cvt.u32.u64 	%r66, %rd4;
	not.b32 	%r67, %r27;
	add.s32 	%r68, %r67, %r28;
	add.s32 	%r69, %r65, %r66;
	sub.s32 	%r70, %r68, %r69;
	mul.lo.s32 	%r71, %r1, %r198;
	shl.b32 	%r72, %r71, 12;
	sub.s32 	%r73, %r70, %r72;
	shr.u32 	%r74, %r73, 8;
	add.s32 	%r34, %r74, 1;
	and.b32  	%r35, %r34, 15;
	setp.lt.u32 	%p8, %r73, 3840;
	mov.u32 	%r201, %r27;
	@%p8 bra 	$L__BB5_33;
	shr.u32 	%r75, %r197, 8;
	add.s32 	%r76, %r75, 1;
	and.b32  	%r77, %r76, 33554416;
	neg.s32 	%r199, %r77;
	mov.u32 	%r201, %r27;
$L__BB5_32:
	.pragma "nounroll";
	ld.global.f32 	%f118, [%rd69+-8192];
	fma.rn.f32 	%f119, %f118, %f118, %f338;
	ld.global.f32 	%f120, [%rd69+-7168];
	fma.rn.f32 	%f121, %f120, %f120, %f119;
	ld.global.f32 	%f122, [%rd69+-6144];
	fma.rn.f32 	%f123, %f122, %f122, %f121;
	ld.global.f32 	%f124, [%rd69+-5120];
	fma.rn.f32 	%f125, %f124, %f124, %f123;
	ld.global.f32 	%f126, [%rd69+-4096];
	fma.rn.f32 	%f127, %f126, %f126, %f125;
	ld.global.f32 	%f128, [%rd69+-3072];
	fma.rn.f32 	%f129, %f128, %f128, %f127;
	ld.global.f32 	%f130, [%rd69+-2048];
	fma.rn.f32 	%f131, %f130, %f130, %f129;
	ld.global.f32 	%f132, [%rd69+-1024];
	fma.rn.f32 	%f133, %f132, %f132, %f131;
	ld.global.f32 	%f134, [%rd69];
	fma.rn.f32 	%f135, %f134, %f134, %f133;
	ld.global.f32 	%f136, [%rd69+1024];
	fma.rn.f32 	%f137, %f136, %f136, %f135;
	ld.global.f32 	%f138, [%rd69+2048];
	fma.rn.f32 	%f139, %f138, %f138, %f137;
	ld.global.f32 	%f140, [%rd69+3072];
	fma.rn.f32 	%f141, %f140, %f140, %f139;
	ld.global.f32 	%f142, [%rd69+4096];
	fma.rn.f32 	%f143, %f142, %f142, %f141;
	ld.global.f32 	%f144, [%rd69+5120];
	fma.rn.f32 	%f145, %f144, %f144, %f143;
	ld.global.f32 	%f146, [%rd69+6144];
	fma.rn.f32 	%f147, %f146, %f146, %f145;
	ld.global.f32 	%f148, [%rd69+7168];
	fma.rn.f32 	%f338, %f148, %f148, %f147;
	add.s32 	%r201, %r201, 4096;
	add.s32 	%r199, %r199, 16;
	add.s64 	%rd69, %rd69, 16384;
	setp.ne.s32 	%p9, %r199, 0;
	@%p9 bra 	$L__BB5_32;
$L__BB5_33:
	setp.eq.s32 	%p10, %r35, 0;
	@%p10 bra 	$L__BB5_42;
	and.b32  	%r42, %r34, 7;
	setp.lt.u32 	%p11, %r35, 8;
	@%p11 bra 	$L__BB5_36;
	cvt.u64.u32 	%rd37, %r201;
	add.s64 	%rd38, %rd71, %rd37;
	shl.b64 	%rd39, %rd38, 2;
	add.s64 	%rd40, %rd2, %rd39;
	ld.global.f32 	%f150, [%rd40];
	fma.rn.f32 	%f151, %f150, %f150, %f338;
	ld.global.f32 	%f152, [%rd40+1024];
	fma.rn.f32 	%f153, %f152, %f152, %f151;
	ld.global.f32 	%f154, [%rd40+2048];
	fma.rn.f32 	%f155, %f154, %f154, %f153;
	ld.global.f32 	%f156, [%rd40+3072];
	fma.rn.f32 	%f157, %f156, %f156, %f155;
	ld.global.f32 	%f158, [%rd40+4096];
	fma.rn.f32 	%f159, %f158, %f158, %f157;
	ld.global.f32 	%f160, [%rd40+5120];
	fma.rn.f32 	%f161, %f160, %f160, %f159;
	ld.global.f32 	%f162, [%rd40+6144];
	fma.rn.f32 	%f163, %f162, %f162, %f161;
	ld.global.f32 	%f164, [%rd40+7168];
	fma.rn.f32 	%f338, %f164, %f164, %f163;
	add.s32 	%r201, %r201, 2048;
$L__BB5_36:
	setp.eq.s32 	%p12, %r42, 0;
	@%p12 bra 	$L__BB5_42;
	setp.lt.u32 	%p13, %r42, 4;
	@%p13 bra 	$L__BB5_39;
	cvt.u64.u32 	%rd41, %r201;
	add.s64 	%rd42, %rd71, %rd41;
	shl.b64 	%rd43, %rd42, 2;
	add.s64 	%rd44, %rd2, %rd43;
	ld.global.f32 	%f166, [%rd44];
	fma.rn.f32 	%f167, %f166, %f166, %f338;
	ld.global.f32 	%f168, [%rd44+1024];
	fma.rn.f32 	%f169, %f168, %f168, %f167;
	ld.global.f32 	%f170, [%rd44+2048];
	fma.rn.f32 	%f171, %f170, %f170, %f169;
	ld.global.f32 	%f172, [%rd44+3072];
	fma.rn.f32 	%f338, %f172, %f172, %f171;
	add.s32 	%r201, %r201, 1024;
$L__BB5_39:
	and.b32  	%r78, %r34, 3;
	setp.eq.s32 	%p14, %r78, 0;
	@%p14 bra 	$L__BB5_42;
	cvt.u64.u32 	%rd45, %r201;
	add.s64 	%rd46, %rd45, %rd70;
	shl.b64 	%rd47, %rd46, 2;
	add.s64 	%rd73, %rd2, %rd47;
	cvt.u16.u32 	%rs1, %r197;
	shr.u16 	%rs2, %rs1, 8;
	add.s16 	%rs3, %rs2, 1;
	cvt.u32.u16 	%r79, %rs3;
	and.b32  	%r80, %r79, 3;
	neg.s32 	%r204, %r80;
$L__BB5_41:
	.pragma "nounroll";
	ld.global.f32 	%f173, [%rd73];
	fma.rn.f32 	%f338, %f173, %f173, %f338;
	add.s64 	%rd73, %rd73, 1024;
	add.s32 	%r204, %r204, 1;
	setp.ne.s32 	%p15, %r204, 0;
	@%p15 bra 	$L__BB5_41;
$L__BB5_42:
	// begin inline asm
	mov.u32 %r81, %laneid;
	// end inline asm
	mov.b32 	%r83, %f338;
	mov.b32 	%r84, 1;
	mov.b32 	%r105, 31;
	mov.b32 	%r106, -1;
	// begin inline asm
	shfl.sync.down.b32 %r82, %r83, %r84, %r105, %r106;
	// end inline asm
	setp.gt.s32 	%p16, %r81, 30;
	mov.b32 	%f174, %r82;
	add.f32 	%f175, %f338, %f174;
	selp.f32 	%f176, %f338, %f175, %p16;
	mov.b32 	%r88, %f176;
	mov.b32 	%r89, 2;
	// begin inline asm
	shfl.sync.down.b32 %r87, %r88, %r89, %r105, %r106;
	// end inline asm
	setp.gt.s32 	%p17, %r81, 29;
	mov.b32 	%f177, %r87;
	add.f32 	%f178, %f176, %f177;
	selp.f32 	%f179, %f176, %f178, %p17;
	mov.b32 	%r93, %f179;
	mov.b32 	%r94, 4;
	// begin inline asm
	shfl.sync.down.b32 %r92, %r93, %r94, %r105, %r106;
	// end inline asm
	setp.gt.s32 	%p18, %r81, 27;
	mov.b32 	%f180, %r92;
	add.f32 	%f181, %f179, %f180;
	selp.f32 	%f182, %f179, %f181, %p18;
	mov.b32 	%r98, %f182;
	mov.b32 	%r99, 8;
	// begin inline asm
	shfl.sync.down.b32 %r97, %r98, %r99, %r105, %r106;
	// end inline asm
	setp.gt.s32 	%p19, %r81, 23;
	mov.b32 	%f183, %r97;
	add.f32 	%f184, %f182, %f183;
	selp.f32 	%f185, %f182, %f184, %p19;
	mov.b32 	%r103, %f185;
	mov.b32 	%r104, 16;
	// begin inline asm
	shfl.sync.down.b32 %r102, %r103, %r104, %r105, %r106;
	// end inline asm
	setp.gt.s32 	%p20, %r81, 15;
	mov.b32 	%f186, %r102;
	add.f32 	%f37, %f185, %f186;
	selp.f32 	%f339, %f185, %f37, %p20;
	setp.ne.s32 	%p21, %r81, 0;
	@%p21 bra 	$L__BB5_44;
	shr.u32 	%r107, %r27, 3;
	and.b32  	%r108, %r107, 124;
	mov.u32 	%r109, _ZZN3cub18CUB_300001_SM_10006detail6reduce18DeviceReduceKernelINS2_10policy_hubIfyN4cuda3std3__44plusIfEEE10Policy1000EN6thrust24THRUST_300001_SM_1000_NS6detail15normal_iteratorINSD_10device_ptrIfEEEEyS9_f6squareIfEEEvT0_PT3_T1_NS0_13GridEvenShareISO_EET2_T4_E12temp_storage;
	add.s32 	%r110, %r109, %r108;
	st.shared.f32 	[%r110+8], %f37;
$L__BB5_44:
	bar.sync 	0;
	setp.ne.s32 	%p22, %r27, 0;
	@%p22 bra 	$L__BB5_46;
	ld.shared.f32 	%f187, [_ZZN3cub18CUB_300001_SM_10006detail6reduce18DeviceReduceKernelINS2_10policy_hubIfyN4cuda3std3__44plusIfEEE10Policy1000EN6thrust24THRUST_300001_SM_1000_NS6detail15normal_iteratorINSD_10device_ptrIfEEEEyS9_f6squareIfEEEvT0_PT3_T1_NS0_13GridEvenShareISO_EET2_T4_E12temp_storage+12];
	add.f32 	%f188, %f339, %f187;
	ld.shared.f32 	%f189, [_ZZN3cub18CUB_300001_SM_10006detail6reduce18DeviceReduceKernelINS2_10policy_hubIfyN4cuda3std3__44plusIfEEE10Policy1000EN6thrust24THRUST_300001_SM_1000_NS6detail15normal_iteratorINSD_10device_ptrIfEEEEyS9_f6squareIfEEEvT0_PT3_T1_NS0_13GridEvenShareISO_EET2_T4_E12temp_storage+16];
	add.f32 	%f190, %f188, %f189;
	ld.shared.f32 	%f191, [_ZZN3cub18CUB_300001_SM_10006detail6reduce18DeviceReduceKernelINS2_10policy_hubIfyN4cuda3std3__44plusIfEEE10Policy1000EN6thrust24THRUST_300001_SM_1000_NS6detail15normal_iteratorINSD_10device_ptrIfEEEEyS9_f6squareIfEEEvT0_PT3_T1_NS0_13GridEvenShareISO_EET2_T4_E12temp_storage+20];
	add.f32 	%f192, %f190, %f191;
	ld.shared.f32 	%f193, [_ZZN3cub18CUB_300001_SM_10006detail6reduce18DeviceReduceKernelINS2_10policy_hubIfyN4cuda3std3__44plusIfEEE10Policy1000EN6thrust24THRUST_300001_SM_1000_NS6detail15normal_iteratorINSD_10device_ptrIfEEEEyS9_f6squareIfEEEvT0_PT3_T1_NS0_13GridEvenShareISO_EET2_T4_E12temp_storage+24];
	add.f32 	%f194, %f192, %f193;
	ld.shared.f32 	%f195, [_ZZN3cub18CUB_300001_SM_10006detail6reduce18DeviceReduceKernelINS2_10policy_hubIfyN4cuda3std3__44plusIfEEE10Policy1000EN6thrust24THRUST_300001_SM_1000_NS6detail15normal_iteratorINSD_10device_ptrIfEEEEyS9_f6squareIfEEEvT0_PT3_T1_NS0_13GridEvenShareISO_EET2_T4_E12temp_storage+28];
	add.f32 	%f196, %f194, %f195;
	ld.shared.f32 	%f197, [_ZZN3cub18CUB_300001_SM_10006detail6reduce18DeviceReduceKernelINS2_10policy_hubIfyN4cuda3std3__44plusIfEEE10Policy1000EN6thrust24THRUST_300001_SM_1000_NS6detail15normal_iteratorINSD_10device_ptrIfEEEEyS9_f6squareIfEEEvT0_PT3_T1_NS0_13GridEvenShareISO_EET2_T4_E12temp_storage+32];
	add.f32 	%f198, %f196, %f197;
	ld.shared.f32 	%f199, [_ZZN3cub18CUB_300001_SM_10006detail6reduce18DeviceReduceKernelINS2_10policy_hubIfyN4cuda3std3__44plusIfEEE10Policy1000EN6thrust24THRUST_300001_SM_1000_NS6detail15normal_iteratorINSD_10device_ptrIfEEEEyS9_f6squareIfEEEvT0_PT3_T1_NS0_13GridEvenShareISO_EET2_T4_E12temp_storage+36];
	add.f32 	%f339, %f198, %f199;
$L__BB5_46:
	mov.u32 	%r188, %tid.x;
	setp.ne.s32 	%p56, %r188, 0;
	@%p56 bra 	$L__BB5_48;
	cvta.to.global.u64 	%rd65, %rd24;
	mul.wide.u32 	%rd66, %r2, 4;
	add.s64 	%rd67, %rd65, %rd66;
	st.global.f32 	[%rd67], %f339;
$L__BB5_48:
	ret;

}
	// .globl	_ZN3cub18CUB_300001_SM_10006detail6reduce28DeviceReduceSingleTileKernelINS2_10policy_hubIfyN4cuda3std3__44plusIfEEE10Policy1000EPfSC_iS9_ffNS7_10__identityEEEvT0_T1_T2_T3_T4_T6_
.visible .entry _ZN3cub18CUB_300001_SM_10006detail6reduce28DeviceReduceSingleTileKernelINS2_10policy_hubIfyN4cuda3std3__44plusIfEEE10Policy1000EPfSC_iS9_ffNS7_10__identityEEEvT0_T1_T2_T3_T4_T6_(
	.param .u64 .ptr .align 1 _ZN3cub18CUB_300001_SM_10006detail6reduce28DeviceReduceSingleTileKernelINS2_10policy_hubIfyN4cuda3std3__44plusIfEEE10Policy1000EPfSC_iS9_ffNS7_10__identityEEEvT0_T1_T2_T3_T4_T6__param_0,
	.param .u64 .ptr .align 1 _ZN3cub18CUB_300001_SM_10006detail6reduce28DeviceReduceSingleTileKernelINS2_10policy_hubIfyN4cuda3std3__44plusIfEEE10Policy1000EPfSC_iS9_ffNS7_10__identityEEEvT0_T1_T2_T3_T4_T6__param_1,
	.param .u32 _ZN3cub18CUB_300001_SM_10006detail6reduce28DeviceReduceSingleTileKernelINS2_10policy_hubIfyN4cuda3std3__44plusIfEEE10Policy1000EPfSC_iS9_ffNS7_10__identityEEEvT0_T1_T2_T3_T4_T6__param_2,
	.param .align 1 .b8 _ZN3cub18CUB_300001_SM_10006detail6reduce28DeviceReduceSingleTileKernelINS2_10policy_hubIfyN4cuda3std3__44plusIfEEE10Policy1000EPfSC_iS9_ffNS7_10__identityEEEvT0_T1_T2_T3_T4_T6__param_3[1],
	.param .f32 _ZN3cub18CUB_300001_SM_10006detail6reduce28DeviceReduceSingleTileKernelINS2_10policy_hubIfyN4cuda3std3__44plusIfEEE10Policy1000EPfSC_iS9_ffNS7_10__identityEEEvT0_T1_T2_T3_T4_T6__param_4,
	.param .align 1 .b8 _ZN3cub18CUB_300001_SM_10006detail6reduce28DeviceReduceSingleTileKernelINS2_10policy_hubIfyN4cuda3std3__44plusIfEEE10Policy1000EPfSC_iS9_ffNS7_10__identityEEEvT0_T1_T2_T3_T4_T6__param_5[1]
)
.maxntid 256
.minnctapersm 1
{
	.reg .pred 	%p<97>;
	.reg .b32 	%r<407>;
	.reg .b32 	%f<419>;
	.reg .b64 	%rd<125>;
	// demoted variable
	.shared .align 4 .b8 _ZZN3cub18CUB_300001_SM_10006detail6reduce28DeviceReduceSingleTileKernelINS2_10policy_hubIfyN4cuda3std3__44plusIfEEE10Policy1000EPfSC_iS9_ffNS7_10__identityEEEvT0_T1_T2_T3_T4_T6_E12temp_storage[44];
	ld.param.u64 	%rd16, [_ZN3cub18CUB_300001_SM_10006detail6reduce28DeviceReduceSingleTileKernelINS2_10policy_hubIfyN4cuda3std3__44plusIfEEE10Policy1000EPfSC_iS9_ffNS7_10__identityEEEvT0_T1_T2_T3_T4_T6__param_0];
	ld.param.u64 	%rd17, [_ZN3cub18CUB_300001_SM_10006detail6reduce28DeviceReduceSingleTileKernelINS2_10policy_hubIfyN4cuda3std3__44plusIfEEE10Policy1000EPfSC_iS9_ffNS7_10__identityEEEvT0_T1_T2_T3_T4_T6__param_1];
	ld.param.u32 	%r67, [_ZN3cub18CUB_300001_SM_10006detail6reduce28DeviceReduceSingleTileKernelINS2_10policy_hubIfyN4cuda3std3__44plusIfEEE10Policy1000EPfSC_iS9_ffNS7_10__identityEEEvT0_T1_T2_T3_T4_T6__param_2];
	ld.param.f32 	%f58, [_ZN3cub18CUB_300001_SM_10006detail6reduce28DeviceReduceSingleTileKernelINS2_10policy_hubIfyN4cuda3std3__44plusIfEEE10Policy1000EPfSC_iS9_ffNS7_10__identityEEEvT0_T1_T2_T3_T4_T6__param_4];
	cvta.to.global.u64 	%rd1, %rd17;
	setp.ne.s32 	%p1, %r67, 0;
	@%p1 bra 	$L__BB6_3;
	mov.u32 	%r380, %tid.x;
	setp.ne.s32 	%p96, %r380, 0;
	@%p96 bra 	$L__BB6_74;
	st.global.f32 	[%rd1], %f58;
	bra.uni 	$L__BB6_74;
$L__BB6_3:
	and.b64  	%rd18, %rd16, 15;
	setp.ne.s64 	%p2, %rd18, 0;
	@%p2 bra 	$L__BB6_38;
	setp.gt.s32 	%p49, %r67, 4095;
	@%p49 bra 	$L__BB6_22;
	mov.u32 	%r1, %tid.x;
	setp.ge.s32 	%p66, %r1, %r67;
	mov.f32 	%f397, 0f00000000;
	mov.u32 	%r384, %r1;
	@%p66 bra 	$L__BB6_7;
	mul.wide.u32 	%rd113, %r1, 4;
	add.s64 	%rd112, %rd16, %rd113;
	// begin inline asm
	ld.global.nc.u32 %r300, [%rd112];
	// end inline asm
	mov.b32 	%f397, %r300;
	add.s32 	%r384, %r1, 256;
$L__BB6_7:
	setp.ge.s32 	%p67, %r384, %r67;
	@%p67 bra 	$L__BB6_13;
	not.b32 	%r301, %r384;
	add.s32 	%r4, %r67, %r301;
	and.b32  	%r302, %r4, 768;
	setp.eq.s32 	%p68, %r302, 768;
	@%p68 bra 	$L__BB6_11;
	mul.wide.u32 	%rd114, %r384, 4;
	add.s64 	%rd121, %rd16, %rd114;
	shr.u32 	%r303, %r4, 8;
	add.s32 	%r304, %r303, 1;
	and.b32  	%r305, %r304, 3;
	neg.s32 	%r382, %r305;
$L__BB6_10:
	.pragma "nounroll";
	// begin inline asm
	ld.global.nc.u32 %r306, [%rd121];
	// end inline asm
	mov.b32 	%f323, %r306;
	add.f32 	%f397, %f397, %f323;
	add.s32 	%r384, %r384, 256;
	add.s64 	%rd121, %rd121, 1024;
	add.s32 	%r382, %r382, 1;
	setp.ne.s32 	%p69, %r382, 0;
	@%p69 bra 	$L__BB6_10;
$L__BB6_11:
	setp.lt.u32 	%p70, %r4, 768;
	@%p70 bra 	$L__BB6_13;
$L__BB6_12:
	mul.wide.s32 	%rd120, %r384, 4;
	add.s64 	%rd116, %rd16, %rd120;
	// begin inline asm
	ld.global.nc.u32 %r307, [%rd116];
	// end inline asm
	mov.b32 	%f324, %r307;
	add.f32 	%f325, %f397, %f324;
	add.s64 	%rd117, %rd116, 1024;
	// begin inline asm
	ld.global.nc.u32 %r308, [%rd117];
	// end inline asm
	mov.b32 	%f326, %r308;
	add.f32 	%f327, %f325, %f326;
	add.s64 	%rd118, %rd116, 2048;
	// begin inline asm
	ld.global.nc.u32 %r309, [%rd118];
	// end inline asm
	mov.b32 	%f328, %r309;
	add.f32 	%f329, %f327, %f328;
	add.s64 	%rd119, %rd116, 3072;
	// begin inline asm
	ld.global.nc.u32 %r310, [%rd119];
	// end inline asm
	mov.b32 	%f330, %r310;
	add.f32 	%f397, %f329, %f330;
	add.s32 	%r384, %r384, 1024;
	setp.lt.s32 	%p71, %r384, %r67;
	@%p71 bra 	$L__BB6_12;
$L__BB6_13:
	setp.lt.s32 	%p72, %r67, 256;
	@%p72 bra 	$L__BB6_18;
	// begin inline asm
	mov.u32 %r349, %laneid;
	// end inline asm
	mov.b32 	%r351, %f397;
	mov.b32 	%r352, 1;
	mov.b32 	%r373, 31;
	mov.b32 	%r374, -1;
	// begin inline asm
	shfl.sync.down.b32 %r350, %r351, %r352, %r373, %r374;
	// end inline asm
	setp.gt.s32 	%p88, %r349, 30;
	mov.b32 	%f365, %r350;
	add.f32 	%f366, %f397, %f365;
	selp.f32 	%f367, %f397, %f366, %p88;
	mov.b32 	%r356, %f367;
	mov.b32 	%r357, 2;
	// begin inline asm
	shfl.sync.down.b32 %r355, %r356, %r357, %r373, %r374;
	// end inline asm
	setp.gt.s32 	%p89, %r349, 29;
	mov.b32 	%f368, %r355;
	add.f32 	%f369, %f367, %f368;
	selp.f32 	%f370, %f367, %f369, %p89;
	mov.b32 	%r361, %f370;
	mov.b32 	%r362, 4;
	// begin inline asm
	shfl.sync.down.b32 %r360, %r361, %r362, %r373, %r374;
	// end inline asm
	setp.gt.s32 	%p90, %r349, 27;
	mov.b32 	%f371, %r360;
	add.f32 	%f372, %f370, %f371;
	selp.f32 	%f373, %f370, %f372, %p90;
	mov.b32 	%r366, %f373;
	mov.b32 	%r367, 8;
	// begin inline asm
	shfl.sync.down.b32 %r365, %r366, %r367, %r373, %r374;
	// end inline asm
	setp.gt.s32 	%p91, %r349, 23;
	mov.b32 	%f374, %r365;
	add.f32 	%f375, %f373, %f374;
	selp.f32 	%f376, %f373, %f375, %p91;
	mov.b32 	%r371, %f376;
	mov.b32 	%r372, 16;
	// begin inline asm
	shfl.sync.down.b32 %r370, %r371, %r372, %r373, %r374;
	// end inline asm
	setp.gt.s32 	%p92, %r349, 15;
	mov.b32 	%f377, %r370;
	add.f32 	%f10, %f376, %f377;
	selp.f32 	%f418, %f376, %f10, %p92;
	setp.ne.s32 	%p93, %r349, 0;
	@%p93 bra 	$L__BB6_16;
	shr.u32 	%r375, %r1, 3;
	and.b32  	%r376, %r375, 124;
	mov.u32 	%r377, _ZZN3cub18CUB_300001_SM_10006detail6reduce28DeviceReduceSingleTileKernelINS2_10policy_hubIfyN4cuda3std3__44plusIfEEE10Policy1000EPfSC_iS9_ffNS7_10__identityEEEvT0_T1_T2_T3_T4_T6_E12temp_storage;
	add.s32 	%r378, %r377, %r376;
	st.shared.f32 	[%r378+8], %f10;
$L__BB6_16:
	bar.sync 	0;
	setp.ne.s32 	%p94, %r1, 0;
	@%p94 bra 	$L__BB6_72;
	ld.shared.f32 	%f378, [_ZZN3cub18CUB_300001_SM_10006detail6reduce28DeviceReduceSingleTileKernelINS2_10policy_hubIfyN4cuda3std3__44plusIfEEE10Policy1000EPfSC_iS9_ffNS7_10__identityEEEvT0_T1_T2_T3_T4_T6_E12temp_storage+12];
	add.f32 	%f379, %f418, %f378;
	ld.shared.f32 	%f380, [_ZZN3cub18CUB_300001_SM_10006detail6reduce28DeviceReduceSingleTileKernelINS2_10policy_hubIfyN4cuda3std3__44plusIfEEE10Policy1000EPfSC_iS9_ffNS7_10__identityEEEvT0_T1_T2_T3_T4_T6_E12temp_storage+16];
	add.f32 	%f381, %f379, %f380;
	ld.shared.f32 	%f382, [_ZZN3cub18CUB_300001_SM_10006detail6reduce28DeviceReduceSingleTileKernelINS2_10policy_hubIfyN4cuda3std3__44plusIfEEE10Policy1000EPfSC_iS9_ffNS7_10__identityEEEvT0_T1_T2_T3_T4_T6_E12temp_storage+20];
	add.f32 	%f383, %f381, %f382;
	ld.shared.f32 	%f384, [_ZZN3cub18CUB_300001_SM_10006detail6reduce28DeviceReduceSingleTileKernelINS2_10policy_hubIfyN4cuda3std3__44plusIfEEE10Policy1000EPfSC_iS9_ffNS7_10__identityEEEvT0_T1_T2_T3_T4_T6_E12temp_storage+24];
	add.f32 	%f385, %f383, %f384;
	ld.shared.f32 	%f386, [_ZZN3cub18CUB_300001_SM_10006detail6reduce28DeviceReduceSingleTileKernelINS2_10policy_hubIfyN4cuda3std3__44plusIfEEE10Policy1000EPfSC_iS9_ffNS7_10__identityEEEvT0_T1_T2_T3_T4_T6_E12temp_storage+28];
	add.f32 	%f387, %f385, %f386;
	ld.shared.f32 	%f388, [_ZZN3cub18CUB_300001_SM_10006detail6reduce28DeviceReduceSingleTileKernelINS2_10policy_hubIfyN4cuda3std3__44plusIfEEE10Policy1000EPfSC_iS9_ffNS7_10__identityEEEvT0_T1_T2_T3_T4_T6_E12temp_storage+32];
	add.f32 	%f389, %f387, %f388;
	ld.shared.f32 	%f390, [_ZZN3cub18CUB_300001_SM_10006detail6reduce28DeviceReduceSingleTileKernelINS2_10policy_hubIfyN4cuda3std3__44plusIfEEE10Policy1000EPfSC_iS9_ffNS7_10__identityEEEvT0_T1_T2_T3_T4_T6_E12temp_storage+36];
	add.f32 	%f418, %f389, %f390;
	bra.uni 	$L__BB6_72;
$L__BB6_18:
	// begin inline asm
	mov.u32 %r311, %laneid;
	// end inline asm
	and.b32  	%r337, %r1, 992;
	add.s32 	%r338, %r337, 32;
	setp.gt.s32 	%p73, %r338, %r67;
	not.b32 	%r339, %r337;
	add.s32 	%r340, %r67, %r339;
	selp.b32 	%r335, %r340, 31, %p73;
	mov.b32 	%r313, %f397;
	mov.b32 	%r314, 1;
	mov.b32 	%r336, -1;
	// begin inline asm
	shfl.sync.down.b32 %r312, %r313, %r314, %r335, %r336;
	// end inline asm
	setp.lt.s32 	%p74, %r311, %r335;
	mov.b32 	%f331, %r312;
	add.f32 	%f332, %f397, %f331;
	selp.f32 	%f333, %f332, %f397, %p74;
	mov.b32 	%r318, %f333;
	mov.b32 	%r319, 2;
	// begin inline asm
	shfl.sync.down.b32 %r317, %r318, %r319, %r335, %r336;
	// end inline asm
	add.s32 	%r341, %r311, 2;
	setp.gt.s32 	%p75, %r341, %r335;
	mov.b32 	%f334, %r317;
	add.f32 	%f335, %f333, %f334;
	selp.f32 	%f336, %f333, %f335, %p75;
	mov.b32 	%r323, %f336;
	mov.b32 	%r324, 4;
	// begin inline asm
	shfl.sync.down.b32 %r322, %r323, %r324, %r335, %r336;
	// end inline asm
	add.s32 	%r342, %r311, 4;
	setp.gt.s32 	%p76, %r342, %r335;
	mov.b32 	%f337, %r322;
	add.f32 	%f338, %f336, %f337;
	selp.f32 	%f339, %f336, %f338, %p76;
	mov.b32 	%r328, %f339;
	mov.b32 	%r329, 8;
	// begin inline asm
	shfl.sync.down.b32 %r327, %r328, %r329, %r335, %r336;
	// end inline asm
	add.s32 	%r343, %r311, 8;
	setp.gt.s32 	%p77, %r343, %r335;
	mov.b32 	%f340, %r327;
	add.f32 	%f341, %f339, %f340;
	selp.f32 	%f342, %f339, %f341, %p77;
	mov.b32 	%r333, %f342;
	mov.b32 	%r334, 16;
	// begin inline asm
	shfl.sync.down.b32 %r332, %r333, %r334, %r335, %r336;
	// end inline asm
	add.s32 	%r344, %r311, 16;
	setp.gt.s32 	%p78, %r344, %r335;
	mov.b32 	%f343, %r332;
	add.f32 	%f344, %f342, %f343;
	selp.f32 	%f418, %f342, %f344, %p78;
	setp.ne.s32 	%p79, %r311, 0;
	@%p79 bra 	$L__BB6_20;
	shr.u32 	%r345, %r1, 3;
	and.b32  	%r346, %r345, 124;
	mov.u32 	%r347, _ZZN3cub18CUB_300001_SM_10006detail6reduce28DeviceReduceSingleTileKernelINS2_10policy_hubIfyN4cuda3std3__44plusIfEEE10Policy1000EPfSC_iS9_ffNS7_10__identityEEEvT0_T1_T2_T3_T4_T6_E12temp_storage;
	add.s32 	%r348, %r347, %r346;
	st.shared.f32 	[%r348+8], %f418;
$L__BB6_20:
	bar.sync 	0;
	setp.ne.s32 	%p80, %r1, 0;
	@%p80 bra 	$L__BB6_72;
	setp.gt.s32 	%p81, %r67, 32;
	ld.shared.f32 	%f345, [_ZZN3cub18CUB_300001_SM_10006detail6reduce28DeviceReduceSingleTileKernelINS2_10policy_hubIfyN4cuda3std3__44plusIfEEE10Policy1000EPfSC_iS9_ffNS7_10__identityEEEvT0_T1_T2_T3_T4_T6_E12temp_storage+12];
	add.f32 	%f346, %f418, %f345;
	selp.f32 	%f347, %f346, %f418, %p81;
	setp.gt.s32 	%p82, %r67, 64;
	ld.shared.f32 	%f348, [_ZZN3cub18CUB_300001_SM_10006detail6reduce28DeviceReduceSingleTileKernelINS2_10policy_hubIfyN4cuda3std3__44plusIfEEE10Policy1000EPfSC_iS9_ffNS7_10__identityEEEvT0_T1_T2_T3_T4_T6_E12temp_storage+16];
	add.f32 	%f349, %f348, %f347;
	selp.f32 	%f350, %f349, %f347, %p82;
	setp.gt.s32 	%p83, %r67, 96;
	ld.shared.f32 	%f351, [_ZZN3cub18CUB_300001_SM_10006detail6reduce28DeviceReduceSingleTileKernelINS2_10policy_hubIfyN4cuda3std3__44plusIfEEE10Policy1000EPfSC_iS9_ffNS7_10__identityEEEvT0_T1_T2_T3_T4_T6_E12temp_storage+20];
	add.f32 	%f352, %f351, %f350;
	selp.f32 	%f353, %f352, %f350, %p83;
	setp.gt.s32 	%p84, %r67, 128;
	ld.shared.f32 	%f354, [_ZZN3cub18CUB_300001_SM_10006detail6reduce28DeviceReduceSingleTileKernelINS2_10policy_hubIfyN4cuda3std3__44plusIfEEE10Policy1000EPfSC_iS9_ffNS7_10__identityEEEvT0_T1_T2_T3_T4_T6_E12temp_storage+24];
	add.f32 	%f355, %f354, %f353;
	selp.f32 	%f356, %f355, %f353, %p84;
	setp.gt.s32 	%p85, %r67, 160;
	ld.shared.f32 	%f357, [_ZZN3cub18CUB_300001_SM_10006detail6reduce28DeviceReduceSingleTileKernelINS2_10policy_hubIfyN4cuda3std3__44plusIfEEE10Policy1000EPfSC_iS9_ffNS7_10__identityEEEvT0_T1_T2_T3_T4_T6_E12temp_storage+28];
	add.f32 	%f358, %f357, %f356;
	selp.f32 	%f359, %f358, %f356, %p85;
	setp.gt.s32 	%p86, %r67, 192;
	ld.shared.f32 	%f360, [_ZZN3cub18CUB_300001_SM_10006detail6reduce28DeviceReduceSingleTileKernelINS2_10policy_hubIfyN4cuda3std3__44plusIfEEE10Policy1000EPfSC_iS9_ffNS7_10__identityEEEvT0_T1_T2_T3_T4_T6_E12temp_storage+32];
	add.f32 	%f361, %f360, %f359;
	selp.f32 	%f362, %f361, %f359, %p86;
	setp.gt.s32 	%p87, %r67, 224;
	ld.shared.f32 	%f363, [_ZZN3cub18CUB_300001_SM_10006detail6reduce28DeviceReduceSingleTileKernelINS2_10policy_hubIfyN4cuda3std3__44plusIfEEE10Policy1000EPfSC_iS9_ffNS7_10__identityEEEvT0_T1_T2_T3_T4_T6_E12temp_storage+36];
	add.f32 	%f364, %f363, %f362;
	selp.f32 	%f418, %f364, %f362, %p87;
	bra.uni 	$L__BB6_72;
$L__BB6_22:
	mov.u32 	%r13, %tid.x;
	shl.b32 	%r224, %r13, 2;
	mul.wide.u32 	%rd86, %r224, 4;
	add.s64 	%rd76, %rd16, %rd86;
	// begin inline asm
	ld.global.nc.v2.u64 {%rd74, %rd75}, [%rd76];
	// end inline asm
	mov.b64 	{%r225, %r226}, %rd75;
	mov.b64 	{%r227, %r228}, %rd74;
	mov.b32 	%f225, %r228;
	mov.b32 	%f226, %r227;
	mov.b32 	%f227, %r226;
	mov.b32 	%f228, %r225;
	add.s64 	%rd79, %rd76, 4096;
	// begin inline asm
	ld.global.nc.v2.u64 {%rd77, %rd78}, [%rd79];
	// end inline asm
	mov.b64 	{%r229, %r230}, %rd78;
	mov.b64 	{%r231, %r232}, %rd77;
	mov.b32 	%f229, %r232;
	mov.b32 	%f230, %r231;
	mov.b32 	%f231, %r230;
	mov.b32 	%f232, %r229;
	add.s64 	%rd82, %rd76, 8192;
	// begin inline asm
	ld.global.nc.v2.u64 {%rd80, %rd81}, [%rd82];
	// end inline asm
	mov.b64 	{%r233, %r234}, %rd81;
	mov.b64 	{%r235, %r236}, %rd80;
	mov.b32 	%f233, %r236;
	mov.b32 	%f234, %r235;
	mov.b32 	%f235, %r234;
	mov.b32 	%f236, %r233;
	add.s64 	%rd85, %rd76, 12288;
	// begin inline asm
	ld.global.nc.v2.u64 {%rd83, %rd84}, [%rd85];
	// end inline asm
	mov.b64 	{%r237, %r238}, %rd84;
	mov.b64 	{%r239, %r240}, %rd83;
	mov.b32 	%f237, %r240;
	mov.b32 	%f238, %r239;
	mov.b32 	%f239, %r238;
	mov.b32 	%f240, %r237;
	add.f32 	%f241, %f226, %f225;
	add.f32 	%f242, %f228, %f227;
	add.f32 	%f243, %f230, %f229;
	add.f32 	%f244, %f232, %f231;
	add.f32 	%f245, %f234, %f233;
	add.f32 	%f246, %f236, %f235;
	add.f32 	%f247, %f238, %f237;
	add.f32 	%f248, %f240, %f239;
	add.f32 	%f249, %f241, %f242;
	add.f32 	%f250, %f243, %f244;
	add.f32 	%f251, %f245, %f246;
	add.f32 	%f252, %f247, %f248;
	add.f32 	%f253, %f249, %f250;
	add.f32 	%f254, %f251, %f252;
	add.f32 	%f404, %f253, %f254;
	setp.lt.u32 	%p50, %r67, 8192;
	mov.b32 	%r387, 4096;
	@%p50 bra 	$L__BB6_26;
	add.s32 	%r14, %r67, -4096;
	mov.b32 	%r387, 4096;
$L__BB6_24:
	mul.wide.s32 	%rd99, %r387, 4;
	add.s64 	%rd89, %rd76, %rd99;
	// begin inline asm
	ld.global.nc.v2.u64 {%rd87, %rd88}, [%rd89];
	// end inline asm
	mov.b64 	{%r242, %r243}, %rd88;
	mov.b64 	{%r244, %r245}, %rd87;
	mov.b32 	%f255, %r245;
	mov.b32 	%f256, %r244;
	mov.b32 	%f257, %r243;
	mov.b32 	%f258, %r242;
	add.s64 	%rd92, %rd89, 4096;
	// begin inline asm
	ld.global.nc.v2.u64 {%rd90, %rd91}, [%rd92];
	// end inline asm
	mov.b64 	{%r246, %r247}, %rd91;
	mov.b64 	{%r248, %r249}, %rd90;
	mov.b32 	%f259, %r249;
	mov.b32 	%f260, %r248;
	mov.b32 	%f261, %r247;
	mov.b32 	%f262, %r246;
	add.s64 	%rd95, %rd89, 8192;
	// begin inline asm
	ld.global.nc.v2.u64 {%rd93, %rd94}, [%rd95];
	// end inline asm
	mov.b64 	{%r250, %r251}, %rd94;
	mov.b64 	{%r252, %r253}, %rd93;
	mov.b32 	%f263, %r253;
	mov.b32 	%f264, %r252;
	mov.b32 	%f265, %r251;
	mov.b32 	%f266, %r250;
	add.s64 	%rd98, %rd89, 12288;
	// begin inline asm
	ld.global.nc.v2.u64 {%rd96, %rd97}, [%rd98];
	// end inline asm
	mov.b64 	{%r254, %r255}, %rd97;
	mov.b64 	{%r256, %r257}, %rd96;
	mov.b32 	%f267, %r257;
	mov.b32 	%f268, %r256;
	mov.b32 	%f269, %r255;
	mov.b32 	%f270, %r254;
	add.f32 	%f271, %f404, %f256;
	add.f32 	%f272, %f255, %f258;
	add.f32 	%f273, %f257, %f260;
	add.f32 	%f274, %f259, %f262;
	add.f32 	%f275, %f261, %f264;
	add.f32 	%f276, %f263, %f266;
	add.f32 	%f277, %f265, %f268;
	add.f32 	%f278, %f267, %f270;
	add.f32 	%f279, %f271, %f272;
	add.f32 	%f280, %f273, %f274;
	add.f32 	%f281, %f275, %f276;
	add.f32 	%f282, %f277, %f278;
	add.f32 	%f283, %f279, %f280;
	add.f32 	%f284, %f281, %f282;
	add.f32 	%f285, %f283, %f284;
	add.f32 	%f404, %f285, %f269;
	sub.s32 	%r258, %r67, %r387;
	setp.lt.s32 	%p51, %r258, 4096;
	@%p51 bra 	$L__BB6_34;
	add.s32 	%r387, %r387, 4096;
	setp.le.s32 	%p52, %r387, %r14;
	@%p52 bra 	$L__BB6_24;
$L__BB6_26:
	setp.le.s32 	%p53, %r67, %r387;
	@%p53 bra 	$L__BB6_34;
	sub.s32 	%r18, %r67, %r387;
	setp.ge.s32 	%p54, %r13, %r18;
	@%p54 bra 	$L__BB6_34;
	not.b32 	%r259, %r13;
	add.s32 	%r260, %r67, %r259;
	sub.s32 	%r19, %r260, %r387;
	and.b32  	%r261, %r19, 768;
	setp.eq.s32 	%p55, %r261, 768;
	mov.u32 	%r391, %r13;
	@%p55 bra 	$L__BB6_31;
	add.s32 	%r389, %r13, %r387;
	shr.u32 	%r262, %r19, 8;
	add.s32 	%r263, %r262, 1;
	and.b32  	%r264, %r263, 3;
	neg.s32 	%r388, %r264;
	mov.u32 	%r391, %r13;
$L__BB6_30:
	.pragma "nounroll";
	mul.wide.u32 	%rd101, %r389, 4;
	add.s64 	%rd100, %rd16, %rd101;
	// begin inline asm
	ld.global.nc.u32 %r265, [%rd100];
	// end inline asm
	mov.b32 	%f287, %r265;
	add.f32 	%f404, %f404, %f287;
	add.s32 	%r391, %r391, 256;
	add.s32 	%r389, %r389, 256;
	add.s32 	%r388, %r388, 1;
	setp.ne.s32 	%p56, %r388, 0;
	@%p56 bra 	$L__BB6_30;
$L__BB6_31:
	setp.lt.u32 	%p57, %r19, 768;
	@%p57 bra 	$L__BB6_34;
	cvt.u64.u32 	%rd102, %r391;
	cvt.u64.u32 	%rd103, %r387;
	add.s64 	%rd104, %rd102, %rd103;
	shl.b64 	%rd105, %rd104, 2;
	add.s64 	%rd106, %rd105, %rd16;
	add.s64 	%rd122, %rd106, 2048;
	add.s32 	%r392, %r391, %r387;
$L__BB6_33:
	mul.wide.u32 	%rd111, %r392, 4;
	add.s64 	%rd107, %rd16, %rd111;
	// begin inline asm
	ld.global.nc.u32 %r266, [%rd107];
	// end inline asm
	mov.b32 	%f288, %r266;
	add.f32 	%f289, %f404, %f288;
	add.s64 	%rd108, %rd122, -1024;
	// begin inline asm
	ld.global.nc.u32 %r267, [%rd108];
	// end inline asm
	mov.b32 	%f290, %r267;
	add.f32 	%f291, %f289, %f290;
	// begin inline asm
	ld.global.nc.u32 %r268, [%rd122];
	// end inline asm
	mov.b32 	%f292, %r268;
	add.f32 	%f293, %f291, %f292;
	add.s64 	%rd110, %rd122, 1024;
	// begin inline asm
	ld.global.nc.u32 %r269, [%rd110];
	// end inline asm
	mov.b32 	%f294, %r269;
	add.f32 	%f404, %f293, %f294;
	add.s32 	%r391, %r391, 1024;
	add.s64 	%rd122, %rd122, 4096;
	add.s32 	%r392, %r392, 1024;
	setp.lt.s32 	%p58, %r391, %r18;
	@%p58 bra 	$L__BB6_33;
$L__BB6_34:
	// begin inline asm
	mov.u32 %r270, %laneid;
	// end inline asm
	mov.b32 	%r272, %f404;
	mov.b32 	%r273, 1;
	mov.b32 	%r294, 31;
	mov.b32 	%r295, -1;
	// begin inline asm
	shfl.sync.down.b32 %r271, %r272, %r273, %r294, %r295;
	// end inline asm
	setp.gt.s32 	%p59, %r270, 30;
	mov.b32 	%f295, %r271;
	add.f32 	%f296, %f404, %f295;
	selp.f32 	%f297, %f404, %f296, %p59;
	mov.b32 	%r277, %f297;
	mov.b32 	%r278, 2;
	// begin inline asm
	shfl.sync.down.b32 %r276, %r277, %r278, %r294, %r295;
	// end inline asm
	setp.gt.s32 	%p60, %r270, 29;
	mov.b32 	%f298, %r276;
	add.f32 	%f299, %f297, %f298;
	selp.f32 	%f300, %f297, %f299, %p60;
	mov.b32 	%r282, %f300;
	mov.b32 	%r283, 4;
	// begin inline asm
	shfl.sync.down.b32 %r281, %r282, %r283, %r294, %r295;
	// end inline asm
	setp.gt.s32 	%p61, %r270, 27;
	mov.b32 	%f301, %r281;
	add.f32 	%f302, %f300, %f301;
	selp.f32 	%f303, %f300, %f302, %p61;
	mov.b32 	%r287, %f303;
	mov.b32 	%r288, 8;
	// begin inline asm
	shfl.sync.down.b32 %r286, %r287, %r288, %r294, %r295;
	// end inline asm
	setp.gt.s32 	%p62, %r270, 23;
	mov.b32 	%f304, %r286;
	add.f32 	%f305, %f303, %f304;
	selp.f32 	%f306, %f303, %f305, %p62;
	mov.b32 	%r292, %f306;
	mov.b32 	%r293, 16;
	// begin inline asm
	shfl.sync.down.b32 %r291, %r292, %r293, %r294, %r295;
	// end inline asm
	setp.gt.s32 	%p63, %r270, 15;
	mov.b32 	%f307, %r291;
	add.f32 	%f26, %f306, %f307;
	selp.f32 	%f418, %f306, %f26, %p63;
	setp.ne.s32 	%p64, %r270, 0;
	@%p64 bra 	$L__BB6_36;
	shr.u32 	%r296, %r13, 3;
	and.b32  	%r297, %r296, 124;
	mov.u32 	%r298, _ZZN3cub18CUB_300001_SM_10006detail6reduce28DeviceReduceSingleTileKernelINS2_10policy_hubIfyN4cuda3std3__44plusIfEEE10Policy1000EPfSC_iS9_ffNS7_10__identityEEEvT0_T1_T2_T3_T4_T6_E12temp_storage;
	add.s32 	%r299, %r298, %r297;
	st.shared.f32 	[%r299+8], %f26;
$L__BB6_36:
	bar.sync 	0;
	setp.ne.s32 	%p65, %r13, 0;
	@%p65 bra 	$L__BB6_72;
	ld.shared.f32 	%f308, [_ZZN3cub18CUB_300001_SM_10006detail6reduce28DeviceReduceSingleTileKernelINS2_10policy_hubIfyN4cuda3std3__44plusIfEEE10Policy1000EPfSC_iS9_ffNS7_10__identityEEEvT0_T1_T2_T3_T4_T6_E12temp_storage+12];
	add.f32 	%f309, %f418, %f308;
	ld.shared.f32 	%f310, [_ZZN3cub18CUB_300001_SM_10006detail6reduce28DeviceReduceSingleTileKernelINS2_10policy_hubIfyN4cuda3std3__44plusIfEEE10Policy1000EPfSC_iS9_ffNS7_10__identityEEEvT0_T1_T2_T3_T4_T6_E12temp_storage+16];
	add.f32 	%f311, %f309, %f310;
	ld.shared.f32 	%f312, [_ZZN3cub18CUB_300001_SM_10006detail6reduce28DeviceReduceSingleTileKernelINS2_10policy_hubIfyN4cuda3std3__44plusIfEEE10Policy1000EPfSC_iS9_ffNS7_10__identityEEEvT0_T1_T2_T3_T4_T6_E12temp_storage+20];
	add.f32 	%f313, %f311, %f312;
	ld.shared.f32 	%f314, [_ZZN3cub18CUB_300001_SM_10006detail6reduce28DeviceReduceSingleTileKernelINS2_10policy_hubIfyN4cuda3std3__44plusIfEEE10Policy1000EPfSC_iS9_ffNS7_10__identityEEEvT0_T1_T2_T3_T4_T6_E12temp_storage+24];
	add.f32 	%f315, %f313, %f314;
	ld.shared.f32 	%f316, [_ZZN3cub18CUB_300001_SM_10006detail6reduce28DeviceReduceSingleTileKernelINS2_10policy_hubIfyN4cuda3std3__44plusIfEEE10Policy1000EPfSC_iS9_ffNS7_10__identityEEEvT0_T1_T2_T3_T4_T6_E12temp_storage+28];
	add.f32 	%f317, %f315, %f316;
	ld.shared.f32 	%f318, [_ZZN3cub18CUB_300001_SM_10006detail6reduce28DeviceReduceSingleTileKernelINS2_10policy_hubIfyN4cuda3std3__44plusIfEEE10Policy1000EPfSC_iS9_ffNS7_10__identityEEEvT0_T1_T2_T3_T4_T6_E12temp_storage+32];
	add.f32 	%f319, %f317, %f318;
	ld.shared.f32 	%f320, [_ZZN3cub18CUB_300001_SM_10006detail6reduce28DeviceReduceSingleTileKernelINS2_10policy_hubIfyN4cuda3std3__44plusIfEEE10Policy1000EPfSC_iS9_ffNS7_10__identityEEEvT0_T1_T2_T3_T4_T6_E12temp_storage+36];
	add.f32 	%f418, %f319, %f320;
	bra.uni 	$L__BB6_72;
$L__BB6_38:
	setp.gt.s32 	%p3, %r67, 4095;
	@%p3 bra 	$L__BB6_56;
	mov.u32 	%r34, %tid.x;
	setp.ge.s32 	%p20, %r34, %r67;
	mov.f32 	%f410, 0f00000000;
	mov.u32 	%r397, %r34;
	@%p20 bra 	$L__BB6_41;
	mul.wide.u32 	%rd66, %r34, 4;
	add.s64 	%rd65, %rd16, %rd66;
	// begin inline asm
	ld.global.nc.u32 %r144, [%rd65];
	// end inline asm
	mov.b32 	%f410, %r144;
	add.s32 	%r397, %r34, 256;
$L__BB6_41:
	setp.ge.s32 	%p21, %r397, %r67;
	@%p21 bra 	$L__BB6_47;
	not.b32 	%r145, %r397;
	add.s32 	%r37, %r67, %r145;
	and.b32  	%r146, %r37, 768;
	setp.eq.s32 	%p22, %r146, 768;
	@%p22 bra 	$L__BB6_45;
	mul.wide.u32 	%rd67, %r397, 4;
	add.s64 	%rd123, %rd16, %rd67;
	shr.u32 	%r147, %r37, 8;
	add.s32 	%r148, %r147, 1;
	and.b32  	%r149, %r148, 3;
	neg.s32 	%r395, %r149;
$L__BB6_44:
	.pragma "nounroll";
	// begin inline asm
	ld.global.nc.u32 %r150, [%rd123];
	// end inline asm
	mov.b32 	%f157, %r150;
	add.f32 	%f410, %f410, %f157;
	add.s32 	%r397, %r397, 256;
	add.s64 	%rd123, %rd123, 1024;
	add.s32 	%r395, %r395, 1;
	setp.ne.s32 	%p23, %r395, 0;
	@%p23 bra 	$L__BB6_44;
$L__BB6_45:
	setp.lt.u32 	%p24, %r37, 768;
	@%p24 bra 	$L__BB6_47;
$L__BB6_46:
	mul.wide.s32 	%rd73, %r397, 4;
	add.s64 	%rd69, %rd16, %rd73;
	// begin inline asm
	ld.global.nc.u32 %r151, [%rd69];
	// end inline asm
	mov.b32 	%f158, %r151;
	add.f32 	%f159, %f410, %f158;
	add.s64 	%rd70, %rd69, 1024;
	// begin inline asm
	ld.global.nc.u32 %r152, [%rd70];
	// end inline asm
	mov.b32 	%f160, %r152;
	add.f32 	%f161, %f159, %f160;
	add.s64 	%rd71, %rd69, 2048;
	// begin inline asm
	ld.global.nc.u32 %r153, [%rd71];
	// end inline asm
	mov.b32 	%f162, %r153;
	add.f32 	%f163, %f161, %f162;
	add.s64 	%rd72, %rd69, 3072;
	// begin inline asm
	ld.global.nc.u32 %r154, [%rd72];
	// end inline asm
	mov.b32 	%f164, %r154;
	add.f32 	%f410, %f163, %f164;
	add.s32 	%r397, %r397, 1024;
	setp.lt.s32 	%p25, %r397, %r67;
	@%p25 bra 	$L__BB6_46;
$L__BB6_47:
	setp.lt.s32 	%p26, %r67, 256;
	@%p26 bra 	$L__BB6_52;
	// begin inline asm
	mov.u32 %r193, %laneid;
	// end inline asm
	mov.b32 	%r195, %f410;
	mov.b32 	%r196, 1;
	mov.b32 	%r217, 31;
	mov.b32 	%r218, -1;
	// begin inline asm
	shfl.sync.down.b32 %r194, %r195, %r196, %r217, %r218;
	// end inline asm
	setp.gt.s32 	%p42, %r193, 30;
	mov.b32 	%f199, %r194;
	add.f32 	%f200, %f410, %f199;
	selp.f32 	%f201, %f410, %f200, %p42;
	mov.b32 	%r200, %f201;
	mov.b32 	%r201, 2;
	// begin inline asm
	shfl.sync.down.b32 %r199, %r200, %r201, %r217, %r218;
	// end inline asm
	setp.gt.s32 	%p43, %r193, 29;
	mov.b32 	%f202, %r199;
	add.f32 	%f203, %f201, %f202;
	selp.f32 	%f204, %f201, %f203, %p43;
	mov.b32 	%r205, %f204;
	mov.b32 	%r206, 4;
	// begin inline asm
	shfl.sync.down.b32 %r204, %r205, %r206, %r217, %r218;
	// end inline asm
	setp.gt.s32 	%p44, %r193, 27;
	mov.b32 	%f205, %r204;
	add.f32 	%f206, %f204, %f205;
	selp.f32 	%f207, %f204, %f206, %p44;
	mov.b32 	%r210, %f207;
	mov.b32 	%r211, 8;
	// begin inline asm
	shfl.sync.down.b32 %r209, %r210, %r211, %r217, %r218;
	// end inline asm
	setp.gt.s32 	%p45, %r193, 23;
	mov.b32 	%f208, %r209;
	add.f32 	%f209, %f207, %f208;
	selp.f32 	%f210, %f207, %f209, %p45;
	mov.b32 	%r215, %f210;
	mov.b32 	%r216, 16;
	// begin inline asm
	shfl.sync.down.b32 %r214, %r215, %r216, %r217, %r218;
	// end inline asm
	setp.gt.s32 	%p46, %r193, 15;
	mov.b32 	%f211, %r214;
	add.f32 	%f38, %f210, %f211;
	selp.f32 	%f418, %f210, %f38, %p46;
	setp.ne.s32 	%p47, %r193, 0;
	@%p47 bra 	$L__BB6_50;
	shr.u32 	%r219, %r34, 3;
	and.b32  	%r220, %r219, 124;
	mov.u32 	%r221, _ZZN3cub18CUB_300001_SM_10006detail6reduce28DeviceReduceSingleTileKernelINS2_10policy_hubIfyN4cuda3std3__44plusIfEEE10Policy1000EPfSC_iS9_ffNS7_10__identityEEEvT0_T1_T2_T3_T4_T6_E12temp_storage;
	add.s32 	%r222, %r221, %r220;
	st.shared.f32 	[%r222+8], %f38;
$L__BB6_50:
	bar.sync 	0;
	setp.ne.s32 	%p48, %r34, 0;
	@%p48 bra 	$L__BB6_72;
	ld.shared.f32 	%f212, [_ZZN3cub18CUB_300001_SM_10006detail6reduce28DeviceReduceSingleTileKernelINS2_10policy_hubIfyN4cuda3std3__44plusIfEEE10Policy1000EPfSC_iS9_ffNS7_10__identityEEEvT0_T1_T2_T3_T4_T6_E12temp_storage+12];
	add.f32 	%f213, %f418, %f212;
	ld.shared.f32 	%f214, [_ZZN3cub18CUB_300001_SM_10006detail6reduce28DeviceReduceSingleTileKernelINS2_10policy_hubIfyN4cuda3std3__44plusIfEEE10Policy1000EPfSC_iS9_ffNS7_10__identityEEEvT0_T1_T2_T3_T4_T6_E12temp_storage+16];
	add.f32 	%f215, %f213, %f214;
	ld.shared.f32 	%f216, [_ZZN3cub18CUB_300001_SM_10006detail6reduce28DeviceReduceSingleTileKernelINS2_10policy_hubIfyN4cuda3std3__44plusIfEEE10Policy1000EPfSC_iS9_ffNS7_10__identityEEEvT0_T1_T2_T3_T4_T6_E12temp_storage+20];
	add.f32 	%f217, %f215, %f216;
	ld.shared.f32 	%f218, [_ZZN3cub18CUB_300001_SM_10006detail6reduce28DeviceReduceSingleTileKernelINS2_10policy_hubIfyN4cuda3std3__44plusIfEEE10Policy1000EPfSC_iS9_ffNS7_10__identityEEEvT0_T1_T2_T3_T4_T6_E12temp_storage+24];
	add.f32 	%f219, %f217, %f218;
	ld.shared.f32 	%f220, [_ZZN3cub18CUB_300001_SM_10006detail6reduce28DeviceReduceSingleTileKernelINS2_10policy_hubIfyN4cuda3std3__44plusIfEEE10Policy1000EPfSC_iS9_ffNS7_10__identityEEEvT0_T1_T2_T3_T4_T6_E12temp_storage+28];
	add.f32 	%f221, %f219, %f220;
	ld.shared.f32 	%f222, [_ZZN3cub18CUB_300001_SM_10006detail6reduce28DeviceReduceSingleTileKernelINS2_10policy_hubIfyN4cuda3std3__44plusIfEEE10Policy1000EPfSC_iS9_ffNS7_10__identityEEEvT0_T1_T2_T3_T4_T6_E12temp_storage+32];
	add.f32 	%f223, %f221, %f222;
	ld.shared.f32 	%f224, [_ZZN3cub18CUB_300001_SM_10006detail6reduce28DeviceReduceSingleTileKernelINS2_10policy_hubIfyN4cuda3std3__44plusIfEEE10Policy1000EPfSC_iS9_ffNS7_10__identityEEEvT0_T1_T2_T3_T4_T6_E12temp_storage+36];
	add.f32 	%f418, %f223, %f224;
	bra.uni 	$L__BB6_72;
$L__BB6_52:
	// begin inline asm
	mov.u32 %r155, %laneid;
	// end inline asm
	and.b32  	%r181, %r34, 992;
	add.s32 	%r182, %r181, 32;
	setp.gt.s32 	%p27, %r182, %r67;
	not.b32 	%r183, %r181;
	add.s32 	%r184, %r67, %r183;
	selp.b32 	%r179, %r184, 31, %p27;
	mov.b32 	%r157, %f410;
	mov.b32 	%r158, 1;
	mov.b32 	%r180, -1;
	// begin inline asm
	shfl.sync.down.b32 %r156, %r157, %r158, %r179, %r180;
	// end inline asm
	setp.lt.s32 	%p28, %r155, %r179;
	mov.b32 	%f165, %r156;
	add.f32 	%f166, %f410, %f165;
	selp.f32 	%f167, %f166, %f410, %p28;
	mov.b32 	%r162, %f167;
	mov.b32 	%r163, 2;
	// begin inline asm
	shfl.sync.down.b32 %r161, %r162, %r163, %r179, %r180;
	// end inline asm
	add.s32 	%r185, %r155, 2;
	setp.gt.s32 	%p29, %r185, %r179;
	mov.b32 	%f168, %r161;
	add.f32 	%f169, %f167, %f168;
	selp.f32 	%f170, %f167, %f169, %p29;
	mov.b32 	%r167, %f170;
	mov.b32 	%r168, 4;
	// begin inline asm
	shfl.sync.down.b32 %r166, %r167, %r168, %r179, %r180;
	// end inline asm
	add.s32 	%r186, %r155, 4;
	setp.gt.s32 	%p30, %r186, %r179;
	mov.b32 	%f171, %r166;
	add.f32 	%f172, %f170, %f171;
	selp.f32 	%f173, %f170, %f172, %p30;
	mov.b32 	%r172, %f173;
	mov.b32 	%r173, 8;
	// begin inline asm
	shfl.sync.down.b32 %r171, %r172, %r173, %r179, %r180;
	// end inline asm
	add.s32 	%r187, %r155, 8;
	setp.gt.s32 	%p31, %r187, %r179;
	mov.b32 	%f174, %r171;
	add.f32 	%f175, %f173, %f174;
	selp.f32 	%f176, %f173, %f175, %p31;
	mov.b32 	%r177, %f176;
	mov.b32 	%r178, 16;
	// begin inline asm
	shfl.sync.down.b32 %r176, %r177, %r178, %r179, %r180;
	// end inline asm
	add.s32 	%r188, %r155, 16;
	setp.gt.s32 	%p32, %r188, %r179;
	mov.b32 	%f177, %r176;
	add.f32 	%f178, %f176, %f177;
	selp.f32 	%f418, %f176, %f178, %p32;
	setp.ne.s32 	%p33, %r155, 0;
	@%p33 bra 	$L__BB6_54;
	shr.u32 	%r189, %r34, 3;
	and.b32  	%r190, %r189, 124;
	mov.u32 	%r191, _ZZN3cub18CUB_300001_SM_10006detail6reduce28DeviceReduceSingleTileKernelINS2_10policy_hubIfyN4cuda3std3__44plusIfEEE10Policy1000EPfSC_iS9_ffNS7_10__identityEEEvT0_T1_T2_T3_T4_T6_E12temp_storage;
	add.s32 	%r192, %r191, %r190;
	st.shared.f32 	[%r192+8], %f418;
$L__BB6_54:
	bar.sync 	0;
	setp.ne.s32 	%p34, %r34, 0;
	@%p34 bra 	$L__BB6_72;
	setp.gt.s32 	%p35, %r67, 32;
	ld.shared.f32 	%f179, [_ZZN3cub18CUB_300001_SM_10006detail6reduce28DeviceReduceSingleTileKernelINS2_10policy_hubIfyN4cuda3std3__44plusIfEEE10Policy1000EPfSC_iS9_ffNS7_10__identityEEEvT0_T1_T2_T3_T4_T6_E12temp_storage+12];
	add.f32 	%f180, %f418, %f179;
	selp.f32 	%f181, %f180, %f418, %p35;
	setp.gt.s32 	%p36, %r67, 64;
	ld.shared.f32 	%f182, [_ZZN3cub18CUB_300001_SM_10006detail6reduce28DeviceReduceSingleTileKernelINS2_10policy_hubIfyN4cuda3std3__44plusIfEEE10Policy1000EPfSC_iS9_ffNS7_10__identityEEEvT0_T1_T2_T3_T4_T6_E12temp_storage+16];
	add.f32 	%f183, %f182, %f181;
	selp.f32 	%f184, %f183, %f181, %p36;
	setp.gt.s32 	%p37, %r67, 96;
	ld.shared.f32 	%f185, [_ZZN3cub18CUB_300001_SM_10006detail6reduce28DeviceReduceSingleTileKernelINS2_10policy_hubIfyN4cuda3std3__44plusIfEEE10Policy1000EPfSC_iS9_ffNS7_10__identityEEEvT0_T1_T2_T3_T4_T6_E12temp_storage+20];
	add.f32 	%f186, %f185, %f184;
	selp.f32 	%f187, %f186, %f184, %p37;
	setp.gt.s32 	%p38, %r67, 128;
	ld.shared.f32 	%f188, [_ZZN3cub18CUB_300001_SM_10006detail6reduce28DeviceReduceSingleTileKernelINS2_10policy_hubIfyN4cuda3std3__44plusIfEEE10Policy1000EPfSC_iS9_ffNS7_10__identityEEEvT0_T1_T2_T3_T4_T6_E12temp_storage+24];
	add.f32 	%f189, %f188, %f187;
	selp.f32 	%f190, %f189, %f187, %p38;
	setp.gt.s32 	%p39, %r67, 160;
	ld.shared.f32 	%f191, [_ZZN3cub18CUB_300001_SM_10006detail6reduce28DeviceReduceSingleTileKernelINS2_10policy_hubIfyN4cuda3std3__44plusIfEEE10Policy1000EPfSC_iS9_ffNS7_10__identityEEEvT0_T1_T2_T3_T4_T6_E12temp_storage+28];
	add.f32 	%f192, %f191, %f190;
	selp.f32 	%f193, %f192, %f190, %p39;
	setp.gt.s32 	%p40, %r67, 192;
	ld.shared.f32 	%f194, [_ZZN3cub18CUB_300001_SM_10006detail6reduce28DeviceReduceSingleTileKernelINS2_10policy_hubIfyN4cuda3std3__44plusIfEEE10Policy1000EPfSC_iS9_ffNS7_10__identityEEEvT0_T1_T2_T3_T4_T6_E12temp_storage+32];
	add.f32 	%f195, %f194, %f193;
	selp.f32 	%f196, %f195, %f193, %p40;
	setp.gt.s32 	%p41, %r67, 224;
	ld.shared.f32 	%f197, [_ZZN3cub18CUB_300001_SM_10006detail6reduce28DeviceReduceSingleTileKernelINS2_10policy_hubIfyN4cuda3std3__44plusIfEEE10Policy1000EPfSC_iS9_ffNS7_10__identityEEEvT0_T1_T2_T3_T4_T6_E12temp_storage+36];
	add.f32 	%f198, %f197, %f196;
	selp.f32 	%f418, %f198, %f196, %p41;
	bra.uni 	$L__BB6_72;
$L__BB6_56:
	mov.u32 	%r46, %tid.x;
	mul.wide.u32 	%rd35, %r46, 4;
	add.s64 	%rd19, %rd16, %rd35;
	// begin inline asm
	ld.global.nc.u32 %r68, [%rd19];
	// end inline asm
	mov.b32 	%f59, %r68;
	add.s64 	%rd20, %rd19, 1024;
	// begin inline asm
	ld.global.nc.u32 %r69, [%rd20];
	// end inline asm
	mov.b32 	%f60, %r69;
	add.s64 	%rd21, %rd19, 2048;
	// begin inline asm
	ld.global.nc.u32 %r70, [%rd21];
	// end inline asm
	mov.b32 	%f61, %r70;
	add.s64 	%rd22, %rd19, 3072;
	// begin inline asm
	ld.global.nc.u32 %r71, [%rd22];
	// end inline asm
	mov.b32 	%f62, %r71;
	add.s64 	%rd23, %rd19, 4096;
	// begin inline asm
	ld.global.nc.u32 %r72, [%rd23];
	// end inline asm
	mov.b32 	%f63, %r72;
	add.s64 	%rd24, %rd19, 5120;
	// begin inline asm
	ld.global.nc.u32 %r73, [%rd24];
	// end inline asm
	mov.b32 	%f64, %r73;
	add.s64 	%rd25, %rd19, 6144;
	// begin inline asm
	ld.global.nc.u32 %r74, [%rd25];
	// end inline asm
	mov.b32 	%f65, %r74;
	add.s64 	%rd26, %rd19, 7168;
	// begin inline asm
	ld.global.nc.u32 %r75, [%rd26];
	// end inline asm
	mov.b32 	%f66, %r75;
	add.s64 	%rd27, %rd19, 8192;
	// begin inline asm
	ld.global.nc.u32 %r76, [%rd27];
	// end inline asm
	mov.b32 	%f67, %r76;
	add.s64 	%rd28, %rd19, 9216;
	// begin inline asm
	ld.global.nc.u32 %r77, [%rd28];
	// end inline asm
	mov.b32 	%f68, %r77;
	add.s64 	%rd29, %rd19, 10240;
	// begin inline asm
	ld.global.nc.u32 %r78, [%rd29];
	// end inline asm
	mov.b32 	%f69, %r78;
	add.s64 	%rd30, %rd19, 11264;
	// begin inline asm
	ld.global.nc.u32 %r79, [%rd30];
	// end inline asm
	mov.b32 	%f70, %r79;
	add.s64 	%rd31, %rd19, 12288;
	// begin inline asm
	ld.global.nc.u32 %r80, [%rd31];
	// end inline asm
	mov.b32 	%f71, %r80;
	add.s64 	%rd32, %rd19, 13312;
	// begin inline asm
	ld.global.nc.u32 %r81, [%rd32];
	// end inline asm
	mov.b32 	%f72, %r81;
	add.s64 	%rd33, %rd19, 14336;
	// begin inline asm
	ld.global.nc.u32 %r82, [%rd33];
	// end inline asm
	mov.b32 	%f73, %r82;
	add.s64 	%rd34, %rd19, 15360;
	// begin inline asm
	ld.global.nc.u32 %r83, [%rd34];
	// end inline asm
	mov.b32 	%f74, %r83;
	add.f32 	%f75, %f59, %f60;
	add.f32 	%f76, %f61, %f62;
	add.f32 	%f77, %f63, %f64;
	add.f32 	%f78, %f65, %f66;
	add.f32 	%f79, %f67, %f68;
	add.f32 	%f80, %f69, %f70;
	add.f32 	%f81, %f71, %f72;
	add.f32 	%f82, %f73, %f74;
	add.f32 	%f83, %f75, %f76;
	add.f32 	%f84, %f77, %f78;
	add.f32 	%f85, %f79, %f80;
	add.f32 	%f86, %f81, %f82;
	add.f32 	%f87, %f83, %f84;
	add.f32 	%f88, %f85, %f86;
	add.f32 	%f417, %f87, %f88;
	setp.lt.u32 	%p4, %r67, 8192;
	mov.b32 	%r400, 4096;
	@%p4 bra 	$L__BB6_60;
	add.s32 	%r47, %r67, -4096;
	mov.b32 	%r400, 4096;
$L__BB6_58:
	mul.wide.s32 	%rd52, %r400, 4;
	add.s64 	%rd36, %rd19, %rd52;
	// begin inline asm
	ld.global.nc.u32 %r86, [%rd36];
	// end inline asm
	mov.b32 	%f89, %r86;
	add.s64 	%rd37, %rd36, 1024;
	// begin inline asm
	ld.global.nc.u32 %r87, [%rd37];
	// end inline asm
	mov.b32 	%f90, %r87;
	add.s64 	%rd38, %rd36, 2048;
	// begin inline asm
	ld.global.nc.u32 %r88, [%rd38];
	// end inline asm
	mov.b32 	%f91, %r88;
	add.s64 	%rd39, %rd36, 3072;
	// begin inline asm
	ld.global.nc.u32 %r89, [%rd39];
	// end inline asm
	mov.b32 	%f92, %r89;
	add.s64 	%rd40, %rd36, 4096;
	// begin inline asm
	ld.global.nc.u32 %r90, [%rd40];
	// end inline asm
	mov.b32 	%f93, %r90;
	add.s64 	%rd41, %rd36, 5120;
	// begin inline asm
	ld.global.nc.u32 %r91, [%rd41];
	// end inline asm
	mov.b32 	%f94, %r91;
	add.s64 	%rd42, %rd36, 6144;
	// begin inline asm
	ld.global.nc.u32 %r92, [%rd42];
	// end inline asm
	mov.b32 	%f95, %r92;
	add.s64 	%rd43, %rd36, 7168;
	// begin inline asm
	ld.global.nc.u32 %r93, [%rd43];
	// end inline asm
	mov.b32 	%f96, %r93;
	add.s64 	%rd44, %rd36, 8192;
	// begin inline asm
	ld.global.nc.u32 %r94, [%rd44];
	// end inline asm
	mov.b32 	%f97, %r94;
	add.s64 	%rd45, %rd36, 9216;
	// begin inline asm
	ld.global.nc.u32 %r95, [%rd45];
	// end inline asm
	mov.b32 	%f98, %r95;
	add.s64 	%rd46, %rd36, 10240;
	// begin inline asm
	ld.global.nc.u32 %r96, [%rd46];
	// end inline asm
	mov.b32 	%f99, %r96;
	add.s64 	%rd47, %rd36, 11264;
	// begin inline asm
	ld.global.nc.u32 %r97, [%rd47];
	// end inline asm
	mov.b32 	%f100, %r97;
	add.s64 	%rd48, %rd36, 12288;
	// begin inline asm
	ld.global.nc.u32 %r98, [%rd48];
	// end inline asm
	mov.b32 	%f101, %r98;
	add.s64 	%rd49, %rd36, 13312;
	// begin inline asm
	ld.global.nc.u32 %r99, [%rd49];
	// end inline asm
	mov.b32 	%f102, %r99;
	add.s64 	%rd50, %rd36, 14336;
	// begin inline asm
	ld.global.nc.u32 %r100, [%rd50];
	// end inline asm
	mov.b32 	%f103, %r100;
	add.s64 	%rd51, %rd36, 15360;
	// begin inline asm
	ld.global.nc.u32 %r101, [%rd51];
	// end inline asm
	mov.b32 	%f104, %r101;
	add.f32 	%f105, %f417, %f89;
	add.f32 	%f106, %f90, %f91;
	add.f32 	%f107, %f92, %f93;
	add.f32 	%f108, %f94, %f95;
	add.f32 	%f109, %f96, %f97;
	add.f32 	%f110, %f98, %f99;
	add.f32 	%f111, %f100, %f101;
	add.f32 	%f112, %f102, %f103;
	add.f32 	%f113, %f105, %f106;
	add.f32 	%f114, %f107, %f108;
	add.f32 	%f115, %f109, %f110;
	add.f32 	%f116, %f111, %f112;
	add.f32 	%f117, %f113, %f114;
	add.f32 	%f118, %f115, %f116;
	add.f32 	%f119, %f117, %f118;
	add.f32 	%f417, %f119, %f104;
	sub.s32 	%r102, %r67, %r400;
	setp.lt.s32 	%p5, %r102, 4096;
	@%p5 bra 	$L__BB6_68;
	add.s32 	%r400, %r400, 4096;
	setp.le.s32 	%p6, %r400, %r47;
	@%p6 bra 	$L__BB6_58;
$L__BB6_60:
	setp.le.s32 	%p7, %r67, %r400;
	@%p7 bra 	$L__BB6_68;
	sub.s32 	%r51, %r67, %r400;
	setp.ge.s32 	%p8, %r46, %r51;
	@%p8 bra 	$L__BB6_68;
	not.b32 	%r103, %r46;
	add.s32 	%r104, %r67, %r103;
	sub.s32 	%r52, %r104, %r400;
	and.b32  	%r105, %r52, 768;
	setp.eq.s32 	%p9, %r105, 768;
	mov.u32 	%r404, %r46;
	@%p9 bra 	$L__BB6_65;
	add.s32 	%r402, %r46, %r400;
	shr.u32 	%r106, %r52, 8;
	add.s32 	%r107, %r106, 1;
	and.b32  	%r108, %r107, 3;
	neg.s32 	%r401, %r108;
	mov.u32 	%r404, %r46;
$L__BB6_64:
	.pragma "nounroll";
	mul.wide.u32 	%rd54, %r402, 4;
	add.s64 	%rd53, %rd16, %rd54;
	// begin inline asm
	ld.global.nc.u32 %r109, [%rd53];
	// end inline asm
	mov.b32 	%f121, %r109;
	add.f32 	%f417, %f417, %f121;
	add.s32 	%r404, %r404, 256;
	add.s32 	%r402, %r402, 256;
	add.s32 	%r401, %r401, 1;
	setp.ne.s32 	%p10, %r401, 0;
	@%p10 bra 	$L__BB6_64;
$L__BB6_65:
	setp.lt.u32 	%p11, %r52, 768;
	@%p11 bra 	$L__BB6_68;
	cvt.u64.u32 	%rd55, %r404;
	cvt.u64.u32 	%rd56, %r400;
	add.s64 	%rd57, %rd55, %rd56;
	shl.b64 	%rd58, %rd57, 2;
	add.s64 	%rd59, %rd58, %rd16;
	add.s64 	%rd124, %rd59, 2048;
	add.s32 	%r405, %r404, %r400;
$L__BB6_67:
	mul.wide.u32 	%rd64, %r405, 4;
	add.s64 	%rd60, %rd16, %rd64;
	// begin inline asm
	ld.global.nc.u32 %r110, [%rd60];
	// end inline asm
	mov.b32 	%f122, %r110;
	add.f32 	%f123, %f417, %f122;
	add.s64 	%rd61, %rd124, -1024;
	// begin inline asm
	ld.global.nc.u32 %r111, [%rd61];
	// end inline asm
	mov.b32 	%f124, %r111;
	add.f32 	%f125, %f123, %f124;
	// begin inline asm
	ld.global.nc.u32 %r112, [%rd124];
	// end inline asm
	mov.b32 	%f126, %r112;
	add.f32 	%f127, %f125, %f126;
	add.s64 	%rd63, %rd124, 1024;
	// begin inline asm
	ld.global.nc.u32 %r113, [%rd63];
	// end inline asm
	mov.b32 	%f128, %r113;
	add.f32 	%f417, %f127, %f128;
	add.s32 	%r404, %r404, 1024;
	add.s64 	%rd124, %rd124, 4096;
	add.s32 	%r405, %r405, 1024;
	setp.lt.s32 	%p12, %r404, %r51;
	@%p12 bra 	$L__BB6_67;
$L__BB6_68:
	// begin inline asm
	mov.u32 %r114, %laneid;
	// end inline asm
	mov.b32 	%r116, %f417;
	mov.b32 	%r117, 1;
	mov.b32 	%r138, 31;
	mov.b32 	%r139, -1;
	// begin inline asm
	shfl.sync.down.b32 %r115, %r116, %r117, %r138, %r139;
	// end inline asm
	setp.gt.s32 	%p13, %r114, 30;
	mov.b32 	%f129, %r115;
	add.f32 	%f130, %f417, %f129;
	selp.f32 	%f131, %f417, %f130, %p13;
	mov.b32 	%r121, %f131;
	mov.b32 	%r122, 2;
	// begin inline asm
	shfl.sync.down.b32 %r120, %r121, %r122, %r138, %r139;
	// end inline asm
	setp.gt.s32 	%p14, %r114, 29;
	mov.b32 	%f132, %r120;
	add.f32 	%f133, %f131, %f132;
	selp.f32 	%f134, %f131, %f133, %p14;
	mov.b32 	%r126, %f134;
	mov.b32 	%r127, 4;
	// begin inline asm
	shfl.sync.down.b32 %r125, %r126, %r127, %r138, %r139;
	// end inline asm
	setp.gt.s32 	%p15, %r114, 27;
	mov.b32 	%f135, %r125;
	add.f32 	%f136, %f134, %f135;
	selp.f32 	%f137, %f134, %f136, %p15;
	mov.b32 	%r131, %f137;
	mov.b32 	%r132, 8;
	// begin inline asm
	shfl.sync.down.b32 %r130, %r131, %r132, %r138, %r139;
	// end inline asm
	setp.gt.s32 	%p16, %r114, 23;
	mov.b32 	%f138, %r130;
	add.f32 	%f139, %f137, %f138;
	selp.f32 	%f140, %f137, %f139, %p16;
	mov.b32 	%r136, %f140;
	mov.b32 	%r137, 16;
	// begin inline asm
	shfl.sync.down.b32 %r135, %r136, %r137, %r138, %r139;
	// end inline asm
	setp.gt.s32 	%p17, %r114, 15;
	mov.b32 	%f141, %r135;
	add.f32 	%f54, %f140, %f141;
	selp.f32 	%f418, %f140, %f54, %p17;
	setp.ne.s32 	%p18, %r114, 0;
	@%p18 bra 	$L__BB6_70;
	shr.u32 	%r140, %r46, 3;
	and.b32  	%r141, %r140, 124;
	mov.u32 	%r142, _ZZN3cub18CUB_300001_SM_10006detail6reduce28DeviceReduceSingleTileKernelINS2_10policy_hubIfyN4cuda3std3__44plusIfEEE10Policy1000EPfSC_iS9_ffNS7_10__identityEEEvT0_T1_T2_T3_T4_T6_E12temp_storage;
	add.s32 	%r143, %r142, %r141;
	st.shared.f32 	[%r143+8], %f54;
$L__BB6_70:
	bar.sync 	0;
	setp.ne.s32 	%p19, %r46, 0;
	@%p19 bra 	$L__BB6_72;
	ld.shared.f32 	%f142, [_ZZN3cub18CUB_300001_SM_10006detail6reduce28DeviceReduceSingleTileKernelINS2_10policy_hubIfyN4cuda3std3__44plusIfEEE10Policy1000EPfSC_iS9_ffNS7_10__identityEEEvT0_T1_T2_T3_T4_T6_E12temp_storage+12];
	add.f32 	%f143, %f418, %f142;
	ld.shared.f32 	%f144, [_ZZN3cub18CUB_300001_SM_10006detail6reduce28DeviceReduceSingleTileKernelINS2_10policy_hubIfyN4cuda3std3__44plusIfEEE10Policy1000EPfSC_iS9_ffNS7_10__identityEEEvT0_T1_T2_T3_T4_T6_E12temp_storage+16];
	add.f32 	%f145, %f143, %f144;
	ld.shared.f32 	%f146, [_ZZN3cub18CUB_300001_SM_10006detail6reduce28DeviceReduceSingleTileKernelINS2_10policy_hubIfyN4cuda3std3__44plusIfEEE10Policy1000EPfSC_iS9_ffNS7_10__identityEEEvT0_T1_T2_T3_T4_T6_E12temp_storage+20];
	add.f32 	%f147, %f145, %f146;
	ld.shared.f32 	%f148, [_ZZN3cub18CUB_300001_SM_10006detail6reduce28DeviceReduceSingleTileKernelINS2_10policy_hubIfyN4cuda3std3__44plusIfEEE10Policy1000EPfSC_iS9_ffNS7_10__identityEEEvT0_T1_T2_T3_T4_T6_E12temp_storage+24];
	add.f32 	%f149, %f147, %f148;
	ld.shared.f32 	%f150, [_ZZN3cub18CUB_300001_SM_10006detail6reduce28DeviceReduceSingleTileKernelINS2_10policy_hubIfyN4cuda3std3__44plusIfEEE10Policy1000EPfSC_iS9_ffNS7_10__identityEEEvT0_T1_T2_T3_T4_T6_E12temp_storage+28];
	add.f32 	%f151, %f149, %f150;
	ld.shared.f32 	%f152, [_ZZN3cub18CUB_300001_SM_10006detail6reduce28DeviceReduceSingleTileKernelINS2_10policy_hubIfyN4cuda3std3__44plusIfEEE10Policy1000EPfSC_iS9_ffNS7_10__identityEEEvT0_T1_T2_T3_T4_T6_E12temp_storage+32];
	add.f32 	%f153, %f151, %f152;
	ld.shared.f32 	%f154, [_ZZN3cub18CUB_300001_SM_10006detail6reduce28DeviceReduceSingleTileKernelINS2_10policy_hubIfyN4cuda3std3__44plusIfEEE10Policy1000EPfSC_iS9_ffNS7_10__identityEEEvT0_T1_T2_T3_T4_T6_E12temp_storage+36];
	add.f32 	%f418, %f153, %f154;
$L__BB6_72:
	mov.u32 	%r379, %tid.x;
	setp.ne.s32 	%p95, %r379, 0;
	@%p95 bra 	$L__BB6_74;
	add.f32 	%f391, %f58, %f418;
	st.global.f32 	[%rd1], %f391;
$L__BB6_74:
	ret;

}


// ===== COMPILED SASS (sm_100) =====

	.target	sm_100

	.elftype	@"ET_EXEC"


//--------------------- .note.nv.tkinfo           --------------------------
	.section	.note.nv.tkinfo,"",@"SHT_NOTE"
	.sectionflags	@"SHF_NOTE_NV_TKINFO"
	.tkinfo
        /*0018*/ 	.word	0x00000002
        /*0030*/ 	.string	""
        /*0030*/ 	.string	"ptxas"
        /*0030*/ 	.string	"Cuda compilation tools, release 13.0, V13.0.88"
        /*0030*/ 	.string	"Build cuda_13.0.r13.0/compiler.36424714_0"
        /*0030*/ 	.string	"-arch sm_100 -m 64 "



//--------------------- .note.nv.cuinfo           --------------------------
	.section	.note.nv.cuinfo,"",@"SHT_NOTE"
	.sectionflags	@"SHF_NOTE_NV_CUINFO"
        /*0018*/ 	.short	0x0002
        /*001a*/ 	.short	0x0064
        /*001c*/ 	.short	0x0082
	.zero		2


//--------------------- .nv.info                  --------------------------
	.section	.nv.info,"",@"SHT_CUDA_INFO"
	.align	4


	//----- nvinfo : EIATTR_REGCOUNT
	.align		4
        /*0000*/ 	.byte	0x04, 0x2f
        /*0002*/ 	.short	(.L_44 - .L_43)
	.align		4
.L_43:
        /*0004*/ 	.word	index@(_ZN3cub18CUB_300001_SM_10006detail11EmptyKernelIvEEvv)
        /*0008*/ 	.word	0x00000004


	//----- nvinfo : EIATTR_FRAME_SIZE
	.align		4
.L_44:
        /*000c*/ 	.byte	0x04, 0x11
        /*000e*/ 	.short	(.L_46 - .L_45)
	.align		4
.L_45:
        /*0010*/ 	.word	index@(_ZN3cub18CUB_300001_SM_10006detail11EmptyKernelIvEEvv)
        /*0014*/ 	.word	0x00000000


	//----- nvinfo : EIATTR_REGCOUNT
	.align		4
.L_46:
        /*0018*/ 	.byte	0x04, 0x2f
        /*001a*/ 	.short	(.L_48 - .L_47)
	.align		4
.L_47:
        /*001c*/ 	.word	index@(_ZN3cub18CUB_300001_SM_10006detail6reduce28DeviceReduceSingleTileKernelINS2_10policy_hubIfjN4cuda3std3__44plusIfEEE10Policy1000EN6thrust24THRUST_300001_SM_1000_NS6detail15normal_iteratorINSD_10device_ptrIfEEEEPfjS9_ff6squareIfEEEvT0_T1_T2_T3_T4_T6_)
        /*0020*/ 	.word	0x00000020


	//----- nvinfo : EIATTR_FRAME_SIZE
	.align		4
.L_48:
        /*0024*/ 	.byte	0x04, 0x11
        /*0026*/ 	.short	(.L_50 - .L_49)
	.align		4
.L_49:
        /*0028*/ 	.word	index@(_ZN3cub18CUB_300001_SM_10006detail6reduce28DeviceReduceSingleTileKernelINS2_10policy_hubIfjN4cuda3std3__44plusIfEEE10Policy1000EN6thrust24THRUST_300001_SM_1000_NS6detail15normal_iteratorINSD_10device_ptrIfEEEEPfjS9_ff6squareIfEEEvT0_T1_T2_T3_T4_T6_)
        /*002c*/ 	.word	0x00000000


	//----- nvinfo : EIATTR_REGCOUNT
	.align		4
.L_50:
        /*0030*/ 	.byte	0x04, 0x2f
        /*0032*/ 	.short	(.L_52 - .L_51)
	.align		4
.L_51:
        /*0034*/ 	.word	index@(_ZN3cub18CUB_300001_SM_10006detail6reduce18DeviceReduceKernelINS2_10policy_hubIfjN4cuda3std3__44plusIfEEE10Policy1000EN6thrust24THRUST_300001_SM_1000_NS6detail15normal_iteratorINSD_10device_ptrIfEEEEjS9_f6squareIfEEEvT0_PT3_T1_NS0_13GridEvenShareISO_EET2_T4_)
        /*0038*/ 	.word	0x00000020


	//----- nvinfo : EIATTR_FRAME_SIZE
	.align		4
.L_52:
        /*003c*/ 	.byte	0x04, 0x11
        /*003e*/ 	.short	(.L_54 - .L_53)
	.align		4
.L_53:
        /*0040*/ 	.word	index@(_ZN3cub18CUB_300001_SM_10006detail6reduce18DeviceReduceKernelINS2_10policy_hubIfjN4cuda3std3__44plusIfEEE10Policy1000EN6thrust24THRUST_300001_SM_1000_NS6detail15normal_iteratorINSD_10device_ptrIfEEEEjS9_f6squareIfEEEvT0_PT3_T1_NS0_13GridEvenShareISO_EET2_T4_)
        /*0044*/ 	.word	0x00000000


	//----- nvinfo : EIATTR_REGCOUNT
	.align		4
.L_54:
        /*0048*/ 	.byte	0x04, 0x2f
        /*004a*/ 	.short	(.L_56 - .L_55)
	.align		4
.L_55:
        /*004c*/ 	.word	index@(_ZN3cub18CUB_300001_SM_10006detail6reduce28DeviceReduceSingleTileKernelINS2_10policy_hubIfjN4cuda3std3__44plusIfEEE10Policy1000EPfSC_iS9_ffNS7_10__identityEEEvT0_T1_T2_T3_T4_T6_)
        /*0050*/ 	.word	0x0000001e


	//----- nvinfo : EIATTR_FRAME_SIZE
	.align		4
.L_56:
        /*0054*/ 	.byte	0x04, 0x11
        /*0056*/ 	.short	(.L_58 - .L_57)
	.align		4
.L_57:
        /*0058*/ 	.word	index@(_ZN3cub18CUB_300001_SM_10006detail6reduce28DeviceReduceSingleTileKernelINS2_10policy_hubIfjN4cuda3std3__44plusIfEEE10Policy1000EPfSC_iS9_ffNS7_10__identityEEEvT0_T1_T2_T3_T4_T6_)
        /*005c*/ 	.word	0x00000000


	//----- nvinfo : EIATTR_REGCOUNT
	.align		4
.L_58:
        /*0060*/ 	.byte	0x04, 0x2f
        /*0062*/ 	.short	(.L_60 - .L_59)
	.align		4
.L_59:
        /*0064*/ 	.word	index@(_ZN3cub18CUB_300001_SM_10006detail6reduce28DeviceReduceSingleTileKernelINS2_10policy_hubIfyN4cuda3std3__44plusIfEEE10Policy1000EN6thrust24THRUST_300001_SM_1000_NS6detail15normal_iteratorINSD_10device_ptrIfEEEEPfyS9_ff6squareIfEEEvT0_T1_T2_T3_T4_T6_)
        /*0068*/ 	.word	0x00000020


	//----- nvinfo : EIATTR_FRAME_SIZE
	.align		4
.L_60:
        /*006c*/ 	.byte	0x04, 0x11
        /*006e*/ 	.short	(.L_62 - .L_61)
	.align		4
.L_61:
        /*0070*/ 	.word	index@(_ZN3cub18CUB_300001_SM_10006detail6reduce28DeviceReduceSingleTileKernelINS2_10policy_hubIfyN4cuda3std3__44plusIfEEE10Policy1000EN6thrust24THRUST_300001_SM_1000_NS6detail15normal_iteratorINSD_10device_ptrIfEEEEPfyS9_ff6squareIfEEEvT0_T1_T2_T3_T4_T6_)
        /*0074*/ 	.word	0x00000000


	//----- nvinfo : EIATTR_REGCOUNT
	.align		4
.L_62:
        /*0078*/ 	.byte	0x04, 0x2f
        /*007a*/ 	.short	(.L_64 - .L_63)
	.align		4
.L_63:
        /*007c*/ 	.word	index@(_ZN3cub18CUB_300001_SM_10006detail6reduce18DeviceReduceKernelINS2_10policy_hubIfyN4cuda3std3__44plusIfEEE10Policy1000EN6thrust24THRUST_300001_SM_1000_NS6detail15normal_iteratorINSD_10device_ptrIfEEEEyS9_f6squareIfEEEvT0_PT3_T1_NS0_13GridEvenShareISO_EET2_T4_)
        /*0080*/ 	.word	0x0000001f


	//----- nvinfo : EIATTR_FRAME_SIZE
	.align		4
.L_64:
        /*0084*/ 	.byte	0x04, 0x11
        /*0086*/ 	.short	(.L_66 - .L_65)
	.align		4
.L_65:
        /*0088*/ 	.word	index@(_ZN3cub18CUB_300001_SM_10006detail6reduce18DeviceReduceKernelINS2_10policy_hubIfyN4cuda3std3__44plusIfEEE10Policy1000EN6thrust24THRUST_300001_SM_1000_NS6detail15normal_iteratorINSD_10device_ptrIfEEEEyS9_f6squareIfEEEvT0_PT3_T1_NS0_13GridEvenShareISO_EET2_T4_)
        /*008c*/ 	.word	0x00000000


	//----- nvinfo : EIATTR_REGCOUNT
	.align		4
.L_66:
        /*0090*/ 	.byte	0x04, 0x2f
        /*0092*/ 	.short	(.L_68 - .L_67)
	.align		4
.L_67:
        /*0094*/ 	.word	index@(_ZN3cub18CUB_300001_SM_10006detail6reduce28DeviceReduceSingleTileKernelINS2_10policy_hubIfyN4cuda3std3__44plusIfEEE10Policy1000EPfSC_iS9_ffNS7_10__identityEEEvT0_T1_T2_T3_T4_T6_)
        /*0098*/ 	.word	0x0000001e


	//----- nvinfo : EIATTR_FRAME_SIZE
	.align		4
.L_68:
        /*009c*/ 	.byte	0x04, 0x11
        /*009e*/ 	.short	(.L_70 - .L_69)
	.align		4
.L_69:
        /*00a0*/ 	.word	index@(_ZN3cub18CUB_300001_SM_10006detail6reduce28DeviceReduceSingleTileKernelINS2_10policy_hubIfyN4cuda3std3__44plusIfEEE10Policy1000EPfSC_iS9_ffNS7_10__identityEEEvT0_T1_T2_T3_T4_T6_)
        /*00a4*/ 	.word	0x00000000


	//----- nvinfo : EIATTR_MIN_STACK_SIZE
	.align		4
.L_70:
        /*00a8*/ 	.byte	0x04, 0x12
        /*00aa*/ 	.short	(.L_72 - .L_71)
	.align		4
.L_71:
        /*00ac*/ 	.word	index@(_ZN3cub18CUB_300001_SM_10006detail6reduce28DeviceReduceSingleTileKernelINS2_10policy_hubIfyN4cuda3std3__44plusIfEEE10Policy1000EPfSC_iS9_ffNS7_10__identityEEEvT0_T1_T2_T3_T4_T6_)
        /*00b0*/ 	.word	0x00000000


	//----- nvinfo : EIATTR_MIN_STACK_SIZE
	.align		4
.L_72:
        /*00b4*/ 	.byte	0x04, 0x12
        /*00b6*/ 	.short	(.L_74 - .L_73)
	.align		4
.L_73:
        /*00b8*/ 	.word	index@(_ZN3cub18CUB_300001_SM_10006detail6reduce18DeviceReduceKernelINS2_10policy_hubIfyN4cuda3std3__44plusIfEEE10Policy1000EN6thrust24THRUST_300001_SM_1000_NS6detail15normal_iteratorINSD_10device_ptrIfEEEEyS9_f6squareIfEEEvT0_PT3_T1_NS0_13GridEvenShareISO_EET2_T4_)
        /*00bc*/ 	.word	0x00000000


	//----- nvinfo : EIATTR_MIN_STACK_SIZE
	.align		4
.L_74:
        /*00c0*/ 	.byte	0x04, 0x12
        /*00c2*/ 	.short	(.L_76 - .L_75)
	.align		4
.L_75:
        /*00c4*/ 	.word	index@(_ZN3cub18CUB_300001_SM_10006detail6reduce28DeviceReduceSingleTileKernelINS2_10policy_hubIfyN4cuda3std3__44plusIfEEE10Policy1000EN6thrust24THRUST_300001_SM_1000_NS6detail15normal_iteratorINSD_10device_ptrIfEEEEPfyS9_ff6squareIfEEEvT0_T1_T2_T3_T4_T6_)
        /*00c8*/ 	.word	0x00000000


	//----- nvinfo : EIATTR_MIN_STACK_SIZE
	.align		4
.L_76:
        /*00cc*/ 	.byte	0x04, 0x12
        /*00ce*/ 	.short	(.L_78 - .L_77)
	.align		4
.L_77:
        /*00d0*/ 	.word	index@(_ZN3cub18CUB_300001_SM_10006detail6reduce28DeviceReduceSingleTileKernelINS2_10policy_hubIfjN4cuda3std3__44plusIfEEE10Policy1000EPfSC_iS9_ffNS7_10__identityEEEvT0_T1_T2_T3_T4_T6_)
        /*00d4*/ 	.word	0x00000000


	//----- nvinfo : EIATTR_MIN_STACK_SIZE
	.align		4
.L_78:
        /*00d8*/ 	.byte	0x04, 0x12
        /*00da*/ 	.short	(.L_80 - .L_79)
	.align		4
.L_79:
        /*00dc*/ 	.word	index@(_ZN3cub18CUB_300001_SM_10006detail6reduce18DeviceReduceKernelINS2_10policy_hubIfjN4cuda3std3__44plusIfEEE10Policy1000EN6thrust24THRUST_300001_SM_1000_NS6detail15normal_iteratorINSD_10device_ptrIfEEEEjS9_f6squareIfEEEvT0_PT3_T1_NS0_13GridEvenShareISO_EET2_T4_)
        /*00e0*/ 	.word	0x00000000


	//----- nvinfo : EIATTR_MIN_STACK_SIZE
	.align		4
.L_80:
        /*00e4*/ 	.byte	0x04, 0x12
        /*00e6*/ 	.short	(.L_82 - .L_81)
	.align		4
.L_81:
        /*00e8*/ 	.word	index@(_ZN3cub18CUB_300001_SM_10006detail6reduce28DeviceReduceSingleTileKernelINS2_10policy_hubIfjN4cuda3std3__44plusIfEEE10Policy1000EN6thrust24THRUST_300001_SM_1000_NS6detail15normal_iteratorINSD_10device_ptrIfEEEEPfjS9_ff6squareIfEEEvT0_T1_T2_T3_T4_T6_)
        /*00ec*/ 	.word	0x00000000


	//----- nvinfo : EIATTR_MIN_STACK_SIZE
	.align		4
.L_82:
        /*00f0*/ 	.byte	0x04, 0x12
        /*00f2*/ 	.short	(.L_84 - .L_83)
	.align		4
.L_83:
        /*00f4*/ 	.word	index@(_ZN3cub18CUB_300001_SM_10006detail11EmptyKernelIvEEvv)
        /*00f8*/ 	.word	0x00000000
.L_84:


//--------------------- .nv.compat                --------------------------
	.section	.nv.compat,"",@"SHT_CUDA_COMPAT_INFO"
	.align	4
        /*0000*/ 	.byte	0x02, 0x09, 0x00, 0x00, 0x02, 0x02, 0x01, 0x00, 0x02, 0x05, 0x05, 0x00, 0x03, 0x07, 0x01, 0x01
        /*0010*/ 	.byte	0x02, 0x03, 0x00, 0x00, 0x02, 0x06, 0x01, 0x00, 0x04, 0x0b, 0x08, 0x00, 0x09, 0x00, 0x00, 0x00
        /*0020*/ 	.byte	0x00, 0x00, 0x00, 0x00


//--------------------- .nv.info._ZN3cub18CUB_300001_SM_10006detail6reduce28DeviceReduceSingleTileKernelINS2_10policy_hubIfyN4cuda3std3__44plusIfEEE10Policy1000EPfSC_iS9_ffNS7_10__identityEEEvT0_T1_T2_T3_T4_T6_ --------------------------
	.section	.nv.info._ZN3cub18CUB_300001_SM_10006detail6reduce28DeviceReduceSingleTileKernelINS2_10policy_hubIfyN4cuda3std3__44plusIfEEE10Policy1000EPfSC_iS9_ffNS7_10__identityEEEvT0_T1_T2_T3_T4_T6_,"",@"SHT_CUDA_INFO"
	.sectionflags	@""
	.align	4


	//----- nvinfo : EIATTR_CUDA_API_VERSION
	.align		4
        /*0000*/ 	.byte	0x04, 0x37
        /*0002*/ 	.short	(.L_86 - .L_85)
.L_85:
        /*0004*/ 	.word	0x00000082


	//----- nvinfo : EIATTR_KPARAM_INFO
	.align		4
.L_86:
        /*0008*/ 	.byte	0x04, 0x17
        /*000a*/ 	.short	(.L_88 - .L_87)
.L_87:
        /*000c*/ 	.word	0x00000000
        /*0010*/ 	.short	0x0005
        /*0012*/ 	.short	0x001c
        /*0014*/ 	.byte	0x00, 0xf0, 0x05, 0x00


	//----- nvinfo : EIATTR_KPARAM_INFO
	.align		4
.L_88:
        /*0018*/ 	.byte	0x04, 0x17
        /*001a*/ 	.short	(.L_90 - .L_89)
.L_89:
        /*001c*/ 	.word	0x00000000
        /*0020*/ 	.short	0x0004
        /*0022*/ 	.short	0x0018
        /*0024*/ 	.byte	0x00, 0xf0, 0x11, 0x00


	//----- nvinfo : EIATTR_KPARAM_INFO
	.align		4
.L_90:
        /*0028*/ 	.byte	0x04, 0x17
        /*002a*/ 	.short	(.L_92 - .L_91)
.L_91:
        /*002c*/ 	.word	0x00000000
        /*0030*/ 	.short	0x0003
        /*0032*/ 	.short	0x0014
        /*0034*/ 	.byte	0x00, 0xf0, 0x05, 0x00


	//----- nvinfo : EIATTR_KPARAM_INFO
	.align		4
.L_92:
        /*0038*/ 	.byte	0x04, 0x17
        /*003a*/ 	.short	(.L_94 - .L_93)
.L_93:
        /*003c*/ 	.word	0x00000000
        /*0040*/ 	.short	0x0002
        /*0042*/ 	.short	0x0010
        /*0044*/ 	.byte	0x00, 0xf0, 0x11, 0x00


	//----- nvinfo : EIATTR_KPARAM_INFO
	.align		4
.L_94:
        /*0048*/ 	.byte	0x04, 0x17
        /*004a*/ 	.short	(.L_96 - .L_95)
.L_95:
        /*004c*/ 	.word	0x00000000
        /*0050*/ 	.short	0x0001
        /*0052*/ 	.short	0x0008
        /*0054*/ 	.byte	0x00, 0xf5, 0x21, 0x00


	//----- nvinfo : EIATTR_KPARAM_INFO
	.align		4
.L_96:
        /*0058*/ 	.byte	0x04, 0x17
        /*005a*/ 	.short	(.L_98 - .L_97)
.L_97:
        /*005c*/ 	.word	0x00000000
        /*0060*/ 	.short	0x0000
        /*0062*/ 	.short	0x0000
        /*0064*/ 	.byte	0x00, 0xf5, 0x21, 0x00


	//----- nvinfo : EIATTR_SPARSE_MMA_MASK
	.align		4
.L_98:
        /*0068*/ 	.byte	0x03, 0x50
        /*006a*/ 	.short	0x0000


	//----- nvinfo : EIATTR_MAXREG_COUNT
	.align		4
        /*006c*/ 	.byte	0x03, 0x1b
        /*006e*/ 	.short	0x00ff


	//----- nvinfo : EIATTR_NUM_BARRIERS
	.align		4
        /*0070*/ 	.byte	0x02, 0x4c
        /*0072*/ 	.byte	0x01
	.zero		1


	//----- nvinfo : EIATTR_MERCURY_ISA_VERSION
	.align		4
        /*0074*/ 	.byte	0x03, 0x5f
        /*0076*/ 	.short	0x0101


	//----- nvinfo : EIATTR_COOP_GROUP_MASK_REGIDS
	.align		4
        /*0078*/ 	.byte	0x04, 0x29
        /*007a*/ 	.short	(.L_100 - .L_99)


	//   ....[0]....
.L_99:
        /*007c*/ 	.word	0xffffffff


	//   ....[1]....
        /*0080*/ 	.word	0xffffffff


	//   ....[2]....
        /*0084*/ 	.word	0xffffffff


	//   ....[3]....
        /*0088*/ 	.word	0xffffffff


	//   ....[4]....
        /*008c*/ 	.word	0xffffffff


	//   ....[5]....
        /*0090*/ 	.word	0xffffffff


	//   ....[6]....
        /*0094*/ 	.word	0xffffffff


	//   ....[7]....
        /*0098*/ 	.word	0xffffffff


	//   ....[8]....
        /*009c*/ 	.word	0xffffffff


	//   ....[9]....
        /*00a0*/ 	.word	0xffffffff


	//   ....[10]....
        /*00a4*/ 	.word	0xffffffff


	//   ....[11]....
        /*00a8*/ 	.word	0xffffffff


	//   ....[12]....
        /*00ac*/ 	.word	0xffffffff


	//   ....[13]....
        /*00b0*/ 	.word	0xffffffff


	//   ....[14]....
        /*00b4*/ 	.word	0xffffffff


	//   ....[15]....
        /*00b8*/ 	.word	0xffffffff


	//   ....[16]....
        /*00bc*/ 	.word	0xffffffff


	//   ....[17]....
        /*00c0*/ 	.word	0xffffffff


	//   ....[18]....
        /*00c4*/ 	.word	0xffffffff


	//   ....[19]....
        /*00c8*/ 	.word	0xffffffff


	//   ....[20]....
        /*00cc*/ 	.word	0xffffffff


	//   ....[21]....
        /*00d0*/ 	.word	0xffffffff


	//   ....[22]....
        /*00d4*/ 	.word	0xffffffff


	//   ....[23]....
        /*00d8*/ 	.word	0xffffffff


	//   ....[24]....
        /*00dc*/ 	.word	0xffffffff


	//   ....[25]....
        /*00e0*/ 	.word	0xffffffff


	//   ....[26]....
        /*00e4*/ 	.word	0xffffffff


	//   ....[27]....
        /*00e8*/ 	.word	0xffffffff


	//   ....[28]....
        /*00ec*/ 	.word	0xffffffff


	//   ....[29]....
        /*00f0*/ 	.word	0xffffffff


	//----- nvinfo : EIATTR_COOP_GROUP_INSTR_OFFSETS
	.align		4
.L_100:
        /*00f4*/ 	.byte	0x04, 0x28
        /*00f6*/ 	.short	(.L_102 - .L_101)


	//   ....[0]....
.L_101:
        /*00f8*/ 	.word	0x00000980


	//   ....[1]....
        /*00fc*/ 	.word	0x000009e0


	//   ....[2]....
        /*0100*/ 	.word	0x00000a50


	//   ....[3]....
        /*0104*/ 	.word	0x00000aa0


	//   ....[4]....
        /*0108*/ 	.word	0x00000ad0


	//   ....[5]....
        /*010c*/ 	.word	0x00000c90


	//   ....[6]....
        /*0110*/ 	.word	0x00000d20


	//   ....[7]....
        /*0114*/ 	.word	0x00000d60


	//   ....[8]....
        /*0118*/ 	.word	0x00000db0


	//   ....[9]....
        /*011c*/ 	.word	0x00000df0


	//   ....[10]....
        /*0120*/ 	.word	0x00001c00


	//   ....[11]....
        /*0124*/ 	.word	0x00001c80


	//   ....[12]....
        /*0128*/ 	.word	0x00001cd0


	//   ....[13]....
        /*012c*/ 	.word	0x00001d10


	//   ....[14]....
        /*0130*/ 	.word	0x00001d40


	//   ....[15]....
        /*0134*/ 	.word	0x00002700


	//   ....[16]....
        /*0138*/ 	.word	0x00002760


	//   ....[17]....
        /*013c*/ 	.word	0x000027d0


	//   ....[18]....
        /*0140*/ 	.word	0x00002820


	//   ....[19]....
        /*0144*/ 	.word	0x00002850


	//   ....[20]....
        /*0148*/ 	.word	0x00002a10


	//   ....[21]....
        /*014c*/ 	.word	0x00002a90


	//   ....[22]....
        /*0150*/ 	.word	0x00002ad0


	//   ....[23]....
        /*0154*/ 	.word	0x00002b10


	//   ....[24]....
        /*0158*/ 	.word	0x00002b70


	//   ....[25]....
        /*015c*/ 	.word	0x00003b00


	//   ....[26]....
        /*0160*/ 	.word	0x00003b80


	//   ....[27]....
        /*0164*/ 	.word	0x00003bd0


	//   ....[28]....
        /*0168*/ 	.word	0x00003c10


	//   ....[29]....
        /*016c*/ 	.word	0x00003c40


	//----- nvinfo : EIATTR_VRC_CTA_INIT_COUNT
	.align		4
.L_102:
        /*0170*/ 	.byte	0x02, 0x4a
	.zero		1
	.zero		1


	//----- nvinfo : EIATTR_EXIT_INSTR_OFFSETS
	.align		4
        /*0174*/ 	.byte	0x04, 0x1c
        /*0176*/ 	.short	(.L_104 - .L_103)


	//   ....[0]....
.L_103:
        /*0178*/ 	.word	0x00000080


	//   ....[1]....
        /*017c*/ 	.word	0x000000c0


	//   ....[2]....
        /*0180*/ 	.word	0x00003d90


	//   ....[3]....
        /*0184*/ 	.word	0x00003de0


	//----- nvinfo : EIATTR_MAX_THREADS
	.align		4
.L_104:
        /*0188*/ 	.byte	0x04, 0x05
        /*018a*/ 	.short	(.L_106 - .L_105)
.L_105:
        /*018c*/ 	.word	0x00000100
        /*0190*/ 	.word	0x00000001
        /*0194*/ 	.word	0x00000001


	//----- nvinfo : EIATTR_CRS_STACK_SIZE
	.align		4
.L_106:
        /*0198*/ 	.byte	0x04, 0x1e
        /*019a*/ 	.short	(.L_108 - .L_107)
.L_107:
        /*019c*/ 	.word	0x00000000


	//----- nvinfo : EIATTR_CBANK_PARAM_SIZE
	.align		4
.L_108:
        /*01a0*/ 	.byte	0x03, 0x19
        /*01a2*/ 	.short	0x001d


	//----- nvinfo : EIATTR_PARAM_CBANK
	.align		4
        /*01a4*/ 	.byte	0x04, 0x0a
        /*01a6*/ 	.short	(.L_110 - .L_109)
	.align		4
.L_109:
        /*01a8*/ 	.word	index@(.nv.constant0._ZN3cub18CUB_300001_SM_10006detail6reduce28DeviceReduceSingleTileKernelINS2_10policy_hubIfyN4cuda3std3__44plusIfEEE10Policy1000EPfSC_iS9_ffNS7_10__identityEEEvT0_T1_T2_T3_T4_T6_)
        /*01ac*/ 	.short	0x0380
        /*01ae*/ 	.short	0x001d


	//----- nvinfo : EIATTR_SW_WAR
	.align		4
.L_110:
        /*01b0*/ 	.byte	0x04, 0x36
        /*01b2*/ 	.short	(.L_112 - .L_111)
.L_111:
        /*01b4*/ 	.word	0x00000008
.L_112:


//--------------------- .nv.info._ZN3cub18CUB_300001_SM_10006detail6reduce18DeviceReduceKernelINS2_10policy_hubIfyN4cuda3std3__44plusIfEEE10Policy1000EN6thrust24THRUST_300001_SM_1000_NS6detail15normal_iteratorINSD_10device_ptrIfEEEEyS9_f6squareIfEEEvT0_PT3_T1_NS0_13GridEvenShareISO_EET2_T4_ --------------------------
	.section	.nv.info._ZN3cub18CUB_300001_SM_10006detail6reduce18DeviceReduceKernelINS2_10policy_hubIfyN4cuda3std3__44plusIfEEE10Policy1000EN6thrust24THRUST_300001_SM_1000_NS6detail15normal_iteratorINSD_10device_ptrIfEEEEyS9_f6squareIfEEEvT0_PT3_T1_NS0_13GridEvenShareISO_EET2_T4_,"",@"SHT_CUDA_INFO"
	.sectionflags	@""
	.align	4


	//----- nvinfo : EIATTR_CUDA_API_VERSION
	.align		4
        /*0000*/ 	.byte	0x04, 0x37
        /*0002*/ 	.short	(.L_114 - .L_113)
.L_113:
        /*0004*/ 	.word	0x00000082


	//----- nvinfo : EIATTR_KPARAM_INFO
	.align		4
.L_114:
        /*0008*/ 	.byte	0x04, 0x17
        /*000a*/ 	.short	(.L_116 - .L_115)
.L_115:
        /*000c*/ 	.word	0x00000000
        /*0010*/ 	.short	0x0005
        /*0012*/ 	.short	0x0061
        /*0014*/ 	.byte	0x00, 0xf0, 0x05, 0x00


	//----- nvinfo : EIATTR_KPARAM_INFO
	.align		4
.L_116:
        /*0018*/ 	.byte	0x04, 0x17
        /*001a*/ 	.short	(.L_118 - .L_117)
.L_117:
        /*001c*/ 	.word	0x00000000
        /*0020*/ 	.short	0x0004
        /*0022*/ 	.short	0x0060
        /*0024*/ 	.byte	0x00, 0xf0, 0x05, 0x00


	//----- nvinfo : EIATTR_KPARAM_INFO
	.align		4
.L_118:
        /*0028*/ 	.byte	0x04, 0x17
        /*002a*/ 	.short	(.L_120 - .L_119)
.L_119:
        /*002c*/ 	.word	0x00000000
        /*0030*/ 	.short	0x0003
        /*0032*/ 	.short	0x0018
        /*0034*/ 	.byte	0x00, 0xf0, 0x21, 0x01


	//----- nvinfo : EIATTR_KPARAM_INFO
	.align		4
.L_120:
        /*0038*/ 	.byte	0x04, 0x17
        /*003a*/ 	.short	(.L_122 - .L_121)
.L_121:
        /*003c*/ 	.word	0x00000000
        /*0040*/ 	.short	0x0002
        /*0042*/ 	.short	0x0010
        /*0044*/ 	.byte	0x00, 0xf0, 0x21, 0x00


	//----- nvinfo : EIATTR_KPARAM_INFO
	.align		4
.L_122:
        /*0048*/ 	.byte	0x04, 0x17
        /*004a*/ 	.short	(.L_124 - .L_123)
.L_123:
        /*004c*/ 	.word	0x00000000
        /*0050*/ 	.short	0x0001
        /*0052*/ 	.short	0x0008
        /*0054*/ 	.byte	0x00, 0xf5, 0x21, 0x00


	//----- nvinfo : EIATTR_KPARAM_INFO
	.align		4
.L_124:
        /*0058*/ 	.byte	0x04, 0x17
        /*005a*/ 	.short	(.L_126 - .L_125)
.L_125:
        /*005c*/ 	.word	0x00000000
        /*0060*/ 	.short	0x0000
        /*0062*/ 	.short	0x0000
        /*0064*/ 	.byte	0x00, 0xf0, 0x21, 0x00


	//----- nvinfo : EIATTR_SPARSE_MMA_MASK
	.align		4
.L_126:
        /*0068*/ 	.byte	0x03, 0x50
        /*006a*/ 	.short	0x0000


	//----- nvinfo : EIATTR_MAXREG_COUNT
	.align		4
        /*006c*/ 	.byte	0x03, 0x1b
        /*006e*/ 	.short	0x00ff


	//----- nvinfo : EIATTR_NUM_BARRIERS
	.align		4
        /*0070*/ 	.byte	0x02, 0x4c
        /*0072*/ 	.byte	0x01
	.zero		1


	//----- nvinfo : EIATTR_MERCURY_ISA_VERSION
	.align		4
        /*0074*/ 	.byte	0x03, 0x5f
        /*0076*/ 	.short	0x0101


	//----- nvinfo : EIATTR_COOP_GROUP_MASK_REGIDS
	.align		4
        /*0078*/ 	.byte	0x04, 0x29
        /*007a*/ 	.short	(.L_128 - .L_127)


	//   ....[0]....
.L_127:
        /*007c*/ 	.word	0xffffffff


	//   ....[1]....
        /*0080*/ 	.word	0xffffffff


	//   ....[2]....
        /*0084*/ 	.word	0xffffffff


	//   ....[3]....
        /*0088*/ 	.word	0xffffffff


	//   ....[4]....
        /*008c*/ 	.word	0xffffffff


	//   ....[5]....
        /*0090*/ 	.word	0xffffffff


	//   ....[6]....
        /*0094*/ 	.word	0xffffffff


	//   ....[7]....
        /*0098*/ 	.word	0xffffffff


	//   ....[8]....
        /*009c*/ 	.word	0xffffffff


	//   ....[9]....
        /*00a0*/ 	.word	0xffffffff


	//   ....[10]....
        /*00a4*/ 	.word	0xffffffff


	//   ....[11]....
        /*00a8*/ 	.word	0xffffffff


	//   ....[12]....
        /*00ac*/ 	.word	0xffffffff


	//   ....[13]....
        /*00b0*/ 	.word	0xffffffff


	//   ....[14]....
        /*00b4*/ 	.word	0xffffffff


	//----- nvinfo : EIATTR_COOP_GROUP_INSTR_OFFSETS
	.align		4
.L_128:
        /*00b8*/ 	.byte	0x04, 0x28
        /*00ba*/ 	.short	(.L_130 - .L_129)


	//   ....[0]....
.L_129:
        /*00bc*/ 	.word	0x000009c0


	//   ....[1]....
        /*00c0*/ 	.word	0x00000a20


	//   ....[2]....
        /*00c4*/ 	.word	0x00000a90


	//   ....[3]....
        /*00c8*/ 	.word	0x00000ae0


	//   ....[4]....
        /*00cc*/ 	.word	0x00000b10


	//   ....[5]....
        /*00d0*/ 	.word	0x00000cd0


	//   ....[6]....
        /*00d4*/ 	.word	0x00000d60


	//   ....[7]....
        /*00d8*/ 	.word	0x00000da0


	//   ....[8]....
        /*00dc*/ 	.word	0x00000df0


	//   ....[9]....
        /*00e0*/ 	.word	0x00000e30


	//   ....[10]....
        /*00e4*/ 	.word	0x000020e0


	//   ....[11]....
        /*00e8*/ 	.word	0x00002170


	//   ....[12]....
        /*00ec*/ 	.word	0x000021c0


	//   ....[13]....
        /*00f0*/ 	.word	0x00002200


	//   ....[14]....
        /*00f4*/ 	.word	0x00002230


	//----- nvinfo : EIATTR_VRC_CTA_INIT_COUNT
	.align		4
.L_130:
        /*00f8*/ 	.byte	0x02, 0x4a
	.zero		1
	.zero		1


	//----- nvinfo : EIATTR_EXIT_INSTR_OFFSETS
	.align		4
        /*00fc*/ 	.byte	0x04, 0x1c
        /*00fe*/ 	.short	(.L_132 - .L_131)


	//   ....[0]....
.L_131:
        /*0100*/ 	.word	0x00002380


	//   ....[1]....
        /*0104*/ 	.word	0x000023e0


	//----- nvinfo : EIATTR_MAX_THREADS
	.align		4
.L_132:
        /*0108*/ 	.byte	0x04, 0x05
        /*010a*/ 	.short	(.L_134 - .L_133)
.L_133:
        /*010c*/ 	.word	0x00000100
        /*0110*/ 	.word	0x00000001
        /*0114*/ 	.word	0x00000001


	//----- nvinfo : EIATTR_CRS_STACK_SIZE
	.align		4
.L_134:
        /*0118*/ 	.byte	0x04, 0x1e
        /*011a*/ 	.short	(.L_136 - .L_135)
.L_135:
        /*011c*/ 	.word	0x00000000


	//----- nvinfo : EIATTR_CBANK_PARAM_SIZE
	.align		4
.L_136:
        /*0120*/ 	.byte	0x03, 0x19
        /*0122*/ 	.short	0x0062


	//----- nvinfo : EIATTR_PARAM_CBANK
	.align		4
        /*0124*/ 	.byte	0x04, 0x0a
        /*0126*/ 	.short	(.L_138 - .L_137)
	.align		4
.L_137:
        /*0128*/ 	.word	index@(.nv.constant0._ZN3cub18CUB_300001_SM_10006detail6reduce18DeviceReduceKernelINS2_10policy_hubIfyN4cuda3std3__44plusIfEEE10Policy1000EN6thrust24THRUST_300001_SM_1000_NS6detail15normal_iteratorINSD_10device_ptrIfEEEEyS9_f6squareIfEEEvT0_PT3_T1_NS0_13GridEvenShareISO_EET2_T4_)
        /*012c*/ 	.short	0x0380
        /*012e*/ 	.short	0x0062


	//----- nvinfo : EIATTR_SW_WAR
	.align		4
.L_138:
        /*0130*/ 	.byte	0x04, 0x36
        /*0132*/ 	.short	(.L_140 - .L_139)
.L_139:
        /*0134*/ 	.word	0x00000008
.L_140:


//--------------------- .nv.info._ZN3cub18CUB_300001_SM_10006detail6reduce28DeviceReduceSingleTileKernelINS2_10policy_hubIfyN4cuda3std3__44plusIfEEE10Policy1000EN6thrust24THRUST_300001_SM_1000_NS6detail15normal_iteratorINSD_10device_ptrIfEEEEPfyS9_ff6squareIfEEEvT0_T1_T2_T3_T4_T6_ --------------------------
	.section	.nv.info._ZN3cub18CUB_300001_SM_10006detail6reduce28DeviceReduceSingleTileKernelINS2_10policy_hubIfyN4cuda3std3__44plusIfEEE10Policy1000EN6thrust24THRUST_300001_SM_1000_NS6detail15normal_iteratorINSD_10device_ptrIfEEEEPfyS9_ff6squareIfEEEvT0_T1_T2_T3_T4_T6_,"",@"SHT_CUDA_INFO"
	.sectionflags	@""
	.align	4


	//----- nvinfo : EIATTR_CUDA_API_VERSION
	.align		4
        /*0000*/ 	.byte	0x04, 0x37
        /*0002*/ 	.short	(.L_142 - .L_141)
.L_141:
        /*0004*/ 	.word	0x00000082


	//----- nvinfo : EIATTR_KPARAM_INFO
	.align		4
.L_142:
        /*0008*/ 	.byte	0x04, 0x17
        /*000a*/ 	.short	(.L_144 - .L_143)
.L_143:
        /*000c*/ 	.word	0x00000000
        /*0010*/ 	.short	0x0005
        /*0012*/ 	.short	0x0020
        /*0014*/ 	.byte	0x00, 0xf0, 0x05, 0x00


	//----- nvinfo : EIATTR_KPARAM_INFO
	.align		4
.L_144:
        /*0018*/ 	.byte	0x04, 0x17
        /*001a*/ 	.short	(.L_146 - .L_145)
.L_145:
        /*001c*/ 	.word	0x00000000
        /*0020*/ 	.short	0x0004
        /*0022*/ 	.short	0x001c
        /*0024*/ 	.byte	0x00, 0xf0, 0x11, 0x00


	//----- nvinfo : EIATTR_KPARAM_INFO
	.align		4
.L_146:
        /*0028*/ 	.byte	0x04, 0x17
        /*002a*/ 	.short	(.L_148 - .L_147)
.L_147:
        /*002c*/ 	.word	0x00000000
        /*0030*/ 	.short	0x0003
        /*0032*/ 	.short	0x0018
        /*0034*/ 	.byte	0x00, 0xf0, 0x05, 0x00


	//----- nvinfo : EIATTR_KPARAM_INFO
	.align		4
.L_148:
        /*0038*/ 	.byte	0x04, 0x17
        /*003a*/ 	.short	(.L_150 - .L_149)
.L_149:
        /*003c*/ 	.word	0x00000000
        /*0040*/ 	.short	0x0002
        /*0042*/ 	.short	0x0010
        /*0044*/ 	.byte	0x00, 0xf0, 0x21, 0x00


	//----- nvinfo : EIATTR_KPARAM_INFO
	.align		4
.L_150:
        /*0048*/ 	.byte	0x04, 0x17
        /*004a*/ 	.short	(.L_152 - .L_151)
.L_151:
        /*004c*/ 	.word	0x00000000
        /*0050*/ 	.short	0x0001
        /*0052*/ 	.short	0x0008
        /*0054*/ 	.byte	0x00, 0xf5, 0x21, 0x00


	//----- nvinfo : EIATTR_KPARAM_INFO
	.align		4
.L_152:
        /*0058*/ 	.byte	0x04, 0x17
        /*005a*/ 	.short	(.L_154 - .L_153)
.L_153:
        /*005c*/ 	.word	0x00000000
        /*0060*/ 	.short	0x0000
        /*0062*/ 	.short	0x0000
        /*0064*/ 	.byte	0x00, 0xf0, 0x21, 0x00


	//----- nvinfo : EIATTR_SPARSE_MMA_MASK
	.align		4
.L_154:
        /*0068*/ 	.byte	0x03, 0x50
        /*006a*/ 	.short	0x0000


	//----- nvinfo : EIATTR_MAXREG_COUNT
	.align		4
        /*006c*/ 	.byte	0x03, 0x1b
        /*006e*/ 	.short	0x00ff


	//----- nvinfo : EIATTR_NUM_BARRIERS
	.align		4
        /*0070*/ 	.byte	0x02, 0x4c
        /*0072*/ 	.byte	0x01
	.zero		1


	//----- nvinfo : EIATTR_MERCURY_ISA_VERSION
	.align		4
        /*0074*/ 	.byte	0x03, 0x5f
        /*0076*/ 	.short	0x0101


	//----- nvinfo : EIATTR_COOP_GROUP_MASK_REGIDS
	.align		4
        /*0078*/ 	.byte	0x04, 0x29
        /*007a*/ 	.short	(.L_156 - .L_155)


	//   ....[0]....
.L_155:
        /*007c*/ 	.word	0xffffffff


	//   ....[1]....
        /*0080*/ 	.word	0xffffffff


	//   ....[2]....
        /*0084*/ 	.word	0xffffffff


	//   ....[3]....
        /*0088*/ 	.word	0xffffffff


	//   ....[4]....
        /*008c*/ 	.word	0xffffffff


	//   ....[5]....
        /*0090*/ 	.word	0xffffffff


	//   ....[6]....
        /*0094*/ 	.word	0xffffffff


	//   ....[7]....
        /*0098*/ 	.word	0xffffffff


	//   ....[8]....
        /*009c*/ 	.word	0xffffffff


	//   ....[9]....
        /*00a0*/ 	.word	0xffffffff


	//   ....[10]....
        /*00a4*/ 	.word	0xffffffff


	//   ....[11]....
        /*00a8*/ 	.word	0xffffffff


	//   ....[12]....
        /*00ac*/ 	.word	0xffffffff


	//   ....[13]....
        /*00b0*/ 	.word	0xffffffff


	//   ....[14]....
        /*00b4*/ 	.word	0xffffffff


	//----- nvinfo : EIATTR_COOP_GROUP_INSTR_OFFSETS
	.align		4
.L_156:
        /*00b8*/ 	.byte	0x04, 0x28
        /*00ba*/ 	.short	(.L_158 - .L_157)


	//   ....[0]....
.L_157:
        /*00bc*/ 	.word	0x00000940


	//   ....[1]....
        /*00c0*/ 	.word	0x000009a0


	//   ....[2]....
        /*00c4*/ 	.word	0x00000a10


	//   ....[3]....
        /*00c8*/ 	.word	0x00000a60


	//   ....[4]....
        /*00cc*/ 	.word	0x00000a90


	//   ....[5]....
        /*00d0*/ 	.word	0x00000c50


	//   ....[6]....
        /*00d4*/ 	.word	0x00000ce0


	//   ....[7]....
        /*00d8*/ 	.word	0x00000d30


	//   ....[8]....
        /*00dc*/ 	.word	0x00000d70


	//   ....[9]....
        /*00e0*/ 	.word	0x00000db0


	//   ....[10]....
        /*00e4*/ 	.word	0x00001ed0


	//   ....[11]....
        /*00e8*/ 	.word	0x00001f50


	//   ....[12]....
        /*00ec*/ 	.word	0x00001fa0


	//   ....[13]....
        /*00f0*/ 	.word	0x00001fe0


	//   ....[14]....
        /*00f4*/ 	.word	0x00002010


	//----- nvinfo : EIATTR_VRC_CTA_INIT_COUNT
	.align		4
.L_158:
        /*00f8*/ 	.byte	0x02, 0x4a
	.zero		1
	.zero		1


	//----- nvinfo : EIATTR_EXIT_INSTR_OFFSETS
	.align		4
        /*00fc*/ 	.byte	0x04, 0x1c
        /*00fe*/ 	.short	(.L_160 - .L_159)


	//   ....[0]....
.L_159:
        /*0100*/ 	.word	0x000000a0


	//   ....[1]....
        /*0104*/ 	.word	0x000000e0


	//   ....[2]....
        /*0108*/ 	.word	0x00002150


	//   ....[3]....
        /*010c*/ 	.word	0x000021a0


	//----- nvinfo : EIATTR_MAX_THREADS
	.align		4
.L_160:
        /*0110*/ 	.byte	0x04, 0x05
        /*0112*/ 	.short	(.L_162 - .L_161)
.L_161:
        /*0114*/ 	.word	0x00000100
        /*0118*/ 	.word	0x00000001
        /*011c*/ 	.word	0x00000001


	//----- nvinfo : EIATTR_CRS_STACK_SIZE
	.align		4
.L_162:
        /*0120*/ 	.byte	0x04, 0x1e
        /*0122*/ 	.short	(.L_164 - .L_163)
.L_163:
        /*0124*/ 	.word	0x00000000


	//----- nvinfo : EIATTR_CBANK_PARAM_SIZE
	.align		4
.L_164:
        /*0128*/ 	.byte	0x03, 0x19
        /*012a*/ 	.short	0x0021


	//----- nvinfo : EIATTR_PARAM_CBANK
	.align		4
        /*012c*/ 	.byte	0x04, 0x0a
        /*012e*/ 	.short	(.L_166 - .L_165)
	.align		4
.L_165:
        /*0130*/ 	.word	index@(.nv.constant0._ZN3cub18CUB_300001_SM_10006detail6reduce28DeviceReduceSingleTileKernelINS2_10policy_hubIfyN4cuda3std3__44plusIfEEE10Policy1000EN6thrust24THRUST_300001_SM_1000_NS6detail15normal_iteratorINSD_10device_ptrIfEEEEPfyS9_ff6squareIfEEEvT0_T1_T2_T3_T4_T6_)
        /*0134*/ 	.short	0x0380
        /*0136*/ 	.short	0x0021


	//----- nvinfo : EIATTR_SW_WAR
	.align		4
.L_166:
        /*0138*/ 	.byte	0x04, 0x36
        /*013a*/ 	.short	(.L_168 - .L_167)
.L_167:
        /*013c*/ 	.word	0x00000008
.L_168:


//--------------------- .nv.info._ZN3cub18CUB_300001_SM_10006detail6reduce28DeviceReduceSingleTileKernelINS2_10policy_hubIfjN4cuda3std3__44plusIfEEE10Policy1000EPfSC_iS9_ffNS7_10__identityEEEvT0_T1_T2_T3_T4_T6_ --------------------------
	.section	.nv.info._ZN3cub18CUB_300001_SM_10006detail6reduce28DeviceReduceSingleTileKernelINS2_10policy_hubIfjN4cuda3std3__44plusIfEEE10Policy1000EPfSC_iS9_ffNS7_10__identityEEEvT0_T1_T2_T3_T4_T6_,"",@"SHT_CUDA_INFO"
	.sectionflags	@""
	.align	4


	//----- nvinfo : EIATTR_CUDA_API_VERSION
	.align		4
        /*0000*/ 	.byte	0x04, 0x37
        /*0002*/ 	.short	(.L_170 - .L_169)
.L_169:
        /*0004*/ 	.word	0x00000082


	//----- nvinfo : EIATTR_KPARAM_INFO
	.align		4
.L_170:
        /*0008*/ 	.byte	0x04, 0x17
        /*000a*/ 	.short	(.L_172 - .L_171)
.L_171:
        /*000c*/ 	.word	0x00000000
        /*0010*/ 	.short	0x0005
        /*0012*/ 	.short	0x001c
        /*0014*/ 	.byte	0x00, 0xf0, 0x05, 0x00


	//----- nvinfo : EIATTR_KPARAM_INFO
	.align		4
.L_172:
        /*0018*/ 	.byte	0x04, 0x17
        /*001a*/ 	.short	(.L_174 - .L_173)
.L_173:
        /*001c*/ 	.word	0x00000000
        /*0020*/ 	.short	0x0004
        /*0022*/ 	.short	0x0018
        /*0024*/ 	.byte	0x00, 0xf0, 0x11, 0x00


	//----- nvinfo : EIATTR_KPARAM_INFO
	.align		4
.L_174:
        /*0028*/ 	.byte	0x04, 0x17
        /*002a*/ 	.short	(.L_176 - .L_175)
.L_175:
        /*002c*/ 	.word	0x00000000
        /*0030*/ 	.short	0x0003
        /*0032*/ 	.short	0x0014
        /*0034*/ 	.byte	0x00, 0xf0, 0x05, 0x00


	//----- nvinfo : EIATTR_KPARAM_INFO
	.align		4
.L_176:
        /*0038*/ 	.byte	0x04, 0x17
        /*003a*/ 	.short	(.L_178 - .L_177)
.L_177:
        /*003c*/ 	.word	0x00000000
        /*0040*/ 	.short	0x0002
        /*0042*/ 	.short	0x0010
        /*0044*/ 	.byte	0x00, 0xf0, 0x11, 0x00


	//----- nvinfo : EIATTR_KPARAM_INFO
	.align		4
.L_178:
        /*0048*/ 	.byte	0x04, 0x17
        /*004a*/ 	.short	(.L_180 - .L_179)
.L_179:
        /*004c*/ 	.word	0x00000000
        /*0050*/ 	.short	0x0001
        /*0052*/ 	.short	0x0008
        /*0054*/ 	.byte	0x00, 0xf5, 0x21, 0x00


	//----- nvinfo : EIATTR_KPARAM_INFO
	.align		4
.L_180:
        /*0058*/ 	.byte	0x04, 0x17
        /*005a*/ 	.short	(.L_182 - .L_181)
.L_181:
        /*005c*/ 	.word	0x00000000
        /*0060*/ 	.short	0x0000
        /*0062*/ 	.short	0x0000
        /*0064*/ 	.byte	0x00, 0xf5, 0x21, 0x00


	//----- nvinfo : EIATTR_SPARSE_MMA_MASK
	.align		4
.L_182:
        /*0068*/ 	.byte	0x03, 0x50
        /*006a*/ 	.short	0x0000


	//----- nvinfo : EIATTR_MAXREG_COUNT
	.align		4
        /*006c*/ 	.byte	0x03, 0x1b
        /*006e*/ 	.short	0x0080


	//----- nvinfo : EIATTR_NUM_BARRIERS
	.align		4
        /*0070*/ 	.byte	0x02, 0x4c
        /*0072*/ 	.byte	0x01
	.zero		1


	//----- nvinfo : EIATTR_MERCURY_ISA_VERSION
	.align		4
        /*0074*/ 	.byte	0x03, 0x5f
        /*0076*/ 	.short	0x0101


	//----- nvinfo : EIATTR_UNUSED_LOAD_BYTE_OFFSET
	.align		4
        /*0078*/ 	.byte	0x04, 0x44
        /*007a*/ 	.short	(.L_184 - .L_183)


	//   ....[0]....
.L_183:
        /*007c*/ 	.word	0x00000b70
        /*0080*/ 	.word	0x0000fff0


	//   ....[1]....
        /*0084*/ 	.word	0x00000f80
        /*0088*/ 	.word	0x0000fff0


	//   ....[2]....
        /*008c*/ 	.word	0x00002010
        /*0090*/ 	.word	0x0000fff0


	//   ....[3]....
        /*0094*/ 	.word	0x00002bb0
        /*0098*/ 	.word	0x0000fff0


	//   ....[4]....
        /*009c*/ 	.word	0x00002fc0
        /*00a0*/ 	.word	0x0000fff0


	//   ....[5]....
        /*00a4*/ 	.word	0x00004140
        /*00a8*/ 	.word	0x0000fff0


	//----- nvinfo : EIATTR_COOP_GROUP_MASK_REGIDS
	.align		4
.L_184:
        /*00ac*/ 	.byte	0x04, 0x29
        /*00ae*/ 	.short	(.L_186 - .L_185)


	//   ....[0]....
.L_185:
        /*00b0*/ 	.word	0xffffffff


	//   ....[1]....
        /*00b4*/ 	.word	0xffffffff


	//   ....[2]....
        /*00b8*/ 	.word	0xffffffff


	//   ....[3]....
        /*00bc*/ 	.word	0xffffffff


	//   ....[4]....
        /*00c0*/ 	.word	0xffffffff


	//   ....[5]....
        /*00c4*/ 	.word	0xffffffff


	//   ....[6]....
        /*00c8*/ 	.word	0xffffffff


	//   ....[7]....
        /*00cc*/ 	.word	0xffffffff


	//   ....[8]....
        /*00d0*/ 	.word	0xffffffff


	//   ....[9]....
        /*00d4*/ 	.word	0xffffffff


	//   ....[10]....
        /*00d8*/ 	.word	0xffffffff


	//   ....[11]....
        /*00dc*/ 	.word	0xffffffff


	//   ....[12]....
        /*00e0*/ 	.word	0xffffffff


	//   ....[13]....
        /*00e4*/ 	.word	0xffffffff


	//   ....[14]....
        /*00e8*/ 	.word	0xffffffff


	//   ....[15]....
        /*00ec*/ 	.word	0xffffffff


	//   ....[16]....
        /*00f0*/ 	.word	0xffffffff


	//   ....[17]....
        /*00f4*/ 	.word	0xffffffff


	//   ....[18]....
        /*00f8*/ 	.word	0xffffffff


	//   ....[19]....
        /*00fc*/ 	.word	0xffffffff


	//   ....[20]....
        /*0100*/ 	.word	0xffffffff


	//   ....[21]....
        /*0104*/ 	.word	0xffffffff


	//   ....[22]....
        /*0108*/ 	.word	0xffffffff


	//   ....[23]....
        /*010c*/ 	.word	0xffffffff


	//   ....[24]....
        /*0110*/ 	.word	0xffffffff


	//   ....[25]....
        /*0114*/ 	.word	0xffffffff


	//   ....[26]....
        /*0118*/ 	.word	0xffffffff


	//   ....[27]....
        /*011c*/ 	.word	0xffffffff


	//   ....[28]....
        /*0120*/ 	.word	0xffffffff


	//   ....[29]....
        /*0124*/ 	.word	0xffffffff


	//----- nvinfo : EIATTR_COOP_GROUP_INSTR_OFFSETS
	.align		4
.L_186:
        /*0128*/ 	.byte	0x04, 0x28
        /*012a*/ 	.short	(.L_188 - .L_187)


	//   ....[0]....
.L_187:
        /*012c*/ 	.word	0x00000980


	//   ....[1]....
        /*0130*/ 	.word	0x000009e0


	//   ....[2]....
        /*0134*/ 	.word	0x00000a50


	//   ....[3]....
        /*0138*/ 	.word	0x00000aa0


	//   ....[4]....
        /*013c*/ 	.word	0x00000ad0


	//   ....[5]....
        /*0140*/ 	.word	0x00000d20


	//   ....[6]....
        /*0144*/ 	.word	0x00000db0


	//   ....[7]....
        /*0148*/ 	.word	0x00000df0


	//   ....[8]....
        /*014c*/ 	.word	0x00000e40


	//   ....[9]....
        /*0150*/ 	.word	0x00000e80


	//   ....[10]....
        /*0154*/ 	.word	0x00001e30


	//   ....[11]....
        /*0158*/ 	.word	0x00001eb0


	//   ....[12]....
        /*015c*/ 	.word	0x00001f00


	//   ....[13]....
        /*0160*/ 	.word	0x00001f40


	//   ....[14]....
        /*0164*/ 	.word	0x00001f70


	//   ....[15]....
        /*0168*/ 	.word	0x000029c0


	//   ....[16]....
        /*016c*/ 	.word	0x00002a20


	//   ....[17]....
        /*0170*/ 	.word	0x00002a90


	//   ....[18]....
        /*0174*/ 	.word	0x00002ae0


	//   ....[19]....
        /*0178*/ 	.word	0x00002b10


	//   ....[20]....
        /*017c*/ 	.word	0x00002d60


	//   ....[21]....
        /*0180*/ 	.word	0x00002de0


	//   ....[22]....
        /*0184*/ 	.word	0x00002e20


	//   ....[23]....
        /*0188*/ 	.word	0x00002e60


	//   ....[24]....
        /*018c*/ 	.word	0x00002ec0


	//   ....[25]....
        /*0190*/ 	.word	0x00003f60


	//   ....[26]....
        /*0194*/ 	.word	0x00003fe0


	//   ....[27]....
        /*0198*/ 	.word	0x00004030


	//   ....[28]....
        /*019c*/ 	.word	0x00004070


	//   ....[29]....
        /*01a0*/ 	.word	0x000040a0


	//----- nvinfo : EIATTR_VRC_CTA_INIT_COUNT
	.align		4
.L_188:
        /*01a4*/ 	.byte	0x02, 0x4a
	.zero		1
	.zero		1


	//----- nvinfo : EIATTR_EXIT_INSTR_OFFSETS
	.align		4
        /*01a8*/ 	.byte	0x04, 0x1c
        /*01aa*/ 	.short	(.L_190 - .L_189)


	//   ....[0]....
.L_189:
        /*01ac*/ 	.word	0x00000080


	//   ....[1]....
        /*01b0*/ 	.word	0x000000c0


	//   ....[2]....
        /*01b4*/ 	.word	0x00004280


	//   ....[3]....
        /*01b8*/ 	.word	0x000042d0


	//----- nvinfo : EIATTR_MAX_THREADS
	.align		4
.L_190:
        /*01bc*/ 	.byte	0x04, 0x05
        /*01be*/ 	.short	(.L_192 - .L_191)
.L_191:
        /*01c0*/ 	.word	0x00000200
        /*01c4*/ 	.word	0x00000001
        /*01c8*/ 	.word	0x00000001


	//----- nvinfo : EIATTR_CRS_STACK_SIZE
	.align		4
.L_192:
        /*01cc*/ 	.byte	0x04, 0x1e
        /*01ce*/ 	.short	(.L_194 - .L_193)
.L_193:
        /*01d0*/ 	.word	0x00000000


	//----- nvinfo : EIATTR_CBANK_PARAM_SIZE
	.align		4
.L_194:
        /*01d4*/ 	.byte	0x03, 0x19
        /*01d6*/ 	.short	0x001d


	//----- nvinfo : EIATTR_PARAM_CBANK
	.align		4
        /*01d8*/ 	.byte	0x04, 0x0a
        /*01da*/ 	.short	(.L_196 - .L_195)
	.align		4
.L_195:
        /*01dc*/ 	.word	index@(.nv.constant0._ZN3cub18CUB_300001_SM_10006detail6reduce28DeviceReduceSingleTileKernelINS2_10policy_hubIfjN4cuda3std3__44plusIfEEE10Policy1000EPfSC_iS9_ffNS7_10__identityEEEvT0_T1_T2_T3_T4_T6_)
        /*01e0*/ 	.short	0x0380
        /*01e2*/ 	.short	0x001d


	//----- nvinfo : EIATTR_SW_WAR
	.align		4
.L_196:
        /*01e4*/ 	.byte	0x04, 0x36
        /*01e6*/ 	.short	(.L_198 - .L_197)
.L_197:
        /*01e8*/ 	.word	0x00000008
.L_198:


//--------------------- .nv.info._ZN3cub18CUB_300001_SM_10006detail6reduce18DeviceReduceKernelINS2_10policy_hubIfjN4cuda3std3__44plusIfEEE10Policy1000EN6thrust24THRUST_300001_SM_1000_NS6detail15normal_iteratorINSD_10device_ptrIfEEEEjS9_f6squareIfEEEvT0_PT3_T1_NS0_13GridEvenShareISO_EET2_T4_ --------------------------
	.section	.nv.info._ZN3cub18CUB_300001_SM_10006detail6reduce18DeviceReduceKernelINS2_10policy_hubIfjN4cuda3std3__44plusIfEEE10Policy1000EN6thrust24THRUST_300001_SM_1000_NS6detail15normal_iteratorINSD_10device_ptrIfEEEEjS9_f6squareIfEEEvT0_PT3_T1_NS0_13GridEvenShareISO_EET2_T4_,"",@"SHT_CUDA_INFO"
	.sectionflags	@""
	.align	4


	//----- nvinfo : EIATTR_CUDA_API_VERSION
	.align		4
        /*0000*/ 	.byte	0x04, 0x37
        /*0002*/ 	.short	(.L_200 - .L_199)
.L_199:
        /*0004*/ 	.word	0x00000082


	//----- nvinfo : EIATTR_KPARAM_INFO
	.align		4
.L_200:
        /*0008*/ 	.byte	0x04, 0x17
        /*000a*/ 	.short	(.L_202 - .L_201)
.L_201:
        /*000c*/ 	.word	0x00000000
        /*0010*/ 	.short	0x0005
        /*0012*/ 	.short	0x003d
        /*0014*/ 	.byte	0x00, 0xf0, 0x05, 0x00


	//----- nvinfo : EIATTR_KPARAM_INFO
	.align		4
.L_202:
        /*0018*/ 	.byte	0x04, 0x17
        /*001a*/ 	.short	(.L_204 - .L_203)
.L_203:
        /*001c*/ 	.word	0x00000000
        /*0020*/ 	.short	0x0004
        /*0022*/ 	.short	0x003c
        /*0024*/ 	.byte	0x00, 0xf0, 0x05, 0x00


	//----- nvinfo : EIATTR_KPARAM_INFO
	.align		4
.L_204:
        /*0028*/ 	.byte	0x04, 0x17
        /*002a*/ 	.short	(.L_206 - .L_205)
.L_205:
        /*002c*/ 	.word	0x00000000
        /*0030*/ 	.short	0x0003
        /*0032*/ 	.short	0x0014
        /*0034*/ 	.byte	0x00, 0xf0, 0xa1, 0x00


	//----- nvinfo : EIATTR_KPARAM_INFO
	.align		4
.L_206:
        /*0038*/ 	.byte	0x04, 0x17
        /*003a*/ 	.short	(.L_208 - .L_207)
.L_207:
        /*003c*/ 	.word	0x00000000
        /*0040*/ 	.short	0x0002
        /*0042*/ 	.short	0x0010
        /*0044*/ 	.byte	0x00, 0xf0, 0x11, 0x00


	//----- nvinfo : EIATTR_KPARAM_INFO
	.align		4
.L_208:
        /*0048*/ 	.byte	0x04, 0x17
        /*004a*/ 	.short	(.L_210 - .L_209)
.L_209:
        /*004c*/ 	.word	0x00000000
        /*0050*/ 	.short	0x0001
        /*0052*/ 	.short	0x0008
        /*0054*/ 	.byte	0x00, 0xf5, 0x21, 0x00


	//----- nvinfo : EIATTR_KPARAM_INFO
	.align		4
.L_210:
        /*0058*/ 	.byte	0x04, 0x17
        /*005a*/ 	.short	(.L_212 - .L_211)
.L_211:
        /*005c*/ 	.word	0x00000000
        /*0060*/ 	.short	0x0000
        /*0062*/ 	.short	0x0000
        /*0064*/ 	.byte	0x00, 0xf0, 0x21, 0x00


	//----- nvinfo : EIATTR_SPARSE_MMA_MASK
	.align		4
.L_212:
        /*0068*/ 	.byte	0x03, 0x50
        /*006a*/ 	.short	0x0000


	//----- nvinfo : EIATTR_MAXREG_COUNT
	.align		4
        /*006c*/ 	.byte	0x03, 0x1b
        /*006e*/ 	.short	0x0080


	//----- nvinfo : EIATTR_NUM_BARRIERS
	.align		4
        /*0070*/ 	.byte	0x02, 0x4c
        /*0072*/ 	.byte	0x01
	.zero		1


	//----- nvinfo : EIATTR_MERCURY_ISA_VERSION
	.align		4
        /*0074*/ 	.byte	0x03, 0x5f
        /*0076*/ 	.short	0x0101


	//----- nvinfo : EIATTR_UNUSED_LOAD_BYTE_OFFSET
	.align		4
        /*0078*/ 	.byte	0x04, 0x44
        /*007a*/ 	.short	(.L_214 - .L_213)


	//   ....[0]....
.L_213:
        /*007c*/ 	.word	0x00000df0
        /*0080*/ 	.word	0x0000fff0


	//   ....[1]....
        /*0084*/ 	.word	0x00001200
        /*0088*/ 	.word	0x0000fff0


	//   ....[2]....
        /*008c*/ 	.word	0x000027c0
        /*0090*/ 	.word	0x0000fff0


	//----- nvinfo : EIATTR_COOP_GROUP_MASK_REGIDS
	.align		4
.L_214:
        /*0094*/ 	.byte	0x04, 0x29
        /*0096*/ 	.short	(.L_216 - .L_215)


	//   ....[0]....
.L_215:
        /*0098*/ 	.word	0xffffffff


	//   ....[1]....
        /*009c*/ 	.word	0xffffffff


	//   ....[2]....
        /*00a0*/ 	.word	0xffffffff


	//   ....[3]....
        /*00a4*/ 	.word	0xffffffff


	//   ....[4]....
        /*00a8*/ 	.word	0xffffffff


	//   ....[5]....
        /*00ac*/ 	.word	0xffffffff


	//   ....[6]....
        /*00b0*/ 	.word	0xffffffff


	//   ....[7]....
        /*00b4*/ 	.word	0xffffffff


	//   ....[8]....
        /*00b8*/ 	.word	0xffffffff


	//   ....[9]....
        /*00bc*/ 	.word	0xffffffff


	//   ....[10]....
        /*00c0*/ 	.word	0xffffffff


	//   ....[11]....
        /*00c4*/ 	.word	0xffffffff


	//   ....[12]....
        /*00c8*/ 	.word	0xffffffff


	//   ....[13]....
        /*00cc*/ 	.word	0xffffffff


	//   ....[14]....
        /*00d0*/ 	.word	0xffffffff


	//----- nvinfo : EIATTR_COOP_GROUP_INSTR_OFFSETS
	.align		4
.L_216:
        /*00d4*/ 	.byte	0x04, 0x28
        /*00d6*/ 	.short	(.L_218 - .L_217)


	//   ....[0]....
.L_217:
        /*00d8*/ 	.word	0x00000c00


	//   ....[1]....
        /*00dc*/ 	.word	0x00000c60


	//   ....[2]....
        /*00e0*/ 	.word	0x00000cd0


	//   ....[3]....
        /*00e4*/ 	.word	0x00000d20


	//   ....[4]....
        /*00e8*/ 	.word	0x00000d50


	//   ....[5]....
        /*00ec*/ 	.word	0x00000fa0


	//   ....[6]....
        /*00f0*/ 	.word	0x00001030


	//   ....[7]....
        /*00f4*/ 	.word	0x00001080


	//   ....[8]....
        /*00f8*/ 	.word	0x000010c0


	//   ....[9]....
        /*00fc*/ 	.word	0x00001100


	//   ....[10]....
        /*0100*/ 	.word	0x000025d0


	//   ....[11]....
        /*0104*/ 	.word	0x00002660


	//   ....[12]....
        /*0108*/ 	.word	0x000026b0


	//   ....[13]....
        /*010c*/ 	.word	0x000026f0


	//   ....[14]....
        /*0110*/ 	.word	0x00002720


	//----- nvinfo : EIATTR_VRC_CTA_INIT_COUNT
	.align		4
.L_218:
        /*0114*/ 	.byte	0x02, 0x4a
	.zero		1
	.zero		1


	//----- nvinfo : EIATTR_EXIT_INSTR_OFFSETS
	.align		4
        /*0118*/ 	.byte	0x04, 0x1c
        /*011a*/ 	.short	(.L_220 - .L_219)


	//   ....[0]....
.L_219:
        /*011c*/ 	.word	0x00002900


	//   ....[1]....
        /*0120*/ 	.word	0x00002940


	//----- nvinfo : EIATTR_MAX_THREADS
	.align		4
.L_220:
        /*0124*/ 	.byte	0x04, 0x05
        /*0126*/ 	.short	(.L_222 - .L_221)
.L_221:
        /*0128*/ 	.word	0x00000200
        /*012c*/ 	.word	0x00000001
        /*0130*/ 	.word	0x00000001


	//----- nvinfo : EIATTR_CRS_STACK_SIZE
	.align		4
.L_222:
        /*0134*/ 	.byte	0x04, 0x1e
        /*0136*/ 	.short	(.L_224 - .L_223)
.L_223:
        /*0138*/ 	.word	0x00000000


	//----- nvinfo : EIATTR_CBANK_PARAM_SIZE
	.align		4
.L_224:
        /*013c*/ 	.byte	0x03, 0x19
        /*013e*/ 	.short	0x003e


	//----- nvinfo : EIATTR_PARAM_CBANK
	.align		4
        /*0140*/ 	.byte	0x04, 0x0a
        /*0142*/ 	.short	(.L_226 - .L_225)
	.align		4
.L_225:
        /*0144*/ 	.word	index@(.nv.constant0._ZN3cub18CUB_300001_SM_10006detail6reduce18DeviceReduceKernelINS2_10policy_hubIfjN4cuda3std3__44plusIfEEE10Policy1000EN6thrust24THRUST_300001_SM_1000_NS6detail15normal_iteratorINSD_10device_ptrIfEEEEjS9_f6squareIfEEEvT0_PT3_T1_NS0_13GridEvenShareISO_EET2_T4_)
        /*0148*/ 	.short	0x0380
        /*014a*/ 	.short	0x003e


	//----- nvinfo : EIATTR_SW_WAR
	.align		4
.L_226:
        /*014c*/ 	.byte	0x04, 0x36
        /*014e*/ 	.short	(.L_228 - .L_227)
.L_227:
        /*0150*/ 	.word	0x00000008
.L_228:


//--------------------- .nv.info._ZN3cub18CUB_300001_SM_10006detail6reduce28DeviceReduceSingleTileKernelINS2_10policy_hubIfjN4cuda3std3__44plusIfEEE10Policy1000EN6thrust24THRUST_300001_SM_1000_NS6detail15normal_iteratorINSD_10device_ptrIfEEEEPfjS9_ff6squareIfEEEvT0_T1_T2_T3_T4_T6_ --------------------------
	.section	.nv.info._ZN3cub18CUB_300001_SM_10006detail6reduce28DeviceReduceSingleTileKernelINS2_10policy_hubIfjN4cuda3std3__44plusIfEEE10Policy1000EN6thrust24THRUST_300001_SM_1000_NS6detail15normal_iteratorINSD_10device_ptrIfEEEEPfjS9_ff6squareIfEEEvT0_T1_T2_T3_T4_T6_,"",@"SHT_CUDA_INFO"
	.sectionflags	@""
	.align	4


	//----- nvinfo : EIATTR_CUDA_API_VERSION
	.align		4
        /*0000*/ 	.byte	0x04, 0x37
        /*0002*/ 	.short	(.L_230 - .L_229)
.L_229:
        /*0004*/ 	.word	0x00000082


	//----- nvinfo : EIATTR_KPARAM_INFO
	.align		4
.L_230:
        /*0008*/ 	.byte	0x04, 0x17
        /*000a*/ 	.short	(.L_232 - .L_231)
.L_231:
        /*000c*/ 	.word	0x00000000
        /*0010*/ 	.short	0x0005
        /*0012*/ 	.short	0x001c
        /*0014*/ 	.byte	0x00, 0xf0, 0x05, 0x00


	//----- nvinfo : EIATTR_KPARAM_INFO
	.align		4
.L_232:
        /*0018*/ 	.byte	0x04, 0x17
        /*001a*/ 	.short	(.L_234 - .L_233)
.L_233:
        /*001c*/ 	.word	0x00000000
        /*0020*/ 	.short	0x0004
        /*0022*/ 	.short	0x0018
        /*0024*/ 	.byte	0x00, 0xf0, 0x11, 0x00


	//----- nvinfo : EIATTR_KPARAM_INFO
	.align		4
.L_234:
        /*0028*/ 	.byte	0x04, 0x17
        /*002a*/ 	.short	(.L_236 - .L_235)
.L_235:
        /*002c*/ 	.word	0x00000000
        /*0030*/ 	.short	0x0003
        /*0032*/ 	.short	0x0014
        /*0034*/ 	.byte	0x00, 0xf0, 0x05, 0x00


	//----- nvinfo : EIATTR_KPARAM_INFO
	.align		4
.L_236:
        /*0038*/ 	.byte	0x04, 0x17
        /*003a*/ 	.short	(.L_238 - .L_237)
.L_237:
        /*003c*/ 	.word	0x00000000
        /*0040*/ 	.short	0x0002
        /*0042*/ 	.short	0x0010
        /*0044*/ 	.byte	0x00, 0xf0, 0x11, 0x00


	//----- nvinfo : EIATTR_KPARAM_INFO
	.align		4
.L_238:
        /*0048*/ 	.byte	0x04, 0x17
        /*004a*/ 	.short	(.L_240 - .L_239)
.L_239:
        /*004c*/ 	.word	0x00000000
        /*0050*/ 	.short	0x0001
        /*0052*/ 	.short	0x0008
        /*0054*/ 	.byte	0x00, 0xf5, 0x21, 0x00


	//----- nvinfo : EIATTR_KPARAM_INFO
	.align		4
.L_240:
        /*0058*/ 	.byte	0x04, 0x17
        /*005a*/ 	.short	(.L_242 - .L_241)
.L_241:
        /*005c*/ 	.word	0x00000000
        /*0060*/ 	.short	0x0000
        /*0062*/ 	.short	0x0000
        /*0064*/ 	.byte	0x00, 0xf0, 0x21, 0x00


	//----- nvinfo : EIATTR_SPARSE_MMA_MASK
	.align		4
.L_242:
        /*0068*/ 	.byte	0x03, 0x50
        /*006a*/ 	.short	0x0000


	//----- nvinfo : EIATTR_MAXREG_COUNT
	.align		4
        /*006c*/ 	.byte	0x03, 0x1b
        /*006e*/ 	.short	0x0080


	//----- nvinfo : EIATTR_NUM_BARRIERS
	.align		4
        /*0070*/ 	.byte	0x02, 0x4c
        /*0072*/ 	.byte	0x01
	.zero		1


	//----- nvinfo : EIATTR_MERCURY_ISA_VERSION
	.align		4
        /*0074*/ 	.byte	0x03, 0x5f
        /*0076*/ 	.short	0x0101


	//----- nvinfo : EIATTR_UNUSED_LOAD_BYTE_OFFSET
	.align		4
        /*0078*/ 	.byte	0x04, 0x44
        /*007a*/ 	.short	(.L_244 - .L_243)


	//   ....[0]....
.L_243:
        /*007c*/ 	.word	0x00000b10
        /*0080*/ 	.word	0x0000fff0


	//   ....[1]....
        /*0084*/ 	.word	0x00000f20
        /*0088*/ 	.word	0x0000fff0


	//   ....[2]....
        /*008c*/ 	.word	0x00002370
        /*0090*/ 	.word	0x0000fff0


	//----- nvinfo : EIATTR_COOP_GROUP_MASK_REGIDS
	.align		4
.L_244:
        /*0094*/ 	.byte	0x04, 0x29
        /*0096*/ 	.short	(.L_246 - .L_245)


	//   ....[0]....
.L_245:
        /*0098*/ 	.word	0xffffffff


	//   ....[1]....
        /*009c*/ 	.word	0xffffffff


	//   ....[2]....
        /*00a0*/ 	.word	0xffffffff


	//   ....[3]....
        /*00a4*/ 	.word	0xffffffff


	//   ....[4]....
        /*00a8*/ 	.word	0xffffffff


	//   ....[5]....
        /*00ac*/ 	.word	0xffffffff


	//   ....[6]....
        /*00b0*/ 	.word	0xffffffff


	//   ....[7]....
        /*00b4*/ 	.word	0xffffffff


	//   ....[8]....
        /*00b8*/ 	.word	0xffffffff


	//   ....[9]....
        /*00bc*/ 	.word	0xffffffff


	//   ....[10]....
        /*00c0*/ 	.word	0xffffffff


	//   ....[11]....
        /*00c4*/ 	.word	0xffffffff


	//   ....[12]....
        /*00c8*/ 	.word	0xffffffff


	//   ....[13]....
        /*00cc*/ 	.word	0xffffffff


	//   ....[14]....
        /*00d0*/ 	.word	0xffffffff


	//----- nvinfo : EIATTR_COOP_GROUP_INSTR_OFFSETS
	.align		4
.L_246:
        /*00d4*/ 	.byte	0x04, 0x28
        /*00d6*/ 	.short	(.L_248 - .L_247)


	//   ....[0]....
.L_247:
        /*00d8*/ 	.word	0x00000920


	//   ....[1]....
        /*00dc*/ 	.word	0x00000980


	//   ....[2]....
        /*00e0*/ 	.word	0x000009f0


	//   ....[3]....
        /*00e4*/ 	.word	0x00000a40


	//   ....[4]....
        /*00e8*/ 	.word	0x00000a70


	//   ....[5]....
        /*00ec*/ 	.word	0x00000cc0


	//   ....[6]....
        /*00f0*/ 	.word	0x00000d50


	//   ....[7]....
        /*00f4*/ 	.word	0x00000d90


	//   ....[8]....
        /*00f8*/ 	.word	0x00000de0


	//   ....[9]....
        /*00fc*/ 	.word	0x00000e20


	//   ....[10]....
        /*0100*/ 	.word	0x00002190


	//   ....[11]....
        /*0104*/ 	.word	0x00002210


	//   ....[12]....
        /*0108*/ 	.word	0x00002260


	//   ....[13]....
        /*010c*/ 	.word	0x000022a0


	//   ....[14]....
        /*0110*/ 	.word	0x000022d0


	//----- nvinfo : EIATTR_VRC_CTA_INIT_COUNT
	.align		4
.L_248:
        /*0114*/ 	.byte	0x02, 0x4a
	.zero		1
	.zero		1


	//----- nvinfo : EIATTR_EXIT_INSTR_OFFSETS
	.align		4
        /*0118*/ 	.byte	0x04, 0x1c
        /*011a*/ 	.short	(.L_250 - .L_249)


	//   ....[0]....
.L_249:
        /*011c*/ 	.word	0x00000080


	//   ....[1]....
        /*0120*/ 	.word	0x000000c0


	//   ....[2]....
        /*0124*/ 	.word	0x000024b0


	//   ....[3]....
        /*0128*/ 	.word	0x00002500


	//----- nvinfo : EIATTR_MAX_THREADS
	.align		4
.L_250:
        /*012c*/ 	.byte	0x04, 0x05
        /*012e*/ 	.short	(.L_252 - .L_251)
.L_251:
        /*0130*/ 	.word	0x00000200
        /*0134*/ 	.word	0x00000001
        /*0138*/ 	.word	0x00000001


	//----- nvinfo : EIATTR_CRS_STACK_SIZE
	.align		4
.L_252:
        /*013c*/ 	.byte	0x04, 0x1e
        /*013e*/ 	.short	(.L_254 - .L_253)
.L_253:
        /*0140*/ 	.word	0x00000000


	//----- nvinfo : EIATTR_CBANK_PARAM_SIZE
	.align		4
.L_254:
        /*0144*/ 	.byte	0x03, 0x19
        /*0146*/ 	.short	0x001d


	//----- nvinfo : EIATTR_PARAM_CBANK
	.align		4
        /*0148*/ 	.byte	0x04, 0x0a
        /*014a*/ 	.short	(.L_256 - .L_255)
	.align		4
.L_255:
        /*014c*/ 	.word	index@(.nv.constant0._ZN3cub18CUB_300001_SM_10006detail6reduce28DeviceReduceSingleTileKernelINS2_10policy_hubIfjN4cuda3std3__44plusIfEEE10Policy1000EN6thrust24THRUST_300001_SM_1000_NS6detail15normal_iteratorINSD_10device_ptrIfEEEEPfjS9_ff6squareIfEEEvT0_T1_T2_T3_T4_T6_)
        /*0150*/ 	.short	0x0380
        /*0152*/ 	.short	0x001d


	//----- nvinfo : EIATTR_SW_WAR
	.align		4
.L_256:
        /*0154*/ 	.byte	0x04, 0x36
        /*0156*/ 	.short	(.L_258 - .L_257)
.L_257:
        /*0158*/ 	.word	0x00000008
.L_258:


//--------------------- .nv.info._ZN3cub18CUB_300001_SM_10006detail11EmptyKernelIvEEvv --------------------------
	.section	.nv.info._ZN3cub18CUB_300001_SM_10006detail11EmptyKernelIvEEvv,"",@"SHT_CUDA_INFO"
	.sectionflags	@""
	.align	4


	//----- nvinfo : EIATTR_CUDA_API_VERSION
	.align		4
        /*0000*/ 	.byte	0x04, 0x37
        /*0002*/ 	.short	(.L_260 - .L_259)
.L_259:
        /*0004*/ 	.word	0x00000082


	//----- nvinfo : EIATTR_SPARSE_MMA_MASK
	.align		4
.L_260:
        /*0008*/ 	.byte	0x03, 0x50
        /*000a*/ 	.short	0x0000


	//----- nvinfo : EIATTR_MAXREG_COUNT
	.align		4
        /*000c*/ 	.byte	0x03, 0x1b
        /*000e*/ 	.short	0x00ff


	//----- nvinfo : EIATTR_MERCURY_ISA_VERSION
	.align		4
        /*0010*/ 	.byte	0x03, 0x5f
        /*0012*/ 	.short	0x0101


	//----- nvinfo : EIATTR_VRC_CTA_INIT_COUNT
	.align		4
        /*0014*/ 	.byte	0x02, 0x4a
	.zero		1
	.zero		1


	//----- nvinfo : EIATTR_EXIT_INSTR_OFFSETS
	.align		4
        /*0018*/ 	.byte	0x04, 0x1c
        /*001a*/ 	.short	(.L_262 - .L_261)


	//   ....[0]....
.L_261:
        /*001c*/ 	.word	0x00000010


	//----- nvinfo : EIATTR_SW_WAR
	.align		4
.L_262:
        /*0020*/ 	.byte	0x04, 0x36
        /*0022*/ 	.short	(.L_264 - .L_263)
.L_263:
        /*0024*/ 	.word	0x00000008
.L_264:


//--------------------- .nv.callgraph             --------------------------
	.section	.nv.callgraph,"",@"SHT_CUDA_CALLGRAPH"
	.align	4
	.sectionentsize	8
	.align		4
        /*0000*/ 	.word	0x00000000
	.align		4
        /*0004*/ 	.word	0xffffffff
	.align		4
        /*0008*/ 	.word	0x00000000
	.align		4
        /*000c*/ 	.word	0xfffffffe
	.align		4
        /*0010*/ 	.word	0x00000000
	.align		4
        /*0014*/ 	.word	0xfffffffd
	.align		4
        /*0018*/ 	.word	0x00000000
	.align		4
        /*001c*/ 	.word	0xfffffffc


//--------------------- .nv.constant4             --------------------------
	.section	.nv.constant4,"a",@progbits
	.align	8
	.align		8
.nv.constant4:
        /*0000*/ 	.dword	_ZN30_INTERNAL_99f703bd_4_k_cu_main4cuda3std3__45__cpo5beginE
	.align		8
        /*0008*/ 	.dword	_ZN30_INTERNAL_99f703bd_4_k_cu_main4cuda3std3__45__cpo3endE
	.align		8
        /*0010*/ 	.dword	_ZN30_INTERNAL_99f703bd_4_k_cu_main4cuda3std3__45__cpo6cbeginE
	.align		8
        /*0018*/ 	.dword	_ZN30_INTERNAL_99f703bd_4_k_cu_main4cuda3std3__45__cpo4cendE
	.align		8
        /*0020*/ 	.dword	_ZN30_INTERNAL_99f703bd_4_k_cu_main4cuda3std3__45__cpo6rbeginE
	.align		8
        /*0028*/ 	.dword	_ZN30_INTERNAL_99f703bd_4_k_cu_main4cuda3std3__45__cpo4rendE
	.align		8
        /*0030*/ 	.dword	_ZN30_INTERNAL_99f703bd_4_k_cu_main4cuda3std3__45__cpo7crbeginE
	.align		8
        /*0038*/ 	.dword	_ZN30_INTERNAL_99f703bd_4_k_cu_main4cuda3std3__45__cpo5crendE
	.align		8
        /*0040*/ 	.dword	_ZN30_INTERNAL_99f703bd_4_k_cu_main4cuda3std3__432_GLOBAL__N__99f703bd_4_k_cu_main6ignoreE
	.align		8
        /*0048*/ 	.dword	_ZN30_INTERNAL_99f703bd_4_k_cu_main4cuda3std3__419piecewise_constructE
	.align		8
        /*0050*/ 	.dword	_ZN30_INTERNAL_99f703bd_4_k_cu_main4cuda3std3__48in_placeE
	.align		8
        /*0058*/ 	.dword	_ZN30_INTERNAL_99f703bd_4_k_cu_main4cuda3std3__420unreachable_sentinelE
	.align		8
        /*0060*/ 	.dword	_ZN30_INTERNAL_99f703bd_4_k_cu_main4cuda3std3__47nulloptE
	.align		8
        /*0068*/ 	.dword	_ZN30_INTERNAL_99f703bd_4_k_cu_main4cuda3std3__48unexpectE
	.align		8
        /*0070*/ 	.dword	_ZN30_INTERNAL_99f703bd_4_k_cu_main4cuda3std6ranges3__45__cpo4swapE
	.align		8
        /*0078*/ 	.dword	_ZN30_INTERNAL_99f703bd_4_k_cu_main4cuda3std6ranges3__45__cpo9iter_moveE
	.align		8
        /*0080*/ 	.dword	_ZN30_INTERNAL_99f703bd_4_k_cu_main4cuda3std6ranges3__45__cpo5beginE
	.align		8
        /*0088*/ 	.dword	_ZN30_INTERNAL_99f703bd_4_k_cu_main4cuda3std6ranges3__45__cpo3endE
	.align		8
        /*0090*/ 	.dword	_ZN30_INTERNAL_99f703bd_4_k_cu_main4cuda3std6ranges3__45__cpo6cbeginE
	.align		8
        /*0098*/ 	.dword	_ZN30_INTERNAL_99f703bd_4_k_cu_main4cuda3std6ranges3__45__cpo4cendE
	.align		8
        /*00a0*/ 	.dword	_ZN30_INTERNAL_99f703bd_4_k_cu_main4cuda3std6ranges3__45__cpo7advanceE
	.align		8
        /*00a8*/ 	.dword	_ZN30_INTERNAL_99f703bd_4_k_cu_main4cuda3std6ranges3__45__cpo9iter_swapE
	.align		8
        /*00b0*/ 	.dword	_ZN30_INTERNAL_99f703bd_4_k_cu_main4cuda3std6ranges3__45__cpo4nextE
	.align		8
        /*00b8*/ 	.dword	_ZN30_INTERNAL_99f703bd_4_k_cu_main4cuda3std6ranges3__45__cpo4prevE
	.align		8
        /*00c0*/ 	.dword	_ZN30_INTERNAL_99f703bd_4_k_cu_main4cuda3std6ranges3__45__cpo4dataE
	.align		8
        /*00c8*/ 	.dword	_ZN30_INTERNAL_99f703bd_4_k_cu_main4cuda3std6ranges3__45__cpo5cdataE
	.align		8
        /*00d0*/ 	.dword	_ZN30_INTERNAL_99f703bd_4_k_cu_main4cuda3std6ranges3__45__cpo4sizeE
	.align		8
        /*00d8*/ 	.dword	_ZN30_INTERNAL_99f703bd_4_k_cu_main4cuda3std6ranges3__45__cpo5ssizeE
	.align		8
        /*00e0*/ 	.dword	_ZN30_INTERNAL_99f703bd_4_k_cu_main4cuda3std6ranges3__45__cpo8distanceE
	.align		8
        /*00e8*/ 	.dword	_ZN30_INTERNAL_99f703bd_4_k_cu_main6thrust24THRUST_300001_SM_1000_NS8cuda_cub3parE
	.align		8
        /*00f0*/ 	.dword	_ZN30_INTERNAL_99f703bd_4_k_cu_main6thrust24THRUST_300001_SM_1000_NS8cuda_cub10par_nosyncE
	.align		8
        /*00f8*/ 	.dword	_ZN30_INTERNAL_99f703bd_4_k_cu_main6thrust24THRUST_300001_SM_1000_NS6system6detail10sequential3seqE
	.align		8
        /*0100*/ 	.dword	_ZN30_INTERNAL_99f703bd_4_k_cu_main6thrust24THRUST_300001_SM_1000_NS12placeholders2_1E
	.align		8
        /*0108*/ 	.dword	_ZN30_INTERNAL_99f703bd_4_k_cu_main6thrust24THRUST_300001_SM_1000_NS12placeholders2_2E
	.align		8
        /*0110*/ 	.dword	_ZN30_INTERNAL_99f703bd_4_k_cu_main6thrust24THRUST_300001_SM_1000_NS12placeholders2_3E
	.align		8
        /*0118*/ 	.dword	_ZN30_INTERNAL_99f703bd_4_k_cu_main6thrust24THRUST_300001_SM_1000_NS12placeholders2_4E
	.align		8
        /*0120*/ 	.dword	_ZN30_INTERNAL_99f703bd_4_k_cu_main6thrust24THRUST_300001_SM_1000_NS12placeholders2_5E
	.align		8
        /*0128*/ 	.dword	_ZN30_INTERNAL_99f703bd_4_k_cu_main6thrust24THRUST_300001_SM_1000_NS12placeholders2_6E
	.align		8
        /*0130*/ 	.dword	_ZN30_INTERNAL_99f703bd_4_k_cu_main6thrust24THRUST_300001_SM_1000_NS12placeholders2_7E
	.align		8
        /*0138*/ 	.dword	_ZN30_INTERNAL_99f703bd_4_k_cu_main6thrust24THRUST_300001_SM_1000_NS12placeholders2_8E
	.align		8
        /*0140*/ 	.dword	_ZN30_INTERNAL_99f703bd_4_k_cu_main6thrust24THRUST_300001_SM_1000_NS12placeholders2_9E
	.align		8
        /*0148*/ 	.dword	_ZN30_INTERNAL_99f703bd_4_k_cu_main6thrust24THRUST_300001_SM_1000_NS12placeholders3_10E
	.align		8
        /*0150*/ 	.dword	_ZN30_INTERNAL_99f703bd_4_k_cu_main6thrust24THRUST_300001_SM_1000_NS3seqE


//--------------------- .text._ZN3cub18CUB_300001_SM_10006detail6reduce28DeviceReduceSingleTileKernelINS2_10policy_hubIfyN4cuda3std3__44plusIfEEE10Policy1000EPfSC_iS9_ffNS7_10__identityEEEvT0_T1_T2_T3_T4_T6_ --------------------------
	.section	.text._ZN3cub18CUB_300001_SM_10006detail6reduce28DeviceReduceSingleTileKernelINS2_10policy_hubIfyN4cuda3std3__44plusIfEEE10Policy1000EPfSC_iS9_ffNS7_10__identityEEEvT0_T1_T2_T3_T4_T6_,"ax",@progbits
	.align	128
        .global         _ZN3cub18CUB_300001_SM_10006detail6reduce28DeviceReduceSingleTileKernelINS2_10policy_hubIfyN4cuda3std3__44plusIfEEE10Policy1000EPfSC_iS9_ffNS7_10__identityEEEvT0_T1_T2_T3_T4_T6_
        .type           _ZN3cub18CUB_300001_SM_10006detail6reduce28DeviceReduceSingleTileKernelINS2_10policy_hubIfyN4cuda3std3__44plusIfEEE10Policy1000EPfSC_iS9_ffNS7_10__identityEEEvT0_T1_T2_T3_T4_T6_,@function
        .size           _ZN3cub18CUB_300001_SM_10006detail6reduce28DeviceReduceSingleTileKernelINS2_10policy_hubIfyN4cuda3std3__44plusIfEEE10Policy1000EPfSC_iS9_ffNS7_10__identityEEEvT0_T1_T2_T3_T4_T6_,(.L_x_236 - _ZN3cub18CUB_300001_SM_10006detail6reduce28DeviceReduceSingleTileKernelINS2_10policy_hubIfyN4cuda3std3__44plusIfEEE10Policy1000EPfSC_iS9_ffNS7_10__identityEEEvT0_T1_T2_T3_T4_T6_)
        .other          _ZN3cub18CUB_300001_SM_10006detail6reduce28DeviceReduceSingleTileKernelINS2_10policy_hubIfyN4cuda3std3__44plusIfEEE10Policy1000EPfSC_iS9_ffNS7_10__identityEEEvT0_T1_T2_T3_T4_T6_,@"STO_CUDA_ENTRY STV_DEFAULT"
_ZN3cub18CUB_300001_SM_10006detail6reduce28DeviceReduceSingleTileKernelINS2_10policy_hubIfyN4cuda3std3__44plusIfEEE10Policy1000EPfSC_iS9_ffNS7_10__identityEEEvT0_T1_T2_T3_T4_T6_:
.text._ZN3cub18CUB_300001_SM_10006detail6reduce28DeviceReduceSingleTileKernelINS2_10policy_hubIfyN4cuda3std3__44plusIfEEE10Policy1000EPfSC_iS9_ffNS7_10__identityEEEvT0_T1_T2_T3_T4_T6_:
[----:B------:R-:W-:Y:S01]  /*0000*/  LDC R1, c[0x0][0x37c] ;  /* 0x0000df00ff017b82 */ /* 0x000fe20000000800 */
[----:B------:R-:W0:Y:S01]  /*0010*/  LDCU UR4, c[0x0][0x390] ;  /* 0x00007200ff0477ac */ /* 0x000e220008000800 */
[----:B------:R-:W1:Y:S01]  /*0020*/  LDCU.64 UR6, c[0x0][0x358] ;  /* 0x00006b00ff0677ac */ /* 0x000e620008000a00 */
[----:B0-----:R-:W-:-:S04]  /*0030*/  MOV R20, UR4 ;  /* 0x0000000400147c02 */ /* 0x001fc80008000f00 */
[----:B------:R-:W-:-:S13]  /*0040*/  ISETP.NE.AND P0, PT, R20, RZ, PT ;  /* 0x000000ff1400720c */ /* 0x000fda0003f05270 */
[----:B-1----:R-:W-:Y:S05]  /*0050*/  @P0 BRA `(.L_x_0) ;  /* 0x00000000001c0947 */ /* 0x002fea0003800000 */
[----:B------:R-:W0:Y:S02]  /*0060*/  S2R R0, SR_TID.X ;  /* 0x0000000000007919 */ /* 0x000e240000002100 */
[----:B0-----:R-:W-:-:S13]  /*0070*/  ISETP.NE.AND P0, PT, R0, RZ, PT ;  /* 0x000000ff0000720c */ /* 0x001fda0003f05270 */
[----:B------:R-:W-:Y:S05]  /*0080*/  @P0 EXIT ;  /* 0x000000000000094d */ /* 0x000fea0003800000 */
[----:B------:R-:W0:Y:S08]  /*0090*/  LDC R5, c[0x0][0x398] ;  /* 0x0000e600ff057b82 */ /* 0x000e300000000800 */
[----:B------:R-:W0:Y:S02]  /*00a0*/  LDC.64 R2, c[0x0][0x388] ;  /* 0x0000e200ff027b82 */ /* 0x000e240000000a00 */
[----:B0-----:R-:W-:Y:S01]  /*00b0*/  STG.E desc[UR6][R2.64], R5 ;  /* 0x0000000502007986 */ /* 0x001fe2000c101906 */
[----:B------:R-:W-:Y:S05]  /*00c0*/  EXIT ;  /* 0x000000000000794d */ /* 0x000fea0003800000 */
.L_x_0:
[----:B------:R-:W0:Y:S01]  /*00d0*/  LDCU UR4, c[0x0][0x380] ;  /* 0x00007000ff0477ac */ /* 0x000e220008000800 */
[----:B------:R-:W-:Y:S01]  /*00e0*/  BSSY.RECONVERGENT B0, `(.L_x_1) ;  /* 0x00003ca000007945 */ /* 0x000fe20003800200 */
[----:B0-----:R-:W-:-:S09]  /*00f0*/  ULOP3.LUT UP0, URZ, UR4, 0xf, URZ, 0xc0, !UPT ;  /* 0x0000000f04ff7892 */ /* 0x001fd2000f80c0ff */
[----:B------:R-:W-:Y:S05]  /*0100*/  BRA.U UP0, `(.L_x_2) ;  /* 0x0000001d00607547 */ /* 0x000fea000b800000 */
[----:B------:R-:W-:-:S13]  /*0110*/  ISETP.GT.AND P0, PT, R20, 0xfff, PT ;  /* 0x00000fff1400780c */ /* 0x000fda0003f04270 */
[----:B------:R-:W-:Y:S05]  /*0120*/  @P0 BRA `(.L_x_3) ;  /* 0x0000000c00a80947 */ /* 0x000fea0003800000 */
[----:B------:R-:W0:Y:S01]  /*0130*/  S2R R9, SR_TID.X ;  /* 0x0000000000097919 */ /* 0x000e220000002100 */
[----:B------:R-:W-:Y:S01]  /*0140*/  BSSY.RECONVERGENT B1, `(.L_x_4) ;  /* 0x0000009000017945 */ /* 0x000fe20003800200 */
[----:B------:R-:W-:Y:S01]  /*0150*/  HFMA2 R0, -RZ, RZ, 0, 0 ;  /* 0x00000000ff007431 */ /* 0x000fe200000001ff */
[----:B0-----:R-:W-:Y:S02]  /*0160*/  ISETP.GE.AND P0, PT, R9, R20, PT ;  /* 0x000000140900720c */ /* 0x001fe40003f06270 */
[----:B------:R-:W-:-:S11]  /*0170*/  MOV R11, R9 ;  /* 0x00000009000b7202 */ /* 0x000fd60000000f00 */
[----:B------:R-:W-:Y:S05]  /*0180*/  @P0 BRA `(.L_x_5) ;  /* 0x0000000000100947 */ /* 0x000fea0003800000 */
[----:B------:R-:W0:Y:S02]  /*0190*/  LDC.64 R2, c[0x0][0x380] ;  /* 0x0000e000ff027b82 */ /* 0x000e240000000a00 */
[----:B0-----:R-:W-:-:S05]  /*01a0*/  IMAD.WIDE.U32 R2, R9, 0x4, R2 ;  /* 0x0000000409027825 */ /* 0x001fca00078e0002 */
[----:B------:R0:W5:Y:S01]  /*01b0*/  LDG.E.CONSTANT R0, desc[UR6][R2.64] ;  /* 0x0000000602007981 */ /* 0x000162000c1e9900 */
[----:B------:R-:W-:-:S07]  /*01c0*/  IADD3 R11, PT, PT, R9, 0x100, RZ ;  /* 0x00000100090b7810 */ /* 0x000fce0007ffe0ff */
.L_x_5:
[----:B------:R-:W-:Y:S05]  /*01d0*/  BSYNC.RECONVERGENT B1 ;  /* 0x0000000000017941 */ /* 0x000fea0003800200 */
.L_x_4:
[----:B------:R-:W-:Y:S01]  /*01e0*/  ISETP.GE.AND P0, PT, R11, R20, PT ;  /* 0x000000140b00720c */ /* 0x000fe20003f06270 */
[----:B------:R-:W-:-:S12]  /*01f0*/  BSSY.RECONVERGENT B1, `(.L_x_6) ;  /* 0x0000074000017945 */ /* 0x000fd80003800200 */
[----:B------:R-:W-:Y:S05]  /*0200*/  @P0 BRA `(.L_x_7) ;  /* 0x0000000400c80947 */ /* 0x000fea0003800000 */
[----:B0-----:R-:W-:Y:S01]  /*0210*/  LOP3.LUT R3, RZ, R11, RZ, 0x33, !PT ;  /* 0x0000000bff037212 */ /* 0x001fe200078e33ff */
[----:B------:R-:W-:Y:S03]  /*0220*/  BSSY.RECONVERGENT B2, `(.L_x_8) ;  /* 0x0000015000027945 */ /* 0x000fe60003800200 */
[----:B------:R-:W-:-:S04]  /*0230*/  IADD3 R4, PT, PT, R3, R20, RZ ;  /* 0x0000001403047210 */ /* 0x000fc80007ffe0ff */
[C---:B------:R-:W-:Y:S02]  /*0240*/  LOP3.LUT R2, R4.reuse, 0x300, RZ, 0xc0, !PT ;  /* 0x0000030004027812 */ /* 0x040fe400078ec0ff */
[----:B------:R-:W-:Y:S02]  /*0250*/  ISETP.GE.U32.AND P1, PT, R4, 0x300, PT ;  /* 0x000003000400780c */ /* 0x000fe40003f26070 */
[----:B------:R-:W-:-:S13]  /*0260*/  ISETP.NE.AND P0, PT, R2, 0x300, PT ;  /* 0x000003000200780c */ /* 0x000fda0003f05270 */
[----:B------:R-:W-:Y:S05]  /*0270*/  @!P0 BRA `(.L_x_9) ;  /* 0x00000000003c8947 */ /* 0x000fea0003800000 */
[----:B------:R-:W0:Y:S01]  /*0280*/  LDC.64 R2, c[0x0][0x380] ;  /* 0x0000e000ff027b82 */ /* 0x000e220000000a00 */
[----:B------:R-:W-:-:S04]  /*0290*/  LEA.HI R4, R4, 0x1, RZ, 0x18 ;  /* 0x0000000104047811 */ /* 0x000fc800078fc0ff */
[----:B------:R-:W-:-:S04]  /*02a0*/  LOP3.LUT R4, R4, 0x3, RZ, 0xc0, !PT ;  /* 0x0000000304047812 */ /* 0x000fc800078ec0ff */
[----:B------:R-:W-:Y:S01]  /*02b0*/  IADD3 R4, PT, PT, -R4, RZ, RZ ;  /* 0x000000ff04047210 */ /* 0x000fe20007ffe1ff */
[----:B0-----:R-:W-:-:S05]  /*02c0*/  IMAD.WIDE.U32 R2, R11, 0x4, R2 ;  /* 0x000000040b027825 */ /* 0x001fca00078e0002 */
[----:B------:R-:W-:-:S07]  /*02d0*/  MOV R5, R3 ;  /* 0x0000000300057202 */ /* 0x000fce0000000f00 */
.L_x_10:
[----:B------:R-:W-:-:S06]  /*02e0*/  MOV R3, R5 ;  /* 0x0000000500037202 */ /* 0x000fcc0000000f00 */
[----:B------:R0:W2:Y:S01]  /*02f0*/  LDG.E.CONSTANT R3, desc[UR6][R2.64] ;  /* 0x0000000602037981 */ /* 0x0000a2000c1e9900 */
[----:B------:R-:W-:Y:S01]  /*0300*/  IADD3 R4, PT, PT, R4, 0x1, RZ ;  /* 0x0000000104047810 */ /* 0x000fe20007ffe0ff */
[----:B------:R-:W-:-:S03]  /*0310*/  VIADD R11, R11, 0x100 ;  /* 0x000001000b0b7836 */ /* 0x000fc60000000000 */
[----:B------:R-:W-:Y:S02]  /*0320*/  ISETP.NE.AND P0, PT, R4, RZ, PT ;  /* 0x000000ff0400720c */ /* 0x000fe40003f05270 */
[----:B0-----:R-:W-:-:S04]  /*0330*/  IADD3 R2, P2, PT, R2, 0x400, RZ ;  /* 0x0000040002027810 */ /* 0x001fc80007f5e0ff */
[----:B------:R-:W-:Y:S01]  /*0340*/  IADD3.X R5, PT, PT, RZ, R5, RZ, P2, !PT ;  /* 0x00000005ff057210 */ /* 0x000fe200017fe4ff */
[----:B--2--5:R-:W-:-:S06]  /*0350*/  FADD R0, R3, R0 ;  /* 0x0000000003007221 */ /* 0x024fcc0000000000 */
[----:B------:R-:W-:Y:S05]  /*0360*/  @P0 BRA `(.L_x_10) ;  /* 0xfffffffc00dc0947 */ /* 0x000fea000383ffff */
.L_x_9:
[----:B------:R-:W-:Y:S05]  /*0370*/  BSYNC.RECONVERGENT B2 ;  /* 0x0000000000027941 */ /* 0x000fea0003800200 */
.L_x_8:
[----:B------:R-:W-:Y:S05]  /*0380*/  @!P1 BRA `(.L_x_7) ;  /* 0x0000000400689947 */ /* 0x000fea0003800000 */
[----:B------:R-:W-:Y:S01]  /*0390*/  IADD3 R2, PT, PT, -R11, R20, RZ ;  /* 0x000000140b027210 */ /* 0x000fe20007ffe1ff */
[----:B------:R-:W-:Y:S01]  /*03a0*/  BSSY.RECONVERGENT B2, `(.L_x_11) ;  /* 0x0000031000027945 */ /* 0x000fe20003800200 */
[----:B------:R-:W-:Y:S02]  /*03b0*/  PLOP3.LUT P0, PT, PT, PT, PT, 0x80, 0x8 ;  /* 0x000000000008781c */ /* 0x000fe40003f0f070 */
[----:B------:R-:W-:-:S13]  /*03c0*/  ISETP.GT.AND P1, PT, R2, 0xc00, PT ;  /* 0x00000c000200780c */ /* 0x000fda0003f24270 */
[----:B------:R-:W-:Y:S05]  /*03d0*/  @!P1 BRA `(.L_x_12) ;  /* 0x0000000000b49947 */ /* 0x000fea0003800000 */
[----:B------:R-:W-:Y:S02]  /*03e0*/  PLOP3.LUT P0, PT, PT, PT, PT, 0x8, 0x80 ;  /* 0x000000000080781c */ /* 0x000fe40003f0e170 */
[----:B------:R-:W-:-:S11]  /*03f0*/  IADD3 R8, PT, PT, R20, -0xc00, RZ ;  /* 0xfffff40014087810 */ /* 0x000fd60007ffe0ff */
.L_x_13:
[----:B------:R-:W0:Y:S01]  /*0400*/  LDC.64 R6, c[0x0][0x380] ;  /* 0x0000e000ff067b82 */ /* 0x000e220000000a00 */
[C---:B------:R-:W-:Y:S01]  /*0410*/  IADD3 R5, PT, PT, R11.reuse, 0x400, RZ ;  /* 0x000004000b057810 */ /* 0x040fe20007ffe0ff */
[----:B0-----:R-:W-:-:S05]  /*0420*/  IMAD.WIDE R24, R11, 0x4, R6 ;  /* 0x000000040b187825 */ /* 0x001fca00078e0206 */
[----:B------:R-:W2:Y:S04]  /*0430*/  LDG.E.CONSTANT R13, desc[UR6][R24.64] ;  /* 0x00000006180d7981 */ /* 0x000ea8000c1e9900 */
[----:B------:R-:W3:Y:S01]  /*0440*/  LDG.E.CONSTANT R10, desc[UR6][R24.64+0x400] ;  /* 0x00040006180a7981 */ /* 0x000ee2000c1e9900 */
[----:B------:R-:W-:-:S03]  /*0450*/  IMAD.WIDE R4, R5, 0x4, R6 ;  /* 0x0000000405047825 */ /* 0x000fc600078e0206 */
[----:B------:R-:W4:Y:S04]  /*0460*/  LDG.E.CONSTANT R12, desc[UR6][R24.64+0x800] ;  /* 0x00080006180c7981 */ /* 0x000f28000c1e9900 */
[----:B------:R-:W4:Y:S04]  /*0470*/  LDG.E.CONSTANT R17, desc[UR6][R24.64+0xc00] ;  /* 0x000c000618117981 */ /* 0x000f28000c1e9900 */
[----:B------:R-:W4:Y:S01]  /*0480*/  LDG.E.CONSTANT R16, desc[UR6][R4.64] ;  /* 0x0000000604107981 */ /* 0x000f22000c1e9900 */
[----:B------:R-:W-:-:S03]  /*0490*/  IADD3 R3, PT, PT, R11, 0x800, RZ ;  /* 0x000008000b037810 */ /* 0x000fc60007ffe0ff */
[----:B------:R-:W4:Y:S04]  /*04a0*/  LDG.E.CONSTANT R15, desc[UR6][R4.64+0x400] ;  /* 0x00040006040f7981 */ /* 0x000f28000c1e9900 */
[----:B------:R-:W4:Y:S01]  /*04b0*/  LDG.E.CONSTANT R14, desc[UR6][R4.64+0x800] ;  /* 0x00080006040e7981 */ /* 0x000f22000c1e9900 */
[----:B------:R-:W-:-:S03]  /*04c0*/  IMAD.WIDE R2, R3, 0x4, R6 ;  /* 0x0000000403027825 */ /* 0x000fc600078e0206 */
[----:B------:R-:W4:Y:S04]  /*04d0*/  LDG.E.CONSTANT R22, desc[UR6][R4.64+0xc00] ;  /* 0x000c000604167981 */ /* 0x000f28000c1e9900 */
[----:B------:R-:W4:Y:S01]  /*04e0*/  LDG.E.CONSTANT R21, desc[UR6][R2.64] ;  /* 0x0000000602157981 */ /* 0x000f22000c1e9900 */
[----:B------:R-:W-:-:S03]  /*04f0*/  IADD3 R23, PT, PT, R11, 0xc00, RZ ;  /* 0x00000c000b177810 */ /* 0x000fc60007ffe0ff */
[----:B------:R-:W4:Y:S04]  /*0500*/  LDG.E.CONSTANT R19, desc[UR6][R2.64+0x400] ;  /* 0x0004000602137981 */ /* 0x000f28000c1e9900 */
[----:B------:R-:W4:Y:S01]  /*0510*/  LDG.E.CONSTANT R18, desc[UR6][R2.64+0x800] ;  /* 0x0008000602127981 */ /* 0x000f22000c1e9900 */
[----:B------:R-:W-:-:S03]  /*0520*/  IMAD.WIDE R6, R23, 0x4, R6 ;  /* 0x0000000417067825 */ /* 0x000fc600078e0206 */
[----:B------:R-:W4:Y:S04]  /*0530*/  LDG.E.CONSTANT R26, desc[UR6][R2.64+0xc00] ;  /* 0x000c0006021a7981 */ /* 0x000f28000c1e9900 */
[----:B------:R-:W4:Y:S04]  /*0540*/  LDG.E.CONSTANT R25, desc[UR6][R6.64] ;  /* 0x0000000606197981 */ /* 0x000f28000c1e9900 */
[----:B------:R-:W4:Y:S04]  /*0550*/  LDG.E.CONSTANT R23, desc[UR6][R6.64+0x400] ;  /* 0x0004000606177981 */ /* 0x000f28000c1e9900 */
[----:B------:R-:W4:Y:S04]  /*0560*/  LDG.E.CONSTANT R24, desc[UR6][R6.64+0x800] ;  /* 0x0008000606187981 */ /* 0x000f28000c1e9900 */
[----:B------:R-:W4:Y:S01]  /*0570*/  LDG.E.CONSTANT R27, desc[UR6][R6.64+0xc00] ;  /* 0x000c0006061b7981 */ /* 0x000f22000c1e9900 */
[----:B------:R-:W-:-:S04]  /*0580*/  IADD3 R11, PT, PT, R11, 0x1000, RZ ;  /* 0x000010000b0b7810 */ /* 0x000fc80007ffe0ff */
[----:B------:R-:W-:Y:S01]  /*0590*/  ISETP.GE.AND P1, PT, R11, R8, PT ;  /* 0x000000080b00720c */ /* 0x000fe20003f26270 */
[----:B--2--5:R-:W-:-:S04]  /*05a0*/  FADD R13, R13, R0 ;  /* 0x000000000d0d7221 */ /* 0x024fc80000000000 */
[----:B---3--:R-:W-:-:S04]  /*05b0*/  FADD R13, R13, R10 ;  /* 0x0000000a0d0d7221 */ /* 0x008fc80000000000 */
[----:B----4-:R-:W-:-:S04]  /*05c0*/  FADD R12, R13, R12 ;  /* 0x0000000c0d0c7221 */ /* 0x010fc80000000000 */
[----:B------:R-:W-:-:S04]  /*05d0*/  FADD R17, R12, R17 ;  /* 0x000000110c117221 */ /* 0x000fc80000000000 */
        /* <DEDUP_REMOVED lines=11> */
[----:B------:R-:W-:Y:S01]  /*0690*/  FADD R0, R24, R27 ;  /* 0x0000001b18007221 */ /* 0x000fe20000000000 */
[----:B------:R-:W-:Y:S06]  /*06a0*/  @!P1 BRA `(.L_x_13) ;  /* 0xfffffffc00549947 */ /* 0x000fec000383ffff */
.L_x_12:
[----:B------:R-:W-:Y:S05]  /*06b0*/  BSYNC.RECONVERGENT B2 ;  /* 0x0000000000027941 */ /* 0x000fea0003800200 */
.L_x_11:
[----:B------:R-:W-:Y:S01]  /*06c0*/  IADD3 R2, PT, PT, -R11, R20, RZ ;  /* 0x000000140b027210 */ /* 0x000fe20007ffe1ff */
[----:B------:R-:W-:Y:S03]  /*06d0*/  BSSY.RECONVERGENT B2, `(.L_x_14) ;  /* 0x0000019000027945 */ /* 0x000fe60003800200 */
[----:B------:R-:W-:-:S13]  /*06e0*/  ISETP.GT.AND P1, PT, R2, 0x400, PT ;  /* 0x000004000200780c */ /* 0x000fda0003f24270 */
[----:B------:R-:W-:Y:S05]  /*06f0*/  @!P1 BRA `(.L_x_15) ;  /* 0x0000000000589947 */ /* 0x000fea0003800000 */
[----:B------:R-:W0:Y:S01]  /*0700*/  LDC.64 R4, c[0x0][0x380] ;  /* 0x0000e000ff047b82 */ /* 0x000e220000000a00 */
[C---:B------:R-:W-:Y:S02]  /*0710*/  VIADD R15, R11.reuse, 0x400 ;  /* 0x000004000b0f7836 */ /* 0x040fe40000000000 */
[----:B0-----:R-:W-:-:S05]  /*0720*/  IMAD.WIDE R2, R11, 0x4, R4 ;  /* 0x000000040b027825 */ /* 0x001fca00078e0204 */
[----:B------:R-:W2:Y:S04]  /*0730*/  LDG.E.CONSTANT R7, desc[UR6][R2.64] ;  /* 0x0000000602077981 */ /* 0x000ea8000c1e9900 */
[----:B------:R-:W3:Y:S01]  /*0740*/  LDG.E.CONSTANT R6, desc[UR6][R2.64+0x400] ;  /* 0x0004000602067981 */ /* 0x000ee2000c1e9900 */
[----:B------:R-:W-:-:S03]  /*0750*/  IMAD.WIDE R4, R15, 0x4, R4 ;  /* 0x000000040f047825 */ /* 0x000fc600078e0204 */
[----:B------:R-:W4:Y:S04]  /*0760*/  LDG.E.CONSTANT R13, desc[UR6][R2.64+0x800] ;  /* 0x00080006020d7981 */ /* 0x000f28000c1e9900 */
[----:B------:R-:W4:Y:S04]  /*0770*/  LDG.E.CONSTANT R15, desc[UR6][R2.64+0xc00] ;  /* 0x000c0006020f7981 */ /* 0x000f28000c1e9900 */
[----:B------:R-:W4:Y:S04]  /*0780*/  LDG.E.CONSTANT R17, desc[UR6][R4.64] ;  /* 0x0000000604117981 */ /* 0x000f28000c1e9900 */
[----:B------:R-:W4:Y:S04]  /*0790*/  LDG.E.CONSTANT R19, desc[UR6][R4.64+0x400] ;  /* 0x0004000604137981 */ /* 0x000f28000c1e9900 */
[----:B------:R-:W4:Y:S04]  /*07a0*/  LDG.E.CONSTANT R21, desc[UR6][R4.64+0x800] ;  /* 0x0008000604157981 */ /* 0x000f28000c1e9900 */
[----:B------:R-:W4:Y:S01]  /*07b0*/  LDG.E.CONSTANT R23, desc[UR6][R4.64+0xc00] ;  /* 0x000c000604177981 */ /* 0x000f22000c1e9900 */
[----:B------:R-:W-:-:S02]  /*07c0*/  PLOP3.LUT P0, PT, PT, PT, PT, 0x8, 0x80 ;  /* 0x000000000080781c */ /* 0x000fc40003f0e170 */
[----:B------:R-:W-:Y:S01]  /*07d0*/  IADD3 R11, PT, PT, R11, 0x800, RZ ;  /* 0x000008000b0b7810 */ /* 0x000fe20007ffe0ff */
[----:B--2--5:R-:W-:-:S04]  /*07e0*/  FADD R7, R0, R7 ;  /* 0x0000000700077221 */ /* 0x024fc80000000000 */
[----:B---3--:R-:W-:-:S04]  /*07f0*/  FADD R6, R7, R6 ;  /* 0x0000000607067221 */ /* 0x008fc80000000000 */
[----:B----4-:R-:W-:-:S04]  /*0800*/  FADD R6, R6, R13 ;  /* 0x0000000d06067221 */ /* 0x010fc80000000000 */
[----:B------:R-:W-:-:S04]  /*0810*/  FADD R6, R6, R15 ;  /* 0x0000000f06067221 */ /* 0x000fc80000000000 */
[----:B------:R-:W-:-:S04]  /*0820*/  FADD R6, R6, R17 ;  /* 0x0000001106067221 */ /* 0x000fc80000000000 */
[----:B------:R-:W-:-:S04]  /*0830*/  FADD R6, R6, R19 ;  /* 0x0000001306067221 */ /* 0x000fc80000000000 */
[----:B------:R-:W-:-:S04]  /*0840*/  FADD R6, R6, R21 ;  /* 0x0000001506067221 */ /* 0x000fc80000000000 */
[----:B------:R-:W-:-:S07]  /*0850*/  FADD R0, R6, R23 ;  /* 0x0000001706007221 */ /* 0x000fce0000000000 */
.L_x_15:
[----:B------:R-:W-:Y:S05]  /*0860*/  BSYNC.RECONVERGENT B2 ;  /* 0x0000000000027941 */ /* 0x000fea0003800200 */
.L_x_14:
[----:B------:R-:W-:-:S13]  /*0870*/  ISETP.LT.OR P0, PT, R11, R20, P0 ;  /* 0x000000140b00720c */ /* 0x000fda0000701670 */
[----:B------:R-:W-:Y:S05]  /*0880*/  @!P0 BRA `(.L_x_7) ;  /* 0x0000000000288947 */ /* 0x000fea0003800000 */
[----:B------:R-:W0:Y:S02]  /*0890*/  LDC.64 R2, c[0x0][0x380] ;  /* 0x0000e000ff027b82 */ /* 0x000e240000000a00 */
[----:B0-----:R-:W-:-:S05]  /*08a0*/  IMAD.WIDE R2, R11, 0x4, R2 ;  /* 0x000000040b027825 */ /* 0x001fca00078e0202 */
[----:B------:R-:W2:Y:S04]  /*08b0*/  LDG.E.CONSTANT R5, desc[UR6][R2.64] ;  /* 0x0000000602057981 */ /* 0x000ea8000c1e9900 */
[----:B------:R-:W3:Y:S04]  /*08c0*/  LDG.E.CONSTANT R4, desc[UR6][R2.64+0x400] ;  /* 0x0004000602047981 */ /* 0x000ee8000c1e9900 */
[----:B------:R-:W4:Y:S04]  /*08d0*/  LDG.E.CONSTANT R7, desc[UR6][R2.64+0x800] ;  /* 0x0008000602077981 */ /* 0x000f28000c1e9900 */
[----:B------:R-:W4:Y:S01]  /*08e0*/  LDG.E.CONSTANT R11, desc[UR6][R2.64+0xc00] ;  /* 0x000c0006020b7981 */ /* 0x000f22000c1e9900 */
[----:B--2--5:R-:W-:-:S04]  /*08f0*/  FADD R5, R0, R5 ;  /* 0x0000000500057221 */ /* 0x024fc80000000000 */
[----:B---3--:R-:W-:-:S04]  /*0900*/  FADD R4, R5, R4 ;  /* 0x0000000405047221 */ /* 0x008fc80000000000 */
[----:B----4-:R-:W-:-:S04]  /*0910*/  FADD R4, R4, R7 ;  /* 0x0000000704047221 */ /* 0x010fc80000000000 */
[----:B------:R-:W-:-:S07]  /*0920*/  FADD R0, R4, R11 ;  /* 0x0000000b04007221 */ /* 0x000fce0000000000 */
.L_x_7:
[----:B------:R-:W-:Y:S05]  /*0930*/  BSYNC.RECONVERGENT B1 ;  /* 0x0000000000017941 */ /* 0x000fea0003800200 */
.L_x_6:
[----:B------:R-:W-:Y:S02]  /*0940*/  ISETP.GE.AND P0, PT, R20, 0x100, PT ;  /* 0x000001001400780c */ /* 0x000fe40003f06270 */
[----:B-----5:R-:W-:-:S11]  /*0950*/  MOV R7, R0 ;  /* 0x0000000000077202 */ /* 0x020fd60000000f00 */
[----:B------:R-:W-:Y:S05]  /*0960*/  @!P0 BRA `(.L_x_16) ;  /* 0x0000000000ac8947 */ /* 0x000fea0003800000 */
[----:B------:R-:W1:Y:S01]  /*0970*/  S2R R6, SR_LANEID ;  /* 0x0000000000067919 */ /* 0x000e620000000000 */
[----:B------:R-:W2:Y:S02]  /*0980*/  SHFL.DOWN PT, R0, R7, 0x1, 0x1f ;  /* 0x08201f0007007f89 */ /* 0x000ea400000e0000 */
[----:B--2---:R-:W-:Y:S01]  /*0990*/  FADD R0, R0, R7 ;  /* 0x0000000700007221 */ /* 0x004fe20000000000 */
[C---:B-1----:R-:W-:Y:S02]  /*09a0*/  ISETP.GT.AND P0, PT, R6.reuse, 0x1e, PT ;  /* 0x0000001e0600780c */ /* 0x042fe40003f04270 */
[C---:B------:R-:W-:Y:S02]  /*09b0*/  ISETP.NE.AND P1, PT, R6.reuse, RZ, PT ;  /* 0x000000ff0600720c */ /* 0x040fe40003f25270 */
[----:B------:R-:W-:Y:S02]  /*09c0*/  FSEL R0, R7, R0, P0 ;  /* 0x0000000007007208 */ /* 0x000fe40000000000 */
[----:B------:R-:W-:-:S03]  /*09d0*/  ISETP.GT.AND P0, PT, R6, 0x1d, PT ;  /* 0x0000001d0600780c */ /* 0x000fc60003f04270 */
[----:B0-----:R-:W0:Y:S06]  /*09e0*/  SHFL.DOWN PT, R3, R0, 0x2, 0x1f ;  /* 0x08401f0000037f89 */ /* 0x001e2c00000e0000 */
[----:B------:R-:W1:Y:S01]  /*09f0*/  @!P1 S2R R5, SR_CgaCtaId ;  /* 0x0000000000059919 */ /* 0x000e620000008800 */
[----:B------:R-:W-:Y:S02]  /*0a00*/  @!P1 MOV R4, 0x400 ;  /* 0x0000040000049802 */ /* 0x000fe40000000f00 */
[----:B------:R-:W-:-:S04]  /*0a10*/  @!P1 SHF.R.U32.HI R2, RZ, 0x3, R9 ;  /* 0x00000003ff029819 */ /* 0x000fc80000011609 */
[----:B------:R-:W-:Y:S01]  /*0a20*/  @!P1 LOP3.LUT R2, R2, 0x7c, RZ, 0xc0, !PT ;  /* 0x0000007c02029812 */ /* 0x000fe200078ec0ff */
[----:B0-----:R-:W-:Y:S01]  /*0a30*/  @!P0 FADD R0, R0, R3 ;  /* 0x0000000300008221 */ /* 0x001fe20000000000 */
[----:B------:R-:W-:-:S04]  /*0a40*/  ISETP.GT.AND P0, PT, R6, 0x1b, PT ;  /* 0x0000001b0600780c */ /* 0x000fc80003f04270 */
[----:B------:R-:W0:Y:S01]  /*0a50*/  SHFL.DOWN PT, R3, R0, 0x4, 0x1f ;  /* 0x08801f0000037f89 */ /* 0x000e2200000e0000 */
[----:B-1----:R-:W-:-:S04]  /*0a60*/  @!P1 LEA R5, R5, R4, 0x18 ;  /* 0x0000000405059211 */ /* 0x002fc800078ec0ff */
[----:B------:R-:W-:-:S04]  /*0a70*/  @!P1 IADD3 R2, PT, PT, R2, R5, RZ ;  /* 0x0000000502029210 */ /* 0x000fc80007ffe0ff */
[----:B0-----:R-:W-:Y:S01]  /*0a80*/  @!P0 FADD R0, R0, R3 ;  /* 0x0000000300008221 */ /* 0x001fe20000000000 */
[----:B------:R-:W-:-:S04]  /*0a90*/  ISETP.GT.AND P0, PT, R6, 0x17, PT ;  /* 0x000000170600780c */ /* 0x000fc80003f04270 */
[----:B------:R-:W0:Y:S09]  /*0aa0*/  SHFL.DOWN PT, R3, R0, 0x8, 0x1f ;  /* 0x09001f0000037f89 */ /* 0x000e3200000e0000 */
[----:B0-----:R-:W-:Y:S01]  /*0ab0*/  @!P0 FADD R0, R0, R3 ;  /* 0x0000000300008221 */ /* 0x001fe20000000000 */
[----:B------:R-:W-:-:S04]  /*0ac0*/  ISETP.NE.AND P0, PT, R9, RZ, PT ;  /* 0x000000ff0900720c */ /* 0x000fc80003f05270 */
[----:B------:R-:W0:Y:S02]  /*0ad0*/  SHFL.DOWN PT, R3, R0, 0x10, 0x1f ;  /* 0x0a001f0000037f89 */ /* 0x000e2400000e0000 */
[----:B0-----:R-:W-:-:S05]  /*0ae0*/  FADD R3, R0, R3 ;  /* 0x0000000300037221 */ /* 0x001fca0000000000 */
[----:B------:R0:W-:Y:S01]  /*0af0*/  @!P1 STS [R2+0x8], R3 ;  /* 0x0000080302009388 */ /* 0x0001e20000000800 */
[----:B------:R-:W-:Y:S01]  /*0b00*/  BAR.SYNC.DEFER_BLOCKING 0x0 ;  /* 0x0000000000007b1d */ /* 0x000fe20000010000 */
[----:B------:R-:W-:-:S04]  /*0b10*/  ISETP.GT.AND P1, PT, R6, 0xf, PT ;  /* 0x0000000f0600780c */ /* 0x000fc80003f24270 */
[----:B------:R-:W-:Y:S01]  /*0b20*/  FSEL R0, R0, R3, P1 ;  /* 0x0000000300007208 */ /* 0x000fe20000800000 */
[----:B------:R-:W-:Y:S08]  /*0b30*/  @P0 BRA `(.L_x_17) ;  /* 0x0000003000900947 */ /* 0x000ff00003800000 */
[----:B------:R-:W1:Y:S01]  /*0b40*/  S2UR UR5, SR_CgaCtaId ;  /* 0x00000000000579c3 */ /* 0x000e620000008800 */
[----:B------:R-:W-:Y:S02]  /*0b50*/  UMOV UR4, 0x400 ;  /* 0x0000040000047882 */ /* 0x000fe40000000000 */
[----:B-1----:R-:W-:-:S09]  /*0b60*/  ULEA UR4, UR5, UR4, 0x18 ;  /* 0x0000000405047291 */ /* 0x002fd2000f8ec0ff */
[----:B0-----:R-:W0:Y:S04]  /*0b70*/  LDS R3, [UR4+0xc] ;  /* 0x00000c04ff037984 */ /* 0x001e280008000800 */
[----:B------:R-:W1:Y:S04]  /*0b80*/  LDS.128 R4, [UR4+0x10] ;  /* 0x00001004ff047984 */ /* 0x000e680008000c00 */
[----:B------:R-:W2:Y:S01]  /*0b90*/  LDS.64 R8, [UR4+0x20] ;  /* 0x00002004ff087984 */ /* 0x000ea20008000a00 */
[----:B0-----:R-:W-:-:S04]  /*0ba0*/  FADD R3, R0, R3 ;  /* 0x0000000300037221 */ /* 0x001fc80000000000 */
[----:B-1----:R-:W-:-:S04]  /*0bb0*/  FADD R4, R3, R4 ;  /* 0x0000000403047221 */ /* 0x002fc80000000000 */
[----:B------:R-:W-:-:S04]  /*0bc0*/  FADD R5, R4, R5 ;  /* 0x0000000504057221 */ /* 0x000fc80000000000 */
[----:B------:R-:W-:-:S04]  /*0bd0*/  FADD R6, R5, R6 ;  /* 0x0000000605067221 */ /* 0x000fc80000000000 */
[----:B------:R-:W-:-:S04]  /*0be0*/  FADD R7, R6, R7 ;  /* 0x0000000706077221 */ /* 0x000fc80000000000 */
[----:B--2---:R-:W-:-:S04]  /*0bf0*/  FADD R8, R7, R8 ;  /* 0x0000000807087221 */ /* 0x004fc80000000000 */
[----:B------:R-:W-:Y:S01]  /*0c00*/  FADD R0, R8, R9 ;  /* 0x0000000908007221 */ /* 0x000fe20000000000 */
[----:B------:R-:W-:Y:S06]  /*0c10*/  BRA `(.L_x_17) ;  /* 0x0000003000587947 */ /* 0x000fec0003800000 */
.L_x_16:
[----:B------:R-:W1:Y:S01]  /*0c20*/  S2R R4, SR_LANEID ;  /* 0x0000000000047919 */ /* 0x000e620000000000 */
[----:B------:R-:W-:-:S04]  /*0c30*/  LOP3.LUT R0, R9, 0x3e0, RZ, 0xc0, !PT ;  /* 0x000003e009007812 */ /* 0x000fc800078ec0ff */
[----:B0-----:R-:W-:Y:S02]  /*0c40*/  IADD3 R3, PT, PT, R0, 0x20, RZ ;  /* 0x0000002000037810 */ /* 0x001fe40007ffe0ff */
[----:B------:R-:W-:Y:S02]  /*0c50*/  LOP3.LUT R5, RZ, R0, RZ, 0x33, !PT ;  /* 0x00000000ff057212 */ /* 0x000fe400078e33ff */
[-C--:B------:R-:W-:Y:S02]  /*0c60*/  ISETP.GT.AND P0, PT, R3, R20.reuse, PT ;  /* 0x000000140300720c */ /* 0x080fe40003f04270 */
[----:B------:R-:W-:-:S04]  /*0c70*/  IADD3 R5, PT, PT, R5, R20, RZ ;  /* 0x0000001405057210 */ /* 0x000fc80007ffe0ff */
[----:B------:R-:W-:-:S05]  /*0c80*/  SEL R5, R5, 0x1f, P0 ;  /* 0x0000001f05057807 */ /* 0x000fca0000000000 */
[----:B------:R-:W0:Y:S01]  /*0c90*/  SHFL.DOWN PT, R0, R7, 0x1, R5 ;  /* 0x0820000007007989 */ /* 0x000e2200000e0005 */
[C---:B-1----:R-:W-:Y:S02]  /*0ca0*/  ISETP.GE.AND P0, PT, R4.reuse, R5, PT ;  /* 0x000000050400720c */ /* 0x042fe40003f06270 */
[C---:B------:R-:W-:Y:S02]  /*0cb0*/  IADD3 R2, PT, PT, R4.reuse, 0x2, RZ ;  /* 0x0000000204027810 */ /* 0x040fe40007ffe0ff */
[----:B------:R-:W-:-:S09]  /*0cc0*/  ISETP.NE.AND P1, PT, R4, RZ, PT ;  /* 0x000000ff0400720c */ /* 0x000fd20003f25270 */
[----:B0-----:R-:W-:Y:S01]  /*0cd0*/  @!P0 FADD R7, R0, R7 ;  /* 0x0000000700078221 */ /* 0x001fe20000000000 */
[-C--:B------:R-:W-:Y:S02]  /*0ce0*/  ISETP.GT.AND P0, PT, R2, R5.reuse, PT ;  /* 0x000000050200720c */ /* 0x080fe40003f04270 */
[----:B------:R-:W-:Y:S01]  /*0cf0*/  IADD3 R2, PT, PT, R4, 0x4, RZ ;  /* 0x0000000404027810 */ /* 0x000fe20007ffe0ff */
[----:B------:R-:W0:Y:S01]  /*0d00*/  @!P1 S2R R6, SR_CgaCtaId ;  /* 0x0000000000069919 */ /* 0x000e220000008800 */
[----:B------:R-:W-:Y:S01]  /*0d10*/  @!P1 MOV R3, 0x400 ;  /* 0x0000040000039802 */ /* 0x000fe20000000f00 */
[----:B------:R-:W1:Y:S08]  /*0d20*/  SHFL.DOWN PT, R0, R7, 0x2, R5 ;  /* 0x0840000007007989 */ /* 0x000e7000000e0005 */
[----:B-1----:R-:W-:Y:S01]  /*0d30*/  @!P0 FADD R7, R7, R0 ;  /* 0x0000000007078221 */ /* 0x002fe20000000000 */
[----:B------:R-:W-:-:S02]  /*0d40*/  ISETP.GT.AND P0, PT, R2, R5, PT ;  /* 0x000000050200720c */ /* 0x000fc40003f04270 */
[----:B------:R-:W-:Y:S02]  /*0d50*/  IADD3 R2, PT, PT, R4, 0x8, RZ ;  /* 0x0000000804027810 */ /* 0x000fe40007ffe0ff */
[----:B------:R-:W1:Y:S01]  /*0d60*/  SHFL.DOWN PT, R0, R7, 0x4, R5 ;  /* 0x0880000007007989 */ /* 0x000e6200000e0005 */
[----:B0-----:R-:W-:-:S08]  /*0d70*/  @!P1 LEA R3, R6, R3, 0x18 ;  /* 0x0000000306039211 */ /* 0x001fd000078ec0ff */
[----:B-1----:R-:W-:Y:S01]  /*0d80*/  @!P0 FADD R7, R7, R0 ;  /* 0x0000000007078221 */ /* 0x002fe20000000000 */
[----:B------:R-:W-:Y:S01]  /*0d90*/  ISETP.GT.AND P0, PT, R2, R5, PT ;  /* 0x000000050200720c */ /* 0x000fe20003f04270 */
[----:B------:R-:W-:-:S03]  /*0da0*/  VIADD R2, R4, 0x10 ;  /* 0x0000001004027836 */ /* 0x000fc60000000000 */
[----:B------:R-:W0:Y:S09]  /*0db0*/  SHFL.DOWN PT, R0, R7, 0x8, R5 ;  /* 0x0900000007007989 */ /* 0x000e3200000e0005 */
[----:B0-----:R-:W-:Y:S01]  /*0dc0*/  @!P0 FADD R7, R7, R0 ;  /* 0x0000000007078221 */ /* 0x001fe20000000000 */
[----:B------:R-:W-:-:S02]  /*0dd0*/  ISETP.GT.AND P0, PT, R2, R5, PT ;  /* 0x000000050200720c */ /* 0x000fc40003f04270 */
[----:B------:R-:W-:Y:S02]  /*0de0*/  @!P1 SHF.R.U32.HI R2, RZ, 0x3, R9 ;  /* 0x00000003ff029819 */ /* 0x000fe40000011609 */
[----:B------:R-:W0:Y:S02]  /*0df0*/  SHFL.DOWN PT, R0, R7, 0x10, R5 ;  /* 0x0a00000007007989 */ /* 0x000e2400000e0005 */
[----:B------:R-:W-:-:S04]  /*0e00*/  @!P1 LOP3.LUT R2, R2, 0x7c, RZ, 0xc0, !PT ;  /* 0x0000007c02029812 */ /* 0x000fc800078ec0ff */
[----:B------:R-:W-:-:S03]  /*0e10*/  @!P1 IADD3 R3, PT, PT, R2, R3, RZ ;  /* 0x0000000302039210 */ /* 0x000fc60007ffe0ff */
[----:B0-----:R-:W-:Y:S01]  /*0e20*/  @!P0 FADD R7, R7, R0 ;  /* 0x0000000007078221 */ /* 0x001fe20000000000 */
[----:B------:R-:W-:-:S04]  /*0e30*/  ISETP.NE.AND P0, PT, R9, RZ, PT ;  /* 0x000000ff0900720c */ /* 0x000fc80003f05270 */
[----:B------:R-:W-:-:S05]  /*0e40*/  MOV R0, R7 ;  /* 0x0000000700007202 */ /* 0x000fca0000000f00 */
[----:B------:R4:W-:Y:S01]  /*0e50*/  @!P1 STS [R3+0x8], R0 ;  /* 0x0000080003009388 */ /* 0x0009e20000000800 */
[----:B------:R-:W-:Y:S06]  /*0e60*/  BAR.SYNC.DEFER_BLOCKING 0x0 ;  /* 0x0000000000007b1d */ /* 0x000fec0000010000 */
[----:B------:R-:W-:Y:S05]  /*0e70*/  @P0 BRA `(.L_x_17) ;  /* 0x0000002c00c00947 */ /* 0x000fea0003800000 */
[----:B------:R-:W0:Y:S01]  /*0e80*/  S2UR UR5, SR_CgaCtaId ;  /* 0x00000000000579c3 */ /* 0x000e220000008800 */
[----:B------:R-:W-:Y:S01]  /*0e90*/  UMOV UR4, 0x400 ;  /* 0x0000040000047882 */ /* 0x000fe20000000000 */
[C---:B------:R-:W-:Y:S02]  /*0ea0*/  ISETP.GT.AND P2, PT, R20.reuse, 0x20, PT ;  /* 0x000000201400780c */ /* 0x040fe40003f44270 */
[C---:B------:R-:W-:Y:S02]  /*0eb0*/  ISETP.GT.AND P4, PT, R20.reuse, 0x40, PT ;  /* 0x000000401400780c */ /* 0x040fe40003f84270 */
[C---:B------:R-:W-:Y:S02]  /*0ec0*/  ISETP.GT.AND P3, PT, R20.reuse, 0x60, PT ;  /* 0x000000601400780c */ /* 0x040fe40003f64270 */
[----:B------:R-:W-:Y:S01]  /*0ed0*/  ISETP.GT.AND P1, PT, R20, 0x80, PT ;  /* 0x000000801400780c */ /* 0x000fe20003f24270 */
[----:B0-----:R-:W-:-:S09]  /*0ee0*/  ULEA UR4, UR5, UR4, 0x18 ;  /* 0x0000000405047291 */ /* 0x001fd2000f8ec0ff */
[----:B----4-:R-:W0:Y:S04]  /*0ef0*/  LDS R3, [UR4+0xc] ;  /* 0x00000c04ff037984 */ /* 0x010e280008000800 */
[----:B------:R-:W1:Y:S04]  /*0f00*/  LDS.128 R4, [UR4+0x10] ;  /* 0x00001004ff047984 */ /* 0x000e680008000c00 */
[----:B------:R-:W2:Y:S01]  /*0f10*/  LDS.64 R8, [UR4+0x20] ;  /* 0x00002004ff087984 */ /* 0x000ea20008000a00 */
[----:B0-----:R-:W-:Y:S01]  /*0f20*/  @P2 FADD R0, R0, R3 ;  /* 0x0000000300002221 */ /* 0x001fe20000000000 */
[----:B------:R-:W-:-:S03]  /*0f30*/  ISETP.GT.AND P2, PT, R20, 0xa0, PT ;  /* 0x000000a01400780c */ /* 0x000fc60003f44270 */
[----:B-1----:R-:W-:Y:S01]  /*0f40*/  @P4 FADD R0, R0, R4 ;  /* 0x0000000400004221 */ /* 0x002fe20000000000 */
[----:B------:R-:W-:-:S03]  /*0f50*/  ISETP.GT.AND P4, PT, R20, 0xc0, PT ;  /* 0x000000c01400780c */ /* 0x000fc60003f84270 */
[----:B------:R-:W-:Y:S01]  /*0f60*/  @P3 FADD R0, R0, R5 ;  /* 0x0000000500003221 */ /* 0x000fe20000000000 */
[----:B------:R-:W-:-:S03]  /*0f70*/  ISETP.GT.AND P3, PT, R20, 0xe0, PT ;  /* 0x000000e01400780c */ /* 0x000fc60003f64270 */
[----:B------:R-:W-:-:S04]  /*0f80*/  @P1 FADD R0, R0, R6 ;  /* 0x0000000600001221 */ /* 0x000fc80000000000 */
[----:B------:R-:W-:-:S04]  /*0f90*/  @P2 FADD R0, R0, R7 ;  /* 0x0000000700002221 */ /* 0x000fc80000000000 */
[----:B--2---:R-:W-:-:S04]  /*0fa0*/  @P4 FADD R0, R0, R8 ;  /* 0x0000000800004221 */ /* 0x004fc80000000000 */
[----:B------:R-:W-:Y:S01]  /*0fb0*/  @P3 FADD R0, R0, R9 ;  /* 0x0000000900003221 */ /* 0x000fe20000000000 */
[----:B------:R-:W-:Y:S06]  /*0fc0*/  BRA `(.L_x_17) ;  /* 0x0000002c006c7947 */ /* 0x000fec0003800000 */
.L_x_3:
[----:B------:R-:W0:Y:S01]  /*0fd0*/  S2R R0, SR_TID.X ;  /* 0x0000000000007919 */ /* 0x000e220000002100 */
[----:B------:R-:W1:Y:S01]  /*0fe0*/  LDC.64 R2, c[0x0][0x380] ;  /* 0x0000e000ff027b82 */ /* 0x000e620000000a00 */
[----:B0-----:R-:W-:-:S05]  /*0ff0*/  SHF.L.U32 R5, R0, 0x2, RZ ;  /* 0x0000000200057819 */ /* 0x001fca00000006ff */
[----:B-1----:R-:W-:-:S05]  /*1000*/  IMAD.WIDE.U32 R2, R5, 0x4, R2 ;  /* 0x0000000405027825 */ /* 0x002fca00078e0002 */
[----:B------:R-:W2:Y:S04]  /*1010*/  LDG.E.128.CONSTANT R4, desc[UR6][R2.64] ;  /* 0x0000000602047981 */ /* 0x000ea8000c1e9d00 */
[----:B------:R-:W3:Y:S04]  /*1020*/  LDG.E.128.CONSTANT R8, desc[UR6][R2.64+0x1000] ;  /* 0x0010000602087981 */ /* 0x000ee8000c1e9d00 */
[----:B------:R-:W4:Y:S04]  /*1030*/  LDG.E.128.CONSTANT R12, desc[UR6][R2.64+0x2000] ;  /* 0x00200006020c7981 */ /* 0x000f28000c1e9d00 */
[----:B------:R-:W5:Y:S01]  /*1040*/  LDG.E.128.CONSTANT R16, desc[UR6][R2.64+0x3000] ;  /* 0x0030000602107981 */ /* 0x000f62000c1e9d00 */
[----:B------:R-:W-:Y:S01]  /*1050*/  ISETP.GE.U32.AND P0, PT, R20, 0x2000, PT ;  /* 0x000020001400780c */ /* 0x000fe20003f06070 */
[----:B------:R-:W-:-:S02]  /*1060*/  HFMA2 R23, -RZ, RZ, 0, 0.00048828125 ;  /* 0x00001000ff177431 */ /* 0x000fc400000001ff */
[----:B--2---:R-:W-:Y:S01]  /*1070*/  FADD R4, R4, R5 ;  /* 0x0000000504047221 */ /* 0x004fe20000000000 */
[----:B------:R-:W-:Y:S01]  /*1080*/  FADD R7, R6, R7 ;  /* 0x0000000706077221 */ /* 0x000fe20000000000 */
[----:B---3--:R-:W-:Y:S01]  /*1090*/  FADD R8, R8, R9 ;  /* 0x0000000908087221 */ /* 0x008fe20000000000 */
[----:B------:R-:W-:Y:S02]  /*10a0*/  FADD R11, R10, R11 ;  /* 0x0000000b0a0b7221 */ /* 0x000fe40000000000 */
[----:B------:R-:W-:Y:S01]  /*10b0*/  FADD R4, R4, R7 ;  /* 0x0000000704047221 */ /* 0x000fe20000000000 */
[----:B----4-:R-:W-:Y:S01]  /*10c0*/  FADD R12, R12, R13 ;  /* 0x0000000d0c0c7221 */ /* 0x010fe20000000000 */
[----:B------:R-:W-:Y:S01]  /*10d0*/  FADD R15, R14, R15 ;  /* 0x0000000f0e0f7221 */ /* 0x000fe20000000000 */
[----:B------:R-:W-:Y:S01]  /*10e0*/  FADD R11, R8, R11 ;  /* 0x0000000b080b7221 */ /* 0x000fe20000000000 */
[----:B-----5:R-:W-:Y:S01]  /*10f0*/  FADD R16, R16, R17 ;  /* 0x0000001110107221 */ /* 0x020fe20000000000 */
[----:B------:R-:W-:Y:S01]  /*1100*/  FADD R19, R18, R19 ;  /* 0x0000001312137221 */ /* 0x000fe20000000000 */
[----:B------:R-:W-:Y:S01]  /*1110*/  FADD R12, R12, R15 ;  /* 0x0000000f0c0c7221 */ /* 0x000fe20000000000 */
[----:B------:R-:W-:-:S02]  /*1120*/  FADD R4, R4, R11 ;  /* 0x0000000b04047221 */ /* 0x000fc40000000000 */
[----:B------:R-:W-:-:S04]  /*1130*/  FADD R19, R16, R19 ;  /* 0x0000001310137221 */ /* 0x000fc80000000000 */
[----:B------:R-:W-:-:S04]  /*1140*/  FADD R19, R12, R19 ;  /* 0x000000130c137221 */ /* 0x000fc80000000000 */
[----:B------:R-:W-:Y:S01]  /*1150*/  FADD R21, R4, R19 ;  /* 0x0000001304157221 */ /* 0x000fe20000000000 */
[----:B------:R-:W-:Y:S06]  /*1160*/  @!P0 BRA `(.L_x_18) ;  /* 0x00000000007c8947 */ /* 0x000fec0003800000 */
[----:B------:R-:W0:Y:S01]  /*1170*/  LDC R24, c[0x0][0x390] ;  /* 0x0000e400ff187b82 */ /* 0x000e220000000800 */
[----:B------:R-:W-:Y:S02]  /*1180*/  IADD3 R22, PT, PT, R20, -0x1000, RZ ;  /* 0xfffff00014167810 */ /* 0x000fe40007ffe0ff */
[----:B------:R-:W-:-:S07]  /*1190*/  MOV R23, 0x1000 ;  /* 0x0000100000177802 */ /* 0x000fce0000000f00 */
.L_x_20:
[----:B------:R-:W-:-:S05]  /*11a0*/  IMAD.WIDE R26, R23, 0x4, R2 ;  /* 0x00000004171a7825 */ /* 0x000fca00078e0202 */
[----:B------:R-:W2:Y:S04]  /*11b0*/  LDG.E.128.CONSTANT R16, desc[UR6][R26.64+0x2000] ;  /* 0x002000061a107981 */ /* 0x000ea8000c1e9d00 */
[----:B------:R-:W3:Y:S04]  /*11c0*/  LDG.E.128.CONSTANT R4, desc[UR6][R26.64+0x3000] ;  /* 0x003000061a047981 */ /* 0x000ee8000c1e9d00 */
[----:B------:R-:W4:Y:S04]  /*11d0*/  LDG.E.128.CONSTANT R8, desc[UR6][R26.64] ;  /* 0x000000061a087981 */ /* 0x000f28000c1e9d00 */
[----:B------:R-:W5:Y:S01]  /*11e0*/  LDG.E.128.CONSTANT R12, desc[UR6][R26.64+0x1000] ;  /* 0x001000061a0c7981 */ /* 0x000f62000c1e9d00 */
[----:B0-----:R-:W-:Y:S01]  /*11f0*/  MOV R20, R24 ;  /* 0x0000001800147202 */ /* 0x001fe20000000f00 */
[----:B--2---:R-:W-:Y:S01]  /*1200*/  FADD R17, R17, R18 ;  /* 0x0000001211117221 */ /* 0x004fe20000000000 */
[----:B---3--:R-:W-:-:S02]  /*1210*/  FADD R18, R19, R4 ;  /* 0x0000000413127221 */ /* 0x008fc40000000000 */
[----:B------:R-:W-:Y:S01]  /*1220*/  IADD3 R4, PT, PT, -R23, R20, RZ ;  /* 0x0000001417047210 */ /* 0x000fe20007ffe1ff */
[----:B------:R-:W-:Y:S01]  /*1230*/  FADD R5, R5, R6 ;  /* 0x0000000605057221 */ /* 0x000fe20000000000 */
[----:B----4-:R-:W-:Y:S01]  /*1240*/  FADD R9, R9, R10 ;  /* 0x0000000a09097221 */ /* 0x010fe20000000000 */
[----:B------:R-:W-:Y:S01]  /*1250*/  FADD R8, R8, R21 ;  /* 0x0000001508087221 */ /* 0x000fe20000000000 */
[----:B------:R-:W-:Y:S01]  /*1260*/  ISETP.GE.AND P0, PT, R4, 0x1000, PT ;  /* 0x000010000400780c */ /* 0x000fe20003f06270 */
[----:B-----5:R-:W-:Y:S01]  /*1270*/  FADD R13, R13, R14 ;  /* 0x0000000e0d0d7221 */ /* 0x020fe20000000000 */
[----:B------:R-:W-:Y:S01]  /*1280*/  FADD R10, R11, R12 ;  /* 0x0000000c0b0a7221 */ /* 0x000fe20000000000 */
[----:B------:R-:W-:Y:S01]  /*1290*/  FADD R14, R15, R16 ;  /* 0x000000100f0e7221 */ /* 0x000fe20000000000 */
[----:B------:R-:W-:Y:S01]  /*12a0*/  FADD R8, R8, R9 ;  /* 0x0000000908087221 */ /* 0x000fe20000000000 */
[----:B------:R-:W-:Y:S01]  /*12b0*/  FADD R5, R18, R5 ;  /* 0x0000000512057221 */ /* 0x000fe20000000000 */
[----:B------:R-:W-:Y:S01]  /*12c0*/  FADD R13, R10, R13 ;  /* 0x0000000d0a0d7221 */ /* 0x000fe20000000000 */
[----:B------:R-:W-:-:S03]  /*12d0*/  FADD R14, R14, R17 ;  /* 0x000000110e0e7221 */ /* 0x000fc60000000000 */
[----:B------:R-:W-:Y:S01]  /*12e0*/  FADD R8, R8, R13 ;  /* 0x0000000d08087221 */ /* 0x000fe20000000000 */
[----:B------:R-:W-:-:S04]  /*12f0*/  FADD R5, R14, R5 ;  /* 0x000000050e057221 */ /* 0x000fc80000000000 */
[----:B------:R-:W-:-:S04]  /*1300*/  FADD R5, R8, R5 ;  /* 0x0000000508057221 */ /* 0x000fc80000000000 */
[----:B------:R-:W-:Y:S01]  /*1310*/  FADD R21, R7, R5 ;  /* 0x0000000507157221 */ /* 0x000fe20000000000 */
[----:B------:R-:W-:Y:S06]  /*1320*/  @!P0 BRA `(.L_x_19) ;  /* 0x0000000800308947 */ /* 0x000fec0003800000 */
[----:B------:R-:W-:-:S04]  /*1330*/  IADD3 R23, PT, PT, R23, 0x1000, RZ ;  /* 0x0000100017177810 */ /* 0x000fc80007ffe0ff */
[----:B------:R-:W-:-:S13]  /*1340*/  ISETP.GT.AND P0, PT, R23, R22, PT ;  /* 0x000000161700720c */ /* 0x000fda0003f04270 */
[----:B------:R-:W-:Y:S05]  /*1350*/  @!P0 BRA `(.L_x_20) ;  /* 0xfffffffc00908947 */ /* 0x000fea000383ffff */
.L_x_18:
[----:B------:R-:W-:-:S13]  /*1360*/  ISETP.GE.AND P0, PT, R23, R20, PT ;  /* 0x000000141700720c */ /* 0x000fda0003f06270 */
[----:B------:R-:W-:Y:S05]  /*1370*/  @P0 BRA `(.L_x_19) ;  /* 0x00000008001c0947 */ /* 0x000fea0003800000 */
[----:B------:R-:W-:Y:S01]  /*1380*/  IMAD.IADD R9, R20, 0x1, -R23 ;  /* 0x0000000114097824 */ /* 0x000fe200078e0a17 */
[----:B------:R-:W-:Y:S04]  /*1390*/  BSSY.RECONVERGENT B1, `(.L_x_19) ;  /* 0x0000085000017945 */ /* 0x000fe80003800200 */
[----:B------:R-:W-:-:S13]  /*13a0*/  ISETP.GE.AND P0, PT, R0, R9, PT ;  /* 0x000000090000720c */ /* 0x000fda0003f06270 */
[----:B------:R-:W-:Y:S05]  /*13b0*/  @P0 BRA `(.L_x_21) ;  /* 0x0000000800080947 */ /* 0x000fea0003800000 */
[-C--:B------:R-:W-:Y:S01]  /*13c0*/  LOP3.LUT R2, RZ, R0.reuse, RZ, 0x33, !PT ;  /* 0x00000000ff027212 */ /* 0x080fe200078e33ff */
[----:B------:R-:W-:Y:S01]  /*13d0*/  BSSY.RECONVERGENT B2, `(.L_x_22) ;  /* 0x0000015000027945 */ /* 0x000fe20003800200 */
[----:B------:R-:W-:Y:S02]  /*13e0*/  MOV R8, R0 ;  /* 0x0000000000087202 */ /* 0x000fe40000000f00 */
[----:B------:R-:W-:-:S04]  /*13f0*/  IADD3 R2, PT, PT, -R23, R20, R2 ;  /* 0x0000001417027210 */ /* 0x000fc80007ffe102 */
[C---:B------:R-:W-:Y:S02]  /*1400*/  LOP3.LUT R3, R2.reuse, 0x300, RZ, 0xc0, !PT ;  /* 0x0000030002037812 */ /* 0x040fe400078ec0ff */
[----:B------:R-:W-:Y:S02]  /*1410*/  ISETP.GE.U32.AND P1, PT, R2, 0x300, PT ;  /* 0x000003000200780c */ /* 0x000fe40003f26070 */
[----:B------:R-:W-:-:S13]  /*1420*/  ISETP.NE.AND P0, PT, R3, 0x300, PT ;  /* 0x000003000300780c */ /* 0x000fda0003f05270 */
[----:B------:R-:W-:Y:S05]  /*1430*/  @!P0 BRA `(.L_x_23) ;  /* 0x0000000000388947 */ /* 0x000fea0003800000 */
[----:B------:R-:W0:Y:S01]  /*1440*/  LDC.64 R4, c[0x0][0x380] ;  /* 0x0000e000ff047b82 */ /* 0x000e220000000a00 */
[----:B------:R-:W-:Y:S02]  /*1450*/  LEA.HI R2, R2, 0x1, RZ, 0x18 ;  /* 0x0000000102027811 */ /* 0x000fe400078fc0ff */
[----:B------:R-:W-:Y:S02]  /*1460*/  IADD3 R7, PT, PT, R0, R23, RZ ;  /* 0x0000001700077210 */ /* 0x000fe40007ffe0ff */
[----:B------:R-:W-:Y:S02]  /*1470*/  LOP3.LUT R2, R2, 0x3, RZ, 0xc0, !PT ;  /* 0x0000000302027812 */ /* 0x000fe400078ec0ff */
[----:B------:R-:W-:Y:S02]  /*1480*/  MOV R8, R0 ;  /* 0x0000000000087202 */ /* 0x000fe40000000f00 */
[----:B------:R-:W-:-:S07]  /*1490*/  IADD3 R6, PT, PT, -R2, RZ, RZ ;  /* 0x000000ff02067210 */ /* 0x000fce0007ffe1ff */
.L_x_24:
[----:B0-----:R-:W-:-:S06]  /*14a0*/  IMAD.WIDE.U32 R2, R7, 0x4, R4 ;  /* 0x0000000407027825 */ /* 0x001fcc00078e0004 */
[----:B------:R-:W2:Y:S01]  /*14b0*/  LDG.E.CONSTANT R2, desc[UR6][R2.64] ;  /* 0x0000000602027981 */ /* 0x000ea2000c1e9900 */
[----:B------:R-:W-:Y:S02]  /*14c0*/  IADD3 R6, PT, PT, R6, 0x1, RZ ;  /* 0x0000000106067810 */ /* 0x000fe40007ffe0ff */
[----:B------:R-:W-:Y:S02]  /*14d0*/  IADD3 R8, PT, PT, R8, 0x100, RZ ;  /* 0x0000010008087810 */ /* 0x000fe40007ffe0ff */
[----:B------:R-:W-:Y:S02]  /*14e0*/  ISETP.NE.AND P0, PT, R6, RZ, PT ;  /* 0x000000ff0600720c */ /* 0x000fe40003f05270 */
[----:B------:R-:W-:Y:S01]  /*14f0*/  IADD3 R7, PT, PT, R7, 0x100, RZ ;  /* 0x0000010007077810 */ /* 0x000fe20007ffe0ff */
[----:B--2---:R-:W-:-:S10]  /*1500*/  FADD R21, R2, R21 ;  /* 0x0000001502157221 */ /* 0x004fd40000000000 */
[----:B------:R-:W-:Y:S05]  /*1510*/  @P0 BRA `(.L_x_24) ;  /* 0xfffffffc00e00947 */ /* 0x000fea000383ffff */
.L_x_23:
[----:B------:R-:W-:Y:S05]  /*1520*/  BSYNC.RECONVERGENT B2 ;  /* 0x0000000000027941 */ /* 0x000fea0003800200 */
.L_x_22:
[----:B------:R-:W-:Y:S05]  /*1530*/  @!P1 BRA `(.L_x_21) ;  /* 0x0000000400a89947 */ /* 0x000fea0003800000 */
[----:B------:R-:W0:Y:S01]  /*1540*/  LDCU.64 UR4, c[0x0][0x380] ;  /* 0x00007000ff0477ac */ /* 0x000e220008000a00 */
[----:B------:R-:W-:Y:S01]  /*1550*/  IADD3 R5, PT, PT, R9, -R8, RZ ;  /* 0x8000000809057210 */ /* 0x000fe20007ffe0ff */
[----:B------:R-:W-:Y:S01]  /*1560*/  BSSY.RECONVERGENT B2, `(.L_x_25) ;  /* 0x000003b000027945 */ /* 0x000fe20003800200 */
[CC--:B------:R-:W-:Y:S02]  /*1570*/  IADD3 R3, P0, PT, R8.reuse, R23.reuse, RZ ;  /* 0x0000001708037210 */ /* 0x0c0fe40007f1e0ff */
[----:B------:R-:W-:Y:S02]  /*1580*/  ISETP.GT.AND P1, PT, R5, 0xc00, PT ;  /* 0x00000c000500780c */ /* 0x000fe40003f24270 */
[----:B------:R-:W-:Y:S02]  /*1590*/  IADD3.X R4, PT, PT, RZ, RZ, RZ, P0, !PT ;  /* 0x000000ffff047210 */ /* 0x000fe400007fe4ff */
[----:B------:R-:W-:Y:S02]  /*15a0*/  IADD3 R11, PT, PT, R8, R23, RZ ;  /* 0x00000017080b7210 */ /* 0x000fe40007ffe0ff */
[----:B0-----:R-:W-:-:S04]  /*15b0*/  LEA R2, P0, R3, UR4, 0x2 ;  /* 0x0000000403027c11 */ /* 0x001fc8000f8010ff */
[----:B------:R-:W-:Y:S02]  /*15c0*/  LEA.HI.X R3, R3, UR5, R4, 0x2, P0 ;  /* 0x0000000503037c11 */ /* 0x000fe400080f1404 */
[----:B------:R-:W-:-:S05]  /*15d0*/  IADD3 R2, P0, PT, R2, 0x800, RZ ;  /* 0x0000080002027810 */ /* 0x000fca0007f1e0ff */
[----:B------:R-:W-:Y:S01]  /*15e0*/  IMAD.X R3, RZ, RZ, R3, P0 ;  /* 0x000000ffff037224 */ /* 0x000fe200000e0603 */
[----:B------:R-:W-:Y:S01]  /*15f0*/  PLOP3.LUT P0, PT, PT, PT, PT, 0x80, 0x8 ;  /* 0x000000000008781c */ /* 0x000fe20003f0f070 */
[----:B------:R-:W-:-:S12]  /*1600*/  @!P1 BRA `(.L_x_26) ;  /* 0x0000000000c09947 */ /* 0x000fd80003800000 */
[----:B------:R-:W-:Y:S02]  /*1610*/  PLOP3.LUT P0, PT, PT, PT, PT, 0x8, 0x80 ;  /* 0x000000000080781c */ /* 0x000fe40003f0e170 */
[----:B------:R-:W-:-:S11]  /*1620*/  IADD3 R13, PT, PT, R9, -0xc00, RZ ;  /* 0xfffff400090d7810 */ /* 0x000fd60007ffe0ff */
.L_x_27:
[----:B------:R-:W0:Y:S01]  /*1630*/  LDC.64 R4, c[0x0][0x380] ;  /* 0x0000e000ff047b82 */ /* 0x000e220000000a00 */
[----:B------:R-:W2:Y:S01]  /*1640*/  LDG.E.CONSTANT R10, desc[UR6][R2.64+-0x400] ;  /* 0xfffc0006020a7981 */ /* 0x000ea2000c1e9900 */
[----:B------:R-:W-:-:S03]  /*1650*/  IADD3 R25, PT, PT, R11, 0x400, RZ ;  /* 0x000004000b197810 */ /* 0x000fc60007ffe0ff */
[----:B------:R-:W3:Y:S04]  /*1660*/  LDG.E.CONSTANT R19, desc[UR6][R2.64] ;  /* 0x0000000602137981 */ /* 0x000ee8000c1e9900 */
[----:B------:R-:W4:Y:S01]  /*1670*/  LDG.E.CONSTANT R18, desc[UR6][R2.64+0x400] ;  /* 0x0004000602127981 */ /* 0x000f22000c1e9900 */
[----:B------:R-:W-:-:S03]  /*1680*/  IADD3 R7, PT, PT, R11, 0x800, RZ ;  /* 0x000008000b077810 */ /* 0x000fc60007ffe0ff */
[----:B------:R-:W5:Y:S04]  /*1690*/  LDG.E.CONSTANT R16, desc[UR6][R2.64+0xc00] ;  /* 0x000c000602107981 */ /* 0x000f68000c1e9900 */
[----:B------:R-:W5:Y:S04]  /*16a0*/  LDG.E.CONSTANT R15, desc[UR6][R2.64+0x1000] ;  /* 0x00100006020f7981 */ /* 0x000f68000c1e9900 */
[----:B------:R-:W5:Y:S01]  /*16b0*/  LDG.E.CONSTANT R14, desc[UR6][R2.64+0x1400] ;  /* 0x00140006020e7981 */ /* 0x000f62000c1e9900 */
[----:B0-----:R-:W-:-:S03]  /*16c0*/  IMAD.WIDE.U32 R22, R11, 0x4, R4 ;  /* 0x000000040b167825 */ /* 0x001fc600078e0004 */
[----:B------:R-:W5:Y:S04]  /*16d0*/  LDG.E.CONSTANT R20, desc[UR6][R2.64+0x2000] ;  /* 0x0020000602147981 */ /* 0x000f68000c1e9900 */
[----:B------:R0:W2:Y:S01]  /*16e0*/  LDG.E.CONSTANT R12, desc[UR6][R22.64] ;  /* 0x00000006160c7981 */ /* 0x0000a2000c1e9900 */
[----:B------:R-:W-:-:S03]  /*16f0*/  IMAD.WIDE.U32 R24, R25, 0x4, R4 ;  /* 0x0000000419187825 */ /* 0x000fc600078e0004 */
[----:B------:R-:W5:Y:S04]  /*1700*/  LDG.E.CONSTANT R26, desc[UR6][R2.64+0x3000] ;  /* 0x00300006021a7981 */ /* 0x000f68000c1e9900 */
[----:B------:R-:W5:Y:S01]  /*1710*/  LDG.E.CONSTANT R17, desc[UR6][R24.64] ;  /* 0x0000000618117981 */ /* 0x000f62000c1e9900 */
[--C-:B------:R-:W-:Y:S01]  /*1720*/  IMAD.WIDE.U32 R6, R7, 0x4, R4.reuse ;  /* 0x0000000407067825 */ /* 0x100fe200078e0004 */
[----:B0-----:R-:W-:Y:S02]  /*1730*/  IADD3 R23, PT, PT, R11, 0xc00, RZ ;  /* 0x00000c000b177810 */ /* 0x001fe40007ffe0ff */
[----:B------:R-:W5:Y:S04]  /*1740*/  LDG.E.CONSTANT R22, desc[UR6][R2.64+0x1c00] ;  /* 0x001c000602167981 */ /* 0x000f68000c1e9900 */
[----:B------:R-:W5:Y:S01]  /*1750*/  LDG.E.CONSTANT R6, desc[UR6][R6.64] ;  /* 0x0000000606067981 */ /* 0x000f62000c1e9900 */
[----:B------:R-:W-:-:S03]  /*1760*/  IMAD.WIDE.U32 R4, R23, 0x4, R4 ;  /* 0x0000000417047825 */ /* 0x000fc600078e0004 */
[----:B------:R-:W5:Y:S04]  /*1770*/  LDG.E.CONSTANT R23, desc[UR6][R2.64+0x2400] ;  /* 0x0024000602177981 */ /* 0x000f68000c1e9900 */
[----:B------:R-:W5:Y:S04]  /*1780*/  LDG.E.CONSTANT R4, desc[UR6][R4.64] ;  /* 0x0000000604047981 */ /* 0x000f68000c1e9900 */
[----:B------:R-:W5:Y:S04]  /*1790*/  LDG.E.CONSTANT R24, desc[UR6][R2.64+0x2c00] ;  /* 0x002c000602187981 */ /* 0x000f68000c1e9900 */
[----:B------:R0:W5:Y:S01]  /*17a0*/  LDG.E.CONSTANT R25, desc[UR6][R2.64+0x3400] ;  /* 0x0034000602197981 */ /* 0x000162000c1e9900 */
[----:B------:R-:W-:-:S04]  /*17b0*/  IADD3 R8, PT, PT, R8, 0x1000, RZ ;  /* 0x0000100008087810 */ /* 0x000fc80007ffe0ff */
[----:B------:R-:W-:Y:S02]  /*17c0*/  ISETP.GE.AND P1, PT, R8, R13, PT ;  /* 0x0000000d0800720c */ /* 0x000fe40003f26270 */
[----:B0-----:R-:W-:Y:S02]  /*17d0*/  IADD3 R2, P2, PT, R2, 0x4000, RZ ;  /* 0x0000400002027810 */ /* 0x001fe40007f5e0ff */
[----:B------:R-:W-:Y:S02]  /*17e0*/  IADD3 R11, PT, PT, R11, 0x1000, RZ ;  /* 0x000010000b0b7810 */ /* 0x000fe40007ffe0ff */
[----:B------:R-:W-:Y:S01]  /*17f0*/  IADD3.X R3, PT, PT, RZ, R3, RZ, P2, !PT ;  /* 0x00000003ff037210 */ /* 0x000fe200017fe4ff */
[----:B--2---:R-:W-:-:S04]  /*1800*/  FADD R21, R12, R21 ;  /* 0x000000150c157221 */ /* 0x004fc80000000000 */
[----:B------:R-:W-:-:S04]  /*1810*/  FADD R10, R21, R10 ;  /* 0x0000000a150a7221 */ /* 0x000fc80000000000 */
[----:B---3--:R-:W-:-:S04]  /*1820*/  FADD R19, R10, R19 ;  /* 0x000000130a137221 */ /* 0x008fc80000000000 */
[----:B----4-:R-:W-:-:S04]  /*1830*/  FADD R18, R19, R18 ;  /* 0x0000001213127221 */ /* 0x010fc80000000000 */
[----:B-----5:R-:W-:-:S04]  /*1840*/  FADD R17, R18, R17 ;  /* 0x0000001112117221 */ /* 0x020fc80000000000 */
        /* <DEDUP_REMOVED lines=12> */
.L_x_26:
[----:B------:R-:W-:Y:S05]  /*1910*/  BSYNC.RECONVERGENT B2 ;  /* 0x0000000000027941 */ /* 0x000fea0003800200 */
.L_x_25:
[----:B------:R-:W-:Y:S01]  /*1920*/  IADD3 R4, PT, PT, R9, -R8, RZ ;  /* 0x8000000809047210 */ /* 0x000fe20007ffe0ff */
[----:B------:R-:W-:Y:S03]  /*1930*/  BSSY.RECONVERGENT B2, `(.L_x_28) ;  /* 0x000001e000027945 */ /* 0x000fe60003800200 */
[----:B------:R-:W-:-:S13]  /*1940*/  ISETP.GT.AND P1, PT, R4, 0x400, PT ;  /* 0x000004000400780c */ /* 0x000fda0003f24270 */
[----:B------:R-:W-:Y:S05]  /*1950*/  @!P1 BRA `(.L_x_29) ;  /* 0x00000000006c9947 */ /* 0x000fea0003800000 */
[----:B------:R-:W0:Y:S01]  /*1960*/  LDC.64 R6, c[0x0][0x380] ;  /* 0x0000e000ff067b82 */ /* 0x000e220000000a00 */
[----:B------:R-:W2:Y:S01]  /*1970*/  LDG.E.CONSTANT R10, desc[UR6][R2.64+-0x400] ;  /* 0xfffc0006020a7981 */ /* 0x000ea2000c1e9900 */
[----:B------:R-:W-:-:S03]  /*1980*/  VIADD R15, R11, 0x400 ;  /* 0x000004000b0f7836 */ /* 0x000fc60000000000 */
[----:B------:R-:W3:Y:S04]  /*1990*/  LDG.E.CONSTANT R13, desc[UR6][R2.64] ;  /* 0x00000006020d7981 */ /* 0x000ee8000c1e9900 */
[----:B------:R-:W4:Y:S04]  /*19a0*/  LDG.E.CONSTANT R17, desc[UR6][R2.64+0xc00] ;  /* 0x000c000602117981 */ /* 0x000f28000c1e9900 */
[----:B------:R-:W5:Y:S04]  /*19b0*/  LDG.E.CONSTANT R19, desc[UR6][R2.64+0x1000] ;  /* 0x0010000602137981 */ /* 0x000f68000c1e9900 */
[----:B------:R1:W5:Y:S01]  /*19c0*/  LDG.E.CONSTANT R23, desc[UR6][R2.64+0x1400] ;  /* 0x0014000602177981 */ /* 0x000362000c1e9900 */
[----:B0-----:R-:W-:-:S06]  /*19d0*/  IMAD.WIDE.U32 R4, R11, 0x4, R6 ;  /* 0x000000040b047825 */ /* 0x001fcc00078e0006 */
[----:B------:R-:W2:Y:S01]  /*19e0*/  LDG.E.CONSTANT R4, desc[UR6][R4.64] ;  /* 0x0000000604047981 */ /* 0x000ea2000c1e9900 */
[----:B------:R-:W-:-:S03]  /*19f0*/  IMAD.WIDE.U32 R6, R15, 0x4, R6 ;  /* 0x000000040f067825 */ /* 0x000fc600078e0006 */
[----:B------:R-:W4:Y:S04]  /*1a00*/  LDG.E.CONSTANT R15, desc[UR6][R2.64+0x400] ;  /* 0x00040006020f7981 */ /* 0x000f28000c1e9900 */
[----:B------:R-:W5:Y:S01]  /*1a10*/  LDG.E.CONSTANT R7, desc[UR6][R6.64] ;  /* 0x0000000606077981 */ /* 0x000f62000c1e9900 */
[----:B------:R-:W-:Y:S02]  /*1a20*/  PLOP3.LUT P0, PT, PT, PT, PT, 0x8, 0x80 ;  /* 0x000000000080781c */ /* 0x000fe40003f0e170 */
[----:B------:R-:W-:Y:S02]  /*1a30*/  IADD3 R8, PT, PT, R8, 0x800, RZ ;  /* 0x0000080008087810 */ /* 0x000fe40007ffe0ff */
[----:B------:R-:W-:Y:S01]  /*1a40*/  IADD3 R11, PT, PT, R11, 0x800, RZ ;  /* 0x000008000b0b7810 */ /* 0x000fe20007ffe0ff */
[----:B--2---:R-:W-:-:S04]  /*1a50*/  FADD R21, R21, R4 ;  /* 0x0000000415157221 */ /* 0x004fc80000000000 */
[----:B------:R-:W-:-:S04]  /*1a60*/  FADD R10, R21, R10 ;  /* 0x0000000a150a7221 */ /* 0x000fc80000000000 */
[----:B---3--:R-:W-:-:S04]  /*1a70*/  FADD R10, R10, R13 ;  /* 0x0000000d0a0a7221 */ /* 0x008fc80000000000 */
[----:B----4-:R-:W-:-:S04]  /*1a80*/  FADD R10, R10, R15 ;  /* 0x0000000f0a0a7221 */ /* 0x010fc80000000000 */
[----:B-----5:R-:W-:Y:S01]  /*1a90*/  FADD R10, R10, R7 ;  /* 0x000000070a0a7221 */ /* 0x020fe20000000000 */
[----:B------:R-:W-:-:S03]  /*1aa0*/  IADD3 R4, P1, PT, R2, 0x2000, RZ ;  /* 0x0000200002047810 */ /* 0x000fc60007f3e0ff */
[----:B------:R-:W-:Y:S01]  /*1ab0*/  FADD R10, R10, R17 ;  /* 0x000000110a0a7221 */ /* 0x000fe20000000000 */
[----:B------:R-:W-:-:S03]  /*1ac0*/  IADD3.X R5, PT, PT, RZ, R3, RZ, P1, !PT ;  /* 0x00000003ff057210 */ /* 0x000fc60000ffe4ff */
[----:B------:R-:W-:Y:S01]  /*1ad0*/  FADD R10, R10, R19 ;  /* 0x000000130a0a7221 */ /* 0x000fe20000000000 */
[----:B-1----:R-:W-:Y:S02]  /*1ae0*/  MOV R2, R4 ;  /* 0x0000000400027202 */ /* 0x002fe40000000f00 */
[----:B------:R-:W-:Y:S01]  /*1af0*/  MOV R3, R5 ;  /* 0x0000000500037202 */ /* 0x000fe20000000f00 */
[----:B------:R-:W-:-:S07]  /*1b00*/  FADD R21, R10, R23 ;  /* 0x000000170a157221 */ /* 0x000fce0000000000 */
.L_x_29:
[----:B------:R-:W-:Y:S05]  /*1b10*/  BSYNC.RECONVERGENT B2 ;  /* 0x0000000000027941 */ /* 0x000fea0003800200 */
.L_x_28:
[----:B------:R-:W-:-:S13]  /*1b20*/  ISETP.LT.OR P0, PT, R8, R9, P0 ;  /* 0x000000090800720c */ /* 0x000fda0000701670 */
[----:B------:R-:W-:Y:S05]  /*1b30*/  @!P0 BRA `(.L_x_21) ;  /* 0x0000000000288947 */ /* 0x000fea0003800000 */
[----:B------:R-:W0:Y:S01]  /*1b40*/  LDC.64 R4, c[0x0][0x380] ;  /* 0x0000e000ff047b82 */ /* 0x000e220000000a00 */
[----:B------:R-:W2:Y:S04]  /*1b50*/  LDG.E.CONSTANT R6, desc[UR6][R2.64+-0x400] ;  /* 0xfffc000602067981 */ /* 0x000ea8000c1e9900 */
[----:B------:R-:W3:Y:S04]  /*1b60*/  LDG.E.CONSTANT R7, desc[UR6][R2.64] ;  /* 0x0000000602077981 */ /* 0x000ee8000c1e9900 */
[----:B------:R-:W4:Y:S01]  /*1b70*/  LDG.E.CONSTANT R9, desc[UR6][R2.64+0x400] ;  /* 0x0004000602097981 */ /* 0x000f22000c1e9900 */
[----:B0-----:R-:W-:-:S06]  /*1b80*/  IMAD.WIDE.U32 R4, R11, 0x4, R4 ;  /* 0x000000040b047825 */ /* 0x001fcc00078e0004 */
[----:B------:R-:W5:Y:S02]  /*1b90*/  LDG.E.CONSTANT R4, desc[UR6][R4.64] ;  /* 0x0000000604047981 */ /* 0x000f64000c1e9900 */
[----:B-----5:R-:W-:-:S04]  /*1ba0*/  FADD R21, R21, R4 ;  /* 0x0000000415157221 */ /* 0x020fc80000000000 */
[----:B--2---:R-:W-:-:S04]  /*1bb0*/  FADD R6, R21, R6 ;  /* 0x0000000615067221 */ /* 0x004fc80000000000 */
[----:B---3--:R-:W-:-:S04]  /*1bc0*/  FADD R6, R6, R7 ;  /* 0x0000000706067221 */ /* 0x008fc80000000000 */
[----:B----4-:R-:W-:-:S07]  /*1bd0*/  FADD R21, R6, R9 ;  /* 0x0000000906157221 */ /* 0x010fce0000000000 */
.L_x_21:
[----:B------:R-:W-:Y:S05]  /*1be0*/  BSYNC.RECONVERGENT B1 ;  /* 0x0000000000017941 */ /* 0x000fea0003800200 */
.L_x_19:
[----:B------:R-:W0:Y:S01]  /*1bf0*/  S2R R6, SR_LANEID ;  /* 0x0000000000067919 */ /* 0x000e220000000000 */
[----:B------:R-:W1:Y:S01]  /*1c00*/  SHFL.DOWN PT, R2, R21, 0x1, 0x1f ;  /* 0x08201f0015027f89 */ /* 0x000e6200000e0000 */
[C---:B0-----:R-:W-:Y:S02]  /*1c10*/  ISETP.GT.AND P0, PT, R6.reuse, 0x1e, PT ;  /* 0x0000001e0600780c */ /* 0x041fe40003f04270 */
[----:B------:R-:W-:-:S11]  /*1c20*/  ISETP.NE.AND P1, PT, R6, RZ, PT ;  /* 0x000000ff0600720c */ /* 0x000fd60003f25270 */
[----:B-1----:R-:W-:Y:S01]  /*1c30*/  @!P0 FADD R21, R2, R21 ;  /* 0x0000001502158221 */ /* 0x002fe20000000000 */
[----:B------:R-:W-:Y:S01]  /*1c40*/  ISETP.GT.AND P0, PT, R6, 0x1d, PT ;  /* 0x0000001d0600780c */ /* 0x000fe20003f04270 */
[----:B------:R-:W0:Y:S01]  /*1c50*/  @!P1 S2R R5, SR_CgaCtaId ;  /* 0x0000000000059919 */ /* 0x000e220000008800 */
[----:B------:R-:W-:Y:S02]  /*1c60*/  @!P1 MOV R4, 0x400 ;  /* 0x0000040000049802 */ /* 0x000fe40000000f00 */
[----:B------:R-:W-:Y:S01]  /*1c70*/  @!P1 SHF.R.U32.HI R3, RZ, 0x3, R0 ;  /* 0x00000003ff039819 */ /* 0x000fe20000011600 */
[----:B------:R-:W1:Y:S03]  /*1c80*/  SHFL.DOWN PT, R2, R21, 0x2, 0x1f ;  /* 0x08401f0015027f89 */ /* 0x000e6600000e0000 */
[----:B------:R-:W-:-:S05]  /*1c90*/  @!P1 LOP3.LUT R3, R3, 0x7c, RZ, 0xc0, !PT ;  /* 0x0000007c03039812 */ /* 0x000fca00078ec0ff */
[----:B-1----:R-:W-:Y:S01]  /*1ca0*/  @!P0 FADD R21, R21, R2 ;  /* 0x0000000215158221 */ /* 0x002fe20000000000 */
[----:B------:R-:W-:Y:S02]  /*1cb0*/  ISETP.GT.AND P0, PT, R6, 0x1b, PT ;  /* 0x0000001b0600780c */ /* 0x000fe40003f04270 */
[----:B0-----:R-:W-:Y:S02]  /*1cc0*/  @!P1 LEA R4, R5, R4, 0x18 ;  /* 0x0000000405049211 */ /* 0x001fe400078ec0ff */
[----:B------:R-:W0:Y:S02]  /*1cd0*/  SHFL.DOWN PT, R2, R21, 0x4, 0x1f ;  /* 0x08801f0015027f89 */ /* 0x000e2400000e0000 */
[----:B------:R-:W-:-:S07]  /*1ce0*/  @!P1 IADD3 R3, PT, PT, R3, R4, RZ ;  /* 0x0000000403039210 */ /* 0x000fce0007ffe0ff */
        /* <DEDUP_REMOVED lines=12> */
[----:B------:R-:W0:Y:S01]  /*1db0*/  S2UR UR5, SR_CgaCtaId ;  /* 0x00000000000579c3 */ /* 0x000e220000008800 */
[----:B------:R-:W-:Y:S02]  /*1dc0*/  UMOV UR4, 0x400 ;  /* 0x0000040000047882 */ /* 0x000fe40000000000 */
[----:B0-----:R-:W-:-:S09]  /*1dd0*/  ULEA UR4, UR5, UR4, 0x18 ;  /* 0x0000000405047291 */ /* 0x001fd2000f8ec0ff */
[----:B---3--:R-:W0:Y:S04]  /*1de0*/  LDS R3, [UR4+0xc] ;  /* 0x00000c04ff037984 */ /* 0x008e280008000800 */
        /* <DEDUP_REMOVED lines=10> */
.L_x_2:
        /* <DEDUP_REMOVED lines=12> */
.L_x_32:
[----:B------:R-:W-:Y:S05]  /*1f50*/  BSYNC.RECONVERGENT B1 ;  /* 0x0000000000017941 */ /* 0x000fea0003800200 */
.L_x_31:
[----:B------:R-:W-:Y:S01]  /*1f60*/  ISETP.GE.AND P0, PT, R11, R20, PT ;  /* 0x000000140b00720c */ /* 0x000fe20003f06270 */
[----:B------:R-:W-:-:S12]  /*1f70*/  BSSY.RECONVERGENT B1, `(.L_x_33) ;  /* 0x0000074000017945 */ /* 0x000fd80003800200 */
[----:B------:R-:W-:Y:S05]  /*1f80*/  @P0 BRA `(.L_x_34) ;  /* 0x0000000400c80947 */ /* 0x000fea0003800000 */
[----:B0-----:R-:W-:Y:S01]  /*1f90*/  LOP3.LUT R3, RZ, R11, RZ, 0x33, !PT ;  /* 0x0000000bff037212 */ /* 0x001fe200078e33ff */
[----:B------:R-:W-:Y:S04]  /*1fa0*/  BSSY.RECONVERGENT B2, `(.L_x_35) ;  /* 0x0000015000027945 */ /* 0x000fe80003800200 */
[----:B------:R-:W-:-:S05]  /*1fb0*/  IMAD.IADD R4, R3, 0x1, R20 ;  /* 0x0000000103047824 */ /* 0x000fca00078e0214 */
        /* <DEDUP_REMOVED lines=10> */
.L_x_37:
[----:B------:R-:W-:-:S06]  /*2060*/  MOV R3, R5 ;  /* 0x0000000500037202 */ /* 0x000fcc0000000f00 */
[----:B------:R0:W2:Y:S01]  /*2070*/  LDG.E.CONSTANT R3, desc[UR6][R2.64] ;  /* 0x0000000602037981 */ /* 0x0000a2000c1e9900 */
[----:B------:R-:W-:Y:S02]  /*2080*/  IADD3 R4, PT, PT, R4, 0x1, RZ ;  /* 0x0000000104047810 */ /* 0x000fe40007ffe0ff */
[----:B------:R-:W-:Y:S02]  /*2090*/  IADD3 R11, PT, PT, R11, 0x100, RZ ;  /* 0x000001000b0b7810 */ /* 0x000fe40007ffe0ff */
[----:B------:R-:W-:Y:S02]  /*20a0*/  ISETP.NE.AND P0, PT, R4, RZ, PT ;  /* 0x000000ff0400720c */ /* 0x000fe40003f05270 */
[----:B0-----:R-:W-:-:S04]  /*20b0*/  IADD3 R2, P2, PT, R2, 0x400, RZ ;  /* 0x0000040002027810 */ /* 0x001fc80007f5e0ff */
[----:B------:R-:W-:Y:S01]  /*20c0*/  IADD3.X R5, PT, PT, RZ, R5, RZ, P2, !PT ;  /* 0x00000005ff057210 */ /* 0x000fe200017fe4ff */
[----:B--2--5:R-:W-:-:S06]  /*20d0*/  FADD R0, R3, R0 ;  /* 0x0000000003007221 */ /* 0x024fcc0000000000 */
[----:B------:R-:W-:Y:S05]  /*20e0*/  @P0 BRA `(.L_x_37) ;  /* 0xfffffffc00dc0947 */ /* 0x000fea000383ffff */
.L_x_36:
[----:B------:R-:W-:Y:S05]  /*20f0*/  BSYNC.RECONVERGENT B2 ;  /* 0x0000000000027941 */ /* 0x000fea0003800200 */
.L_x_35:
        /* <DEDUP_REMOVED lines=8> */
.L_x_40:
        /* <DEDUP_REMOVED lines=9> */
[----:B------:R-:W-:-:S03]  /*2210*/  VIADD R3, R11, 0x800 ;  /* 0x000008000b037836 */ /* 0x000fc60000000000 */
[----:B------:R-:W4:Y:S01]  /*2220*/  LDG.E.CONSTANT R15, desc[UR6][R4.64+0x400] ;  /* 0x00040006040f7981 */ /* 0x000f22000c1e9900 */
        /* <DEDUP_REMOVED lines=32> */
.L_x_39:
[----:B------:R-:W-:Y:S05]  /*2430*/  BSYNC.RECONVERGENT B2 ;  /* 0x0000000000027941 */ /* 0x000fea0003800200 */
.L_x_38:
[----:B------:R-:W-:Y:S01]  /*2440*/  IADD3 R2, PT, PT, -R11, R20, RZ ;  /* 0x000000140b027210 */ /* 0x000fe20007ffe1ff */
[----:B------:R-:W-:Y:S03]  /*2450*/  BSSY.RECONVERGENT B2, `(.L_x_41) ;  /* 0x0000019000027945 */ /* 0x000fe60003800200 */
[----:B------:R-:W-:-:S13]  /*2460*/  ISETP.GT.AND P1, PT, R2, 0x400, PT ;  /* 0x000004000200780c */ /* 0x000fda0003f24270 */
[----:B------:R-:W-:Y:S05]  /*2470*/  @!P1 BRA `(.L_x_42) ;  /* 0x0000000000589947 */ /* 0x000fea0003800000 */
        /* <DEDUP_REMOVED lines=22> */
.L_x_42:
[----:B------:R-:W-:Y:S05]  /*25e0*/  BSYNC.RECONVERGENT B2 ;  /* 0x0000000000027941 */ /* 0x000fea0003800200 */
.L_x_41:
        /* <DEDUP_REMOVED lines=12> */
.L_x_34:
[----:B------:R-:W-:Y:S05]  /*26b0*/  BSYNC.RECONVERGENT B1 ;  /* 0x0000000000017941 */ /* 0x000fea0003800200 */
.L_x_33:
        /* <DEDUP_REMOVED lines=35> */
[----:B--2---:R-:W0:Y:S04]  /*28f0*/  LDS R3, [UR4+0xc] ;  /* 0x00000c04ff037984 */ /* 0x004e280008000800 */
        /* <DEDUP_REMOVED lines=10> */
.L_x_43:
[----:B0-----:R-:W0:Y:S01]  /*29a0*/  S2R R2, SR_LANEID ;  /* 0x0000000000027919 */ /* 0x001e220000000000 */
[----:B------:R-:W-:-:S04]  /*29b0*/  LOP3.LUT R0, R9, 0x3e0, RZ, 0xc0, !PT ;  /* 0x000003e009007812 */ /* 0x000fc800078ec0ff */
[----:B------:R-:W-:Y:S02]  /*29c0*/  IADD3 R3, PT, PT, R0, 0x20, RZ ;  /* 0x0000002000037810 */ /* 0x000fe40007ffe0ff */
[----:B------:R-:W-:Y:S02]  /*29d0*/  LOP3.LUT R7, RZ, R0, RZ, 0x33, !PT ;  /* 0x00000000ff077212 */ /* 0x000fe400078e33ff */
[-C--:B------:R-:W-:Y:S02]  /*29e0*/  ISETP.GT.AND P0, PT, R3, R20.reuse, PT ;  /* 0x000000140300720c */ /* 0x080fe40003f04270 */
[----:B------:R-:W-:-:S04]  /*29f0*/  IADD3 R7, PT, PT, R7, R20, RZ ;  /* 0x0000001407077210 */ /* 0x000fc80007ffe0ff */
[----:B------:R-:W-:-:S05]  /*2a00*/  SEL R4, R7, 0x1f, P0 ;  /* 0x0000001f07047807 */ /* 0x000fca0000000000 */
[----:B------:R-:W1:Y:S01]  /*2a10*/  SHFL.DOWN PT, R0, R5, 0x1, R4 ;  /* 0x0820000005007989 */ /* 0x000e6200000e0004 */
[C---:B0-----:R-:W-:Y:S01]  /*2a20*/  ISETP.GE.AND P0, PT, R2.reuse, R4, PT ;  /* 0x000000040200720c */ /* 0x041fe20003f06270 */
[C---:B------:R-:W-:Y:S01]  /*2a30*/  VIADD R3, R2.reuse, 0x2 ;  /* 0x0000000202037836 */ /* 0x040fe20000000000 */
[----:B------:R-:W-:-:S11]  /*2a40*/  ISETP.NE.AND P1, PT, R2, RZ, PT ;  /* 0x000000ff0200720c */ /* 0x000fd60003f25270 */
[----:B-1----:R-:W-:Y:S01]  /*2a50*/  @!P0 FADD R5, R0, R5 ;  /* 0x0000000500058221 */ /* 0x002fe20000000000 */
[-C--:B------:R-:W-:Y:S01]  /*2a60*/  ISETP.GT.AND P0, PT, R3, R4.reuse, PT ;  /* 0x000000040300720c */ /* 0x080fe20003f04270 */
[----:B------:R-:W0:Y:S01]  /*2a70*/  @!P1 S2R R6, SR_CgaCtaId ;  /* 0x0000000000069919 */ /* 0x000e220000008800 */
[----:B------:R-:W-:Y:S02]  /*2a80*/  IADD3 R3, PT, PT, R2, 0x4, RZ ;  /* 0x0000000402037810 */ /* 0x000fe40007ffe0ff */
[----:B------:R-:W1:Y:S09]  /*2a90*/  SHFL.DOWN PT, R0, R5, 0x2, R4 ;  /* 0x0840000005007989 */ /* 0x000e7200000e0004 */
[----:B-1----:R-:W-:Y:S01]  /*2aa0*/  @!P0 FADD R5, R5, R0 ;  /* 0x0000000005058221 */ /* 0x002fe20000000000 */
[----:B------:R-:W-:-:S02]  /*2ab0*/  ISETP.GT.AND P0, PT, R3, R4, PT ;  /* 0x000000040300720c */ /* 0x000fc40003f04270 */
[----:B------:R-:W-:Y:S02]  /*2ac0*/  IADD3 R3, PT, PT, R2, 0x8, RZ ;  /* 0x0000000802037810 */ /* 0x000fe40007ffe0ff */
[----:B------:R-:W1:Y:S09]  /*2ad0*/  SHFL.DOWN PT, R0, R5, 0x4, R4 ;  /* 0x0880000005007989 */ /* 0x000e7200000e0004 */
[----:B-1----:R-:W-:Y:S01]  /*2ae0*/  @!P0 FADD R5, R5, R0 ;  /* 0x0000000005058221 */ /* 0x002fe20000000000 */
[----:B------:R-:W-:-:S02]  /*2af0*/  ISETP.GT.AND P0, PT, R3, R4, PT ;  /* 0x000000040300720c */ /* 0x000fc40003f04270 */
[----:B------:R-:W-:Y:S02]  /*2b00*/  IADD3 R3, PT, PT, R2, 0x10, RZ ;  /* 0x0000001002037810 */ /* 0x000fe40007ffe0ff */
[----:B------:R-:W1:Y:S01]  /*2b10*/  SHFL.DOWN PT, R0, R5, 0x8, R4 ;  /* 0x0900000005007989 */ /* 0x000e6200000e0004 */
[----:B------:R-:W-:-:S04]  /*2b20*/  @!P1 SHF.R.U32.HI R2, RZ, 0x3, R9 ;  /* 0x00000003ff029819 */ /* 0x000fc80000011609 */
[----:B------:R-:W-:-:S04]  /*2b30*/  @!P1 LOP3.LUT R2, R2, 0x7c, RZ, 0xc0, !PT ;  /* 0x0000007c02029812 */ /* 0x000fc800078ec0ff */
[----:B-1----:R-:W-:Y:S01]  /*2b40*/  @!P0 FADD R5, R5, R0 ;  /* 0x0000000005058221 */ /* 0x002fe20000000000 */
[----:B------:R-:W-:Y:S02]  /*2b50*/  ISETP.GT.AND P0, PT, R3, R4, PT ;  /* 0x000000040300720c */ /* 0x000fe40003f04270 */
[----:B------:R-:W-:Y:S02]  /*2b60*/  @!P1 MOV R3, 0x400 ;  /* 0x0000040000039802 */ /* 0x000fe40000000f00 */
[----:B------:R-:W1:Y:S02]  /*2b70*/  SHFL.DOWN PT, R0, R5, 0x10, R4 ;  /* 0x0a00000005007989 */ /* 0x000e6400000e0004 */
[----:B0-----:R-:W-:-:S04]  /*2b80*/  @!P1 LEA R3, R6, R3, 0x18 ;  /* 0x0000000306039211 */ /* 0x001fc800078ec0ff */
[----:B------:R-:W-:-:S03]  /*2b90*/  @!P1 IADD3 R3, PT, PT, R2, R3, RZ ;  /* 0x0000000302039210 */ /* 0x000fc60007ffe0ff */
[----:B-1----:R-:W-:Y:S01]  /*2ba0*/  @!P0 FADD R5, R5, R0 ;  /* 0x0000000005058221 */ /* 0x002fe20000000000 */
        /* <DEDUP_REMOVED lines=12> */
[----:B-1----:R-:W0:Y:S04]  /*2c70*/  LDS R3, [UR4+0xc] ;  /* 0x00000c04ff037984 */ /* 0x002e280008000800 */
        /* <DEDUP_REMOVED lines=13> */
.L_x_30:
[----:B------:R-:W0:Y:S01]  /*2d50*/  S2R R8, SR_TID.X ;  /* 0x0000000000087919 */ /* 0x000e220000002100 */
[----:B------:R-:W0:Y:S02]  /*2d60*/  LDC.64 R2, c[0x0][0x380] ;  /* 0x0000e000ff027b82 */ /* 0x000e240000000a00 */
[----:B0-----:R-:W-:-:S05]  /*2d70*/  IMAD.WIDE.U32 R2, R8, 0x4, R2 ;  /* 0x0000000408027825 */ /* 0x001fca00078e0002 */
[----:B------:R-:W2:Y:S04]  /*2d80*/  LDG.E.CONSTANT R19, desc[UR6][R2.64] ;  /* 0x0000000602137981 */ /* 0x000ea8000c1e9900 */
[----:B------:R-:W2:Y:S04]  /*2d90*/  LDG.E.CONSTANT R0, desc[UR6][R2.64+0x400] ;  /* 0x0004000602007981 */ /* 0x000ea8000c1e9900 */
[----:B------:R-:W3:Y:S04]  /*2da0*/  LDG.E.CONSTANT R4, desc[UR6][R2.64+0x800] ;  /* 0x0008000602047981 */ /* 0x000ee8000c1e9900 */
[----:B------:R-:W3:Y:S04]  /*2db0*/  LDG.E.CONSTANT R5, desc[UR6][R2.64+0xc00] ;  /* 0x000c000602057981 */ /* 0x000ee8000c1e9900 */
[----:B------:R-:W4:Y:S04]  /*2dc0*/  LDG.E.CONSTANT R6, desc[UR6][R2.64+0x1000] ;  /* 0x0010000602067981 */ /* 0x000f28000c1e9900 */
[----:B------:R-:W4:Y:S04]  /*2dd0*/  LDG.E.CONSTANT R7, desc[UR6][R2.64+0x1400] ;  /* 0x0014000602077981 */ /* 0x000f28000c1e9900 */
[----:B------:R-:W5:Y:S04]  /*2de0*/  LDG.E.CONSTANT R9, desc[UR6][R2.64+0x1800] ;  /* 0x0018000602097981 */ /* 0x000f68000c1e9900 */
        /* <DEDUP_REMOVED lines=8> */
[----:B------:R-:W5:Y:S01]  /*2e70*/  LDG.E.CONSTANT R18, desc[UR6][R2.64+0x3c00] ;  /* 0x003c000602127981 */ /* 0x000f62000c1e9900 */
[----:B------:R-:W-:Y:S01]  /*2e80*/  ISETP.GE.U32.AND P0, PT, R20, 0x2000, PT ;  /* 0x000020001400780c */ /* 0x000fe20003f06070 */
[----:B--2---:R-:W-:Y:S01]  /*2e90*/  FADD R0, R19, R0 ;  /* 0x0000000013007221 */ /* 0x004fe20000000000 */
[----:B---3--:R-:W-:-:S04]  /*2ea0*/  FADD R5, R4, R5 ;  /* 0x0000000504057221 */ /* 0x008fc80000000000 */
[----:B------:R-:W-:Y:S01]  /*2eb0*/  FADD R0, R0, R5 ;  /* 0x0000000500007221 */ /* 0x000fe20000000000 */
[----:B----4-:R-:W-:Y:S01]  /*2ec0*/  FADD R6, R6, R7 ;  /* 0x0000000706067221 */ /* 0x010fe20000000000 */
[----:B-----5:R-:W-:-:S04]  /*2ed0*/  FADD R9, R9, R10 ;  /* 0x0000000a09097221 */ /* 0x020fc80000000000 */
[----:B------:R-:W-:Y:S01]  /*2ee0*/  FADD R9, R6, R9 ;  /* 0x0000000906097221 */ /* 0x000fe20000000000 */
[----:B------:R-:W-:-:S03]  /*2ef0*/  FADD R11, R11, R12 ;  /* 0x0000000c0b0b7221 */ /* 0x000fc60000000000 */
[----:B------:R-:W-:Y:S01]  /*2f00*/  FADD R0, R0, R9 ;  /* 0x0000000900007221 */ /* 0x000fe20000000000 */
[----:B------:R-:W-:-:S04]  /*2f10*/  FADD R14, R13, R14 ;  /* 0x0000000e0d0e7221 */ /* 0x000fc80000000000 */
[----:B------:R-:W-:Y:S01]  /*2f20*/  FADD R11, R11, R14 ;  /* 0x0000000e0b0b7221 */ /* 0x000fe20000000000 */
[----:B------:R-:W-:Y:S01]  /*2f30*/  FADD R15, R15, R16 ;  /* 0x000000100f0f7221 */ /* 0x000fe20000000000 */
[----:B------:R-:W-:-:S04]  /*2f40*/  FADD R18, R17, R18 ;  /* 0x0000001211127221 */ /* 0x000fc80000000000 */
[----:B------:R-:W-:-:S04]  /*2f50*/  FADD R18, R15, R18 ;  /* 0x000000120f127221 */ /* 0x000fc80000000000 */
[----:B------:R-:W-:Y:S01]  /*2f60*/  FADD R5, R11, R18 ;  /* 0x000000120b057221 */ /* 0x000fe20000000000 */
[----:B------:R-:W-:-:S03]  /*2f70*/  HFMA2 R11, -RZ, RZ, 0, 0.00048828125 ;  /* 0x00001000ff0b7431 */ /* 0x000fc600000001ff */
[----:B------:R-:W-:Y:S01]  /*2f80*/  FADD R0, R0, R5 ;  /* 0x0000000500007221 */ /* 0x000fe20000000000 */
[----:B------:R-:W-:Y:S06]  /*2f90*/  @!P0 BRA `(.L_x_44) ;  /* 0x0000000000ac8947 */ /* 0x000fec0003800000 */
[----:B------:R-:W0:Y:S01]  /*2fa0*/  LDC R7, c[0x0][0x390] ;  /* 0x0000e400ff077b82 */ /* 0x000e220000000800 */
[----:B------:R-:W-:Y:S02]  /*2fb0*/  IADD3 R6, PT, PT, R20, -0x1000, RZ ;  /* 0xfffff00014067810 */ /* 0x000fe40007ffe0ff */
[----:B------:R-:W-:-:S07]  /*2fc0*/  MOV R11, 0x1000 ;  /* 0x00001000000b7802 */ /* 0x000fce0000000f00 */
.L_x_46:
[----:B------:R-:W-:-:S05]  /*2fd0*/  IMAD.WIDE R4, R11, 0x4, R2 ;  /* 0x000000040b047825 */ /* 0x000fca00078e0202 */
[----:B------:R-:W2:Y:S04]  /*2fe0*/  LDG.E.CONSTANT R20, desc[UR6][R4.64+0x400] ;  /* 0x0004000604147981 */ /* 0x000ea8000c1e9900 */
[----:B------:R-:W2:Y:S04]  /*2ff0*/  LDG.E.CONSTANT R21, desc[UR6][R4.64+0x800] ;  /* 0x0008000604157981 */ /* 0x000ea8000c1e9900 */
        /* <DEDUP_REMOVED lines=13> */
[----:B------:R1:W5:Y:S01]  /*30d0*/  LDG.E.CONSTANT R18, desc[UR6][R4.64+0x3c00] ;  /* 0x003c000604127981 */ /* 0x000362000c1e9900 */
[----:B--2---:R-:W-:Y:S01]  /*30e0*/  FADD R21, R20, R21 ;  /* 0x0000001514157221 */ /* 0x004fe20000000000 */
[----:B0-----:R-:W-:-:S05]  /*30f0*/  MOV R20, R7 ;  /* 0x0000000700147202 */ /* 0x001fca0000000f00 */
[----:B-1----:R-:W-:Y:S02]  /*3100*/  IMAD.IADD R4, R20, 0x1, -R11 ;  /* 0x0000000114047824 */ /* 0x002fe400078e0a0b */
[----:B---3--:R-:W-:-:S03]  /*3110*/  FADD R0, R19, R0 ;  /* 0x0000000013007221 */ /* 0x008fc60000000000 */
[----:B------:R-:W-:Y:S01]  /*3120*/  ISETP.GE.AND P0, PT, R4, 0x1000, PT ;  /* 0x000010000400780c */ /* 0x000fe20003f06270 */
[----:B----4-:R-:W-:Y:S01]  /*3130*/  FADD R22, R22, R23 ;  /* 0x0000001716167221 */ /* 0x010fe20000000000 */
[----:B------:R-:W-:Y:S01]  /*3140*/  FADD R0, R0, R21 ;  /* 0x0000001500007221 */ /* 0x000fe20000000000 */
[----:B-----5:R-:W-:-:S04]  /*3150*/  FADD R25, R24, R25 ;  /* 0x0000001918197221 */ /* 0x020fc80000000000 */
[----:B------:R-:W-:Y:S01]  /*3160*/  FADD R25, R22, R25 ;  /* 0x0000001916197221 */ /* 0x000fe20000000000 */
[----:B------:R-:W-:Y:S01]  /*3170*/  FADD R16, R16, R17 ;  /* 0x0000001110107221 */ /* 0x000fe20000000000 */
[----:B------:R-:W-:-:S04]  /*3180*/  FADD R15, R15, R10 ;  /* 0x0000000a0f0f7221 */ /* 0x000fc80000000000 */
[----:B------:R-:W-:Y:S01]  /*3190*/  FADD R15, R16, R15 ;  /* 0x0000000f100f7221 */ /* 0x000fe20000000000 */
[----:B------:R-:W-:Y:S01]  /*31a0*/  FADD R9, R14, R9 ;  /* 0x000000090e097221 */ /* 0x000fe20000000000 */
[----:B------:R-:W-:-:S04]  /*31b0*/  FADD R12, R13, R12 ;  /* 0x0000000c0d0c7221 */ /* 0x000fc80000000000 */
[----:B------:R-:W-:Y:S01]  /*31c0*/  FADD R12, R9, R12 ;  /* 0x0000000c090c7221 */ /* 0x000fe20000000000 */
[----:B------:R-:W-:-:S03]  /*31d0*/  FADD R0, R0, R25 ;  /* 0x0000001900007221 */ /* 0x000fc60000000000 */
[----:B------:R-:W-:-:S04]  /*31e0*/  FADD R15, R15, R12 ;  /* 0x0000000c0f0f7221 */ /* 0x000fc80000000000 */
[----:B------:R-:W-:-:S04]  /*31f0*/  FADD R15, R0, R15 ;  /* 0x0000000f000f7221 */ /* 0x000fc80000000000 */
[----:B------:R-:W-:Y:S01]  /*3200*/  FADD R0, R18, R15 ;  /* 0x0000000f12007221 */ /* 0x000fe20000000000 */
[----:B------:R-:W-:Y:S06]  /*3210*/  @!P0 BRA `(.L_x_45) ;  /* 0x0000000800308947 */ /* 0x000fec0003800000 */
[----:B------:R-:W-:-:S04]  /*3220*/  IADD3 R11, PT, PT, R11, 0x1000, RZ ;  /* 0x000010000b0b7810 */ /* 0x000fc80007ffe0ff */
[----:B------:R-:W-:-:S13]  /*3230*/  ISETP.GT.AND P0, PT, R11, R6, PT ;  /* 0x000000060b00720c */ /* 0x000fda0003f04270 */
[----:B------:R-:W-:Y:S05]  /*3240*/  @!P0 BRA `(.L_x_46) ;  /* 0xfffffffc00608947 */ /* 0x000fea000383ffff */
.L_x_44:
[----:B------:R-:W-:-:S13]  /*3250*/  ISETP.GE.AND P0, PT, R11, R20, PT ;  /* 0x000000140b00720c */ /* 0x000fda0003f06270 */
[----:B------:R-:W-:Y:S05]  /*3260*/  @P0 BRA `(.L_x_45) ;  /* 0x00000008001c0947 */ /* 0x000fea0003800000 */
[----:B------:R-:W-:Y:S01]  /*3270*/  IADD3 R9, PT, PT, -R11, R20, RZ ;  /* 0x000000140b097210 */ /* 0x000fe20007ffe1ff */
[----:B------:R-:W-:Y:S03]  /*3280*/  BSSY.RECONVERGENT B1, `(.L_x_45) ;  /* 0x0000085000017945 */ /* 0x000fe60003800200 */
        /* <DEDUP_REMOVED lines=16> */
.L_x_50:
        /* <DEDUP_REMOVED lines=8> */
.L_x_49:
[----:B------:R-:W-:Y:S05]  /*3410*/  BSYNC.RECONVERGENT B2 ;  /* 0x0000000000027941 */ /* 0x000fea0003800200 */
.L_x_48:
[----:B------:R-:W-:Y:S05]  /*3420*/  @!P1 BRA `(.L_x_47) ;  /* 0x0000000400a89947 */ /* 0x000fea0003800000 */
[----:B------:R-:W0:Y:S01]  /*3430*/  LDCU.64 UR4, c[0x0][0x380] ;  /* 0x00007000ff0477ac */ /* 0x000e220008000a00 */
[----:B------:R-:W-:Y:S01]  /*3440*/  IADD3 R5, PT, PT, R9, -R10, RZ ;  /* 0x8000000a09057210 */ /* 0x000fe20007ffe0ff */
[----:B------:R-:W-:Y:S01]  /*3450*/  BSSY.RECONVERGENT B2, `(.L_x_51) ;  /* 0x000003b000027945 */ /* 0x000fe20003800200 */
[CC--:B------:R-:W-:Y:S02]  /*3460*/  IADD3 R3, P0, PT, R10.reuse, R11.reuse, RZ ;  /* 0x0000000b0a037210 */ /* 0x0c0fe40007f1e0ff */
[----:B------:R-:W-:Y:S02]  /*3470*/  ISETP.GT.AND P1, PT, R5, 0xc00, PT ;  /* 0x00000c000500780c */ /* 0x000fe40003f24270 */
[----:B------:R-:W-:Y:S01]  /*3480*/  IADD3 R11, PT, PT, R10, R11, RZ ;  /* 0x0000000b0a0b7210 */ /* 0x000fe20007ffe0ff */
[----:B------:R-:W-:Y:S01]  /*3490*/  IMAD.X R4, RZ, RZ, RZ, P0 ;  /* 0x000000ffff047224 */ /* 0x000fe200000e06ff */
[----:B0-----:R-:W-:-:S04]  /*34a0*/  LEA R2, P0, R3, UR4, 0x2 ;  /* 0x0000000403027c11 */ /* 0x001fc8000f8010ff */
[----:B------:R-:W-:Y:S02]  /*34b0*/  LEA.HI.X R3, R3, UR5, R4, 0x2, P0 ;  /* 0x0000000503037c11 */ /* 0x000fe400080f1404 */
[----:B------:R-:W-:-:S04]  /*34c0*/  IADD3 R2, P0, PT, R2, 0x800, RZ ;  /* 0x0000080002027810 */ /* 0x000fc80007f1e0ff */
[----:B------:R-:W-:Y:S02]  /*34d0*/  IADD3.X R3, PT, PT, RZ, R3, RZ, P0, !PT ;  /* 0x00000003ff037210 */ /* 0x000fe400007fe4ff */
[----:B------:R-:W-:Y:S01]  /*34e0*/  PLOP3.LUT P0, PT, PT, PT, PT, 0x80, 0x8 ;  /* 0x000000000008781c */ /* 0x000fe20003f0f070 */
[----:B------:R-:W-:-:S12]  /*34f0*/  @!P1 BRA `(.L_x_52) ;  /* 0x0000000000c09947 */ /* 0x000fd80003800000 */
[----:B------:R-:W-:Y:S02]  /*3500*/  PLOP3.LUT P0, PT, PT, PT, PT, 0x8, 0x80 ;  /* 0x000000000080781c */ /* 0x000fe40003f0e170 */
[----:B------:R-:W-:-:S11]  /*3510*/  IADD3 R13, PT, PT, R9, -0xc00, RZ ;  /* 0xfffff400090d7810 */ /* 0x000fd60007ffe0ff */
.L_x_53:
[----:B------:R-:W0:Y:S01]  /*3520*/  LDC.64 R4, c[0x0][0x380] ;  /* 0x0000e000ff047b82 */ /* 0x000e220000000a00 */
[----:B------:R-:W2:Y:S01]  /*3530*/  LDG.E.CONSTANT R12, desc[UR6][R2.64+-0x400] ;  /* 0xfffc0006020c7981 */ /* 0x000ea2000c1e9900 */
[----:B------:R-:W-:-:S03]  /*3540*/  IADD3 R25, PT, PT, R11, 0x400, RZ ;  /* 0x000004000b197810 */ /* 0x000fc60007ffe0ff */
[----:B------:R-:W3:Y:S04]  /*3550*/  LDG.E.CONSTANT R20, desc[UR6][R2.64] ;  /* 0x0000000602147981 */ /* 0x000ee8000c1e9900 */
[----:B------:R-:W4:Y:S01]  /*3560*/  LDG.E.CONSTANT R19, desc[UR6][R2.64+0x400] ;  /* 0x0004000602137981 */ /* 0x000f22000c1e9900 */
[----:B------:R-:W-:-:S03]  /*3570*/  IADD3 R7, PT, PT, R11, 0x800, RZ ;  /* 0x000008000b077810 */ /* 0x000fc60007ffe0ff */
[----:B------:R-:W5:Y:S04]  /*3580*/  LDG.E.CONSTANT R17, desc[UR6][R2.64+0xc00] ;  /* 0x000c000602117981 */ /* 0x000f68000c1e9900 */
[----:B------:R-:W5:Y:S01]  /*3590*/  LDG.E.CONSTANT R16, desc[UR6][R2.64+0x1000] ;  /* 0x0010000602107981 */ /* 0x000f62000c1e9900 */
[----:B------:R-:W-:-:S03]  /*35a0*/  IADD3 R23, PT, PT, R11, 0xc00, RZ ;  /* 0x00000c000b177810 */ /* 0x000fc60007ffe0ff */
[----:B------:R-:W5:Y:S01]  /*35b0*/  LDG.E.CONSTANT R22, desc[UR6][R2.64+0x1c00] ;  /* 0x001c000602167981 */ /* 0x000f62000c1e9900 */
[----:B0-----:R-:W-:-:S03]  /*35c0*/  IMAD.WIDE.U32 R14, R11, 0x4, R4 ;  /* 0x000000040b0e7825 */ /* 0x001fc600078e0004 */
[----:B------:R-:W5:Y:S04]  /*35d0*/  LDG.E.CONSTANT R21, desc[UR6][R2.64+0x2000] ;  /* 0x0020000602157981 */ /* 0x000f68000c1e9900 */
[----:B------:R-:W5:Y:S04]  /*35e0*/  LDG.E.CONSTANT R26, desc[UR6][R2.64+0x3000] ;  /* 0x00300006021a7981 */ /* 0x000f68000c1e9900 */
[----:B------:R-:W2:Y:S01]  /*35f0*/  LDG.E.CONSTANT R15, desc[UR6][R14.64] ;  /* 0x000000060e0f7981 */ /* 0x000ea2000c1e9900 */
[----:B------:R-:W-:-:S05]  /*3600*/  IMAD.WIDE.U32 R24, R25, 0x4, R4 ;  /* 0x0000000419187825 */ /* 0x000fca00078e0004 */
[----:B------:R-:W5:Y:S01]  /*3610*/  LDG.E.CONSTANT R18, desc[UR6][R24.64] ;  /* 0x0000000618127981 */ /* 0x000f62000c1e9900 */
[----:B------:R-:W-:-:S03]  /*3620*/  IMAD.WIDE.U32 R6, R7, 0x4, R4 ;  /* 0x0000000407067825 */ /* 0x000fc600078e0004 */
        /* <DEDUP_REMOVED lines=8> */
[----:B------:R-:W-:Y:S01]  /*36b0*/  ISETP.GE.AND P1, PT, R10, R13, PT ;  /* 0x0000000d0a00720c */ /* 0x000fe20003f26270 */
[----:B------:R-:W-:Y:S01]  /*36c0*/  VIADD R11, R11, 0x1000 ;  /* 0x000010000b0b7836 */ /* 0x000fe20000000000 */
[----:B0-----:R-:W-:-:S04]  /*36d0*/  IADD3 R2, P2, PT, R2, 0x4000, RZ ;  /* 0x0000400002027810 */ /* 0x001fc80007f5e0ff */
        /* <DEDUP_REMOVED lines=18> */
.L_x_52:
[----:B------:R-:W-:Y:S05]  /*3800*/  BSYNC.RECONVERGENT B2 ;  /* 0x0000000000027941 */ /* 0x000fea0003800200 */
.L_x_51:
[----:B------:R-:W-:Y:S01]  /*3810*/  IADD3 R4, PT, PT, R9, -R10, RZ ;  /* 0x8000000a09047210 */ /* 0x000fe20007ffe0ff */
[----:B------:R-:W-:Y:S03]  /*3820*/  BSSY.RECONVERGENT B2, `(.L_x_54) ;  /* 0x000001e000027945 */ /* 0x000fe60003800200 */
[----:B------:R-:W-:-:S13]  /*3830*/  ISETP.GT.AND P1, PT, R4, 0x400, PT ;  /* 0x000004000400780c */ /* 0x000fda0003f24270 */
[----:B------:R-:W-:Y:S05]  /*3840*/  @!P1 BRA `(.L_x_55) ;  /* 0x00000000006c9947 */ /* 0x000fea0003800000 */
[----:B------:R-:W0:Y:S01]  /*3850*/  LDC.64 R6, c[0x0][0x380] ;  /* 0x0000e000ff067b82 */ /* 0x000e220000000a00 */
[----:B------:R-:W2:Y:S01]  /*3860*/  LDG.E.CONSTANT R13, desc[UR6][R2.64+-0x400] ;  /* 0xfffc0006020d7981 */ /* 0x000ea2000c1e9900 */
[----:B------:R-:W-:-:S03]  /*3870*/  IADD3 R17, PT, PT, R11, 0x400, RZ ;  /* 0x000004000b117810 */ /* 0x000fc60007ffe0ff */
[----:B------:R-:W3:Y:S04]  /*3880*/  LDG.E.CONSTANT R15, desc[UR6][R2.64] ;  /* 0x00000006020f7981 */ /* 0x000ee8000c1e9900 */
[----:B------:R-:W4:Y:S04]  /*3890*/  LDG.E.CONSTANT R19, desc[UR6][R2.64+0xc00] ;  /* 0x000c000602137981 */ /* 0x000f28000c1e9900 */
[----:B------:R-:W5:Y:S04]  /*38a0*/  LDG.E.CONSTANT R21, desc[UR6][R2.64+0x1000] ;  /* 0x0010000602157981 */ /* 0x000f68000c1e9900 */
[----:B------:R-:W5:Y:S01]  /*38b0*/  LDG.E.CONSTANT R23, desc[UR6][R2.64+0x1400] ;  /* 0x0014000602177981 */ /* 0x000f62000c1e9900 */
[----:B0-----:R-:W-:-:S06]  /*38c0*/  IMAD.WIDE.U32 R4, R11, 0x4, R6 ;  /* 0x000000040b047825 */ /* 0x001fcc00078e0006 */
[----:B------:R0:W2:Y:S01]  /*38d0*/  LDG.E.CONSTANT R5, desc[UR6][R4.64] ;  /* 0x0000000604057981 */ /* 0x0000a2000c1e9900 */
[----:B------:R-:W-:-:S03]  /*38e0*/  IMAD.WIDE.U32 R6, R17, 0x4, R6 ;  /* 0x0000000411067825 */ /* 0x000fc600078e0006 */
[----:B------:R1:W4:Y:S04]  /*38f0*/  LDG.E.CONSTANT R17, desc[UR6][R2.64+0x400] ;  /* 0x0004000602117981 */ /* 0x000328000c1e9900 */
[----:B------:R-:W5:Y:S01]  /*3900*/  LDG.E.CONSTANT R7, desc[UR6][R6.64] ;  /* 0x0000000606077981 */ /* 0x000f62000c1e9900 */
[----:B0-----:R-:W-:Y:S02]  /*3910*/  IADD3 R4, P1, PT, R2, 0x2000, RZ ;  /* 0x0000200002047810 */ /* 0x001fe40007f3e0ff */
[----:B------:R-:W-:Y:S02]  /*3920*/  PLOP3.LUT P0, PT, PT, PT, PT, 0x8, 0x80 ;  /* 0x000000000080781c */ /* 0x000fe40003f0e170 */
[----:B------:R-:W-:Y:S02]  /*3930*/  IADD3 R10, PT, PT, R10, 0x800, RZ ;  /* 0x000008000a0a7810 */ /* 0x000fe40007ffe0ff */
[----:B------:R-:W-:-:S02]  /*3940*/  IADD3 R11, PT, PT, R11, 0x800, RZ ;  /* 0x000008000b0b7810 */ /* 0x000fc40007ffe0ff */
[----:B-1----:R-:W-:Y:S01]  /*3950*/  MOV R2, R4 ;  /* 0x0000000400027202 */ /* 0x002fe20000000f00 */
[----:B--2---:R-:W-:-:S04]  /*3960*/  FADD R0, R0, R5 ;  /* 0x0000000500007221 */ /* 0x004fc80000000000 */
[----:B------:R-:W-:-:S04]  /*3970*/  FADD R0, R0, R13 ;  /* 0x0000000d00007221 */ /* 0x000fc80000000000 */
[----:B---3--:R-:W-:-:S04]  /*3980*/  FADD R0, R0, R15 ;  /* 0x0000000f00007221 */ /* 0x008fc80000000000 */
[----:B----4-:R-:W-:-:S04]  /*3990*/  FADD R0, R0, R17 ;  /* 0x0000001100007221 */ /* 0x010fc80000000000 */
[----:B-----5:R-:W-:-:S04]  /*39a0*/  FADD R0, R0, R7 ;  /* 0x0000000700007221 */ /* 0x020fc80000000000 */
[----:B------:R-:W-:Y:S01]  /*39b0*/  FADD R0, R0, R19 ;  /* 0x0000001300007221 */ /* 0x000fe20000000000 */
[----:B------:R-:W-:-:S03]  /*39c0*/  IADD3.X R5, PT, PT, RZ, R3, RZ, P1, !PT ;  /* 0x00000003ff057210 */ /* 0x000fc60000ffe4ff */
[----:B------:R-:W-:Y:S01]  /*39d0*/  FADD R0, R0, R21 ;  /* 0x0000001500007221 */ /* 0x000fe20000000000 */
[----:B------:R-:W-:-:S03]  /*39e0*/  MOV R3, R5 ;  /* 0x0000000500037202 */ /* 0x000fc60000000f00 */
[----:B------:R-:W-:-:S07]  /*39f0*/  FADD R0, R0, R23 ;  /* 0x0000001700007221 */ /* 0x000fce0000000000 */
.L_x_55:
[----:B------:R-:W-:Y:S05]  /*3a00*/  BSYNC.RECONVERGENT B2 ;  /* 0x0000000000027941 */ /* 0x000fea0003800200 */
.L_x_54:
[----:B------:R-:W-:-:S13]  /*3a10*/  ISETP.LT.OR P0, PT, R10, R9, P0 ;  /* 0x000000090a00720c */ /* 0x000fda0000701670 */
[----:B------:R-:W-:Y:S05]  /*3a20*/  @!P0 BRA `(.L_x_47) ;  /* 0x0000000000288947 */ /* 0x000fea0003800000 */
[----:B------:R-:W0:Y:S01]  /*3a30*/  LDC.64 R4, c[0x0][0x380] ;  /* 0x0000e000ff047b82 */ /* 0x000e220000000a00 */
[----:B------:R-:W2:Y:S04]  /*3a40*/  LDG.E.CONSTANT R7, desc[UR6][R2.64+-0x400] ;  /* 0xfffc000602077981 */ /* 0x000ea8000c1e9900 */
[----:B------:R-:W3:Y:S01]  /*3a50*/  LDG.E.CONSTANT R9, desc[UR6][R2.64] ;  /* 0x0000000602097981 */ /* 0x000ee2000c1e9900 */
[----:B0-----:R-:W-:-:S03]  /*3a60*/  IMAD.WIDE.U32 R4, R11, 0x4, R4 ;  /* 0x000000040b047825 */ /* 0x001fc600078e0004 */
[----:B------:R-:W4:Y:S04]  /*3a70*/  LDG.E.CONSTANT R11, desc[UR6][R2.64+0x400] ;  /* 0x00040006020b7981 */ /* 0x000f28000c1e9900 */
[----:B------:R-:W5:Y:S02]  /*3a80*/  LDG.E.CONSTANT R5, desc[UR6][R4.64] ;  /* 0x0000000604057981 */ /* 0x000f64000c1e9900 */
[----:B-----5:R-:W-:-:S04]  /*3a90*/  FADD R0, R0, R5 ;  /* 0x0000000500007221 */ /* 0x020fc80000000000 */
[----:B--2---:R-:W-:-:S04]  /*3aa0*/  FADD R0, R0, R7 ;  /* 0x0000000700007221 */ /* 0x004fc80000000000 */
[----:B---3--:R-:W-:-:S04]  /*3ab0*/  FADD R0, R0, R9 ;  /* 0x0000000900007221 */ /* 0x008fc80000000000 */
[----:B----4-:R-:W-:-:S07]  /*3ac0*/  FADD R0, R0, R11 ;  /* 0x0000000b00007221 */ /* 0x010fce0000000000 */
.L_x_47:
[----:B------:R-:W-:Y:S05]  /*3ad0*/  BSYNC.RECONVERGENT B1 ;  /* 0x0000000000017941 */ /* 0x000fea0003800200 */
.L_x_45:
[----:B------:R-:W0:Y:S01]  /*3ae0*/  S2R R6, SR_LANEID ;  /* 0x0000000000067919 */ /* 0x000e220000000000 */
[----:B------:R-:W-:-:S05]  /*3af0*/  MOV R3, R0 ;  /* 0x0000000000037202 */ /* 0x000fca0000000f00 */
        /* <DEDUP_REMOVED lines=30> */
[----:B------:R-:W1:Y:S04]  /*3ce0*/  LDS R3, [UR4+0xc] ;  /* 0x00000c04ff037984 */ /* 0x000e680008000800 */
[----:B0-----:R-:W0:Y:S04]  /*3cf0*/  LDS.128 R4, [UR4+0x10] ;  /* 0x00001004ff047984 */ /* 0x001e280008000c00 */
[----:B------:R-:W2:Y:S01]  /*3d00*/  LDS.64 R8, [UR4+0x20] ;  /* 0x00002004ff087984 */ /* 0x000ea20008000a00 */
[----:B-1----:R-:W-:-:S04]  /*3d10*/  FADD R3, R0, R3 ;  /* 0x0000000300037221 */ /* 0x002fc80000000000 */
[----:B0-----:R-:W-:-:S04]  /*3d20*/  FADD R4, R3, R4 ;  /* 0x0000000403047221 */ /* 0x001fc80000000000 */
[----:B------:R-:W-:-:S04]  /*3d30*/  FADD R5, R4, R5 ;  /* 0x0000000504057221 */ /* 0x000fc80000000000 */
[----:B------:R-:W-:-:S04]  /*3d40*/  FADD R6, R5, R6 ;  /* 0x0000000605067221 */ /* 0x000fc80000000000 */
[----:B------:R-:W-:-:S04]  /*3d50*/  FADD R7, R6, R7 ;  /* 0x0000000706077221 */ /* 0x000fc80000000000 */
[----:B--2---:R-:W-:-:S04]  /*3d60*/  FADD R8, R7, R8 ;  /* 0x0000000807087221 */ /* 0x004fc80000000000 */
[----:B------:R-:W-:-:S07]  /*3d70*/  FADD R0, R8, R9 ;  /* 0x0000000908007221 */ /* 0x000fce0000000000 */
.L_x_17:
[----:B------:R-:W-:Y:S05]  /*3d80*/  BSYNC.RECONVERGENT B0 ;  /* 0x0000000000007941 */ /* 0x000fea0003800200 */
.L_x_1:
[----:B------:R-:W-:Y:S05]  /*3d90*/  @P0 EXIT ;  /* 0x000000000000094d */ /* 0x000fea0003800000 */
[----:B01234-:R-:W0:Y:S01]  /*3da0*/  LDC.64 R2, c[0x0][0x388] ;  /* 0x0000e200ff027b82 */ /* 0x01fe220000000a00 */
[----:B------:R-:W1:Y:S02]  /*3db0*/  LDCU UR4, c[0x0][0x398] ;  /* 0x00007300ff0477ac */ /* 0x000e640008000800 */
[----:B-1----:R-:W-:-:S05]  /*3dc0*/  FADD R5, R0, UR4 ;  /* 0x0000000400057e21 */ /* 0x002fca0008000000 */
[----:B0-----:R-:W-:Y:S01]  /*3dd0*/  STG.E desc[UR6][R2.64], R5 ;  /* 0x0000000502007986 */ /* 0x001fe2000c101906 */
[----:B------:R-:W-:Y:S05]  /*3de0*/  EXIT ;  /* 0x000000000000794d */ /* 0x000fea0003800000 */
.L_x_56:
[----:B------:R-:W-:-:S00]  /*3df0*/  BRA `(.L_x_56) ;  /* 0xfffffffc00fc7947 */ /* 0x000fc0000383ffff */
[----:B------:R-:W-:-:S00]  /*3e00*/  NOP ;  /* 0x0000000000007918 */ /* 0x000fc00000000000 */
[----:B------:R-:W-:-:S00]  /*3e10*/  NOP ;  /* 0x0000000000007918 */ /* 0x000fc00000000000 */
[----:B------:R-:W-:-:S00]  /*3e20*/  NOP ;  /* 0x0000000000007918 */ /* 0x000fc00000000000 */
[----:B------:R-:W-:-:S00]  /*3e30*/  NOP ;  /* 0x0000000000007918 */ /* 0x000fc00000000000 */
[----:B------:R-:W-:-:S00]  /*3e40*/  NOP ;  /* 0x0000000000007918 */ /* 0x000fc00000000000 */
[----:B------:R-:W-:-:S00]  /*3e50*/  NOP ;  /* 0x0000000000007918 */ /* 0x000fc00000000000 */
[----:B------:R-:W-:-:S00]  /*3e60*/  NOP ;  /* 0x0000000000007918 */ /* 0x000fc00000000000 */
[----:B------:R-:W-:-:S00]  /*3e70*/  NOP ;  /* 0x0000000000007918 */ /* 0x000fc00000000000 */
.L_x_236:


//--------------------- .text._ZN3cub18CUB_300001_SM_10006detail6reduce18DeviceReduceKernelINS2_10policy_hubIfyN4cuda3std3__44plusIfEEE10Policy1000EN6thrust24THRUST_300001_SM_1000_NS6detail15normal_iteratorINSD_10device_ptrIfEEEEyS9_f6squareIfEEEvT0_PT3_T1_NS0_13GridEvenShareISO_EET2_T4_ --------------------------
	.section	.text._ZN3cub18CUB_300001_SM_10006detail6reduce18DeviceReduceKernelINS2_10policy_hubIfyN4cuda3std3__44plusIfEEE10Policy1000EN6thrust24THRUST_300001_SM_1000_NS6detail15normal_iteratorINSD_10device_ptrIfEEEEyS9_f6squareIfEEEvT0_PT3_T1_NS0_13GridEvenShareISO_EET2_T4_,"ax",@progbits
	.align	128
        .global         _ZN3cub18CUB_300001_SM_10006detail6reduce18DeviceReduceKernelINS2_10policy_hubIfyN4cuda3std3__44plusIfEEE10Policy1000EN6thrust24THRUST_300001_SM_1000_NS6detail15normal_iteratorINSD_10device_ptrIfEEEEyS9_f6squareIfEEEvT0_PT3_T1_NS0_13GridEvenShareISO_EET2_T4_
        .type           _ZN3cub18CUB_300001_SM_10006detail6reduce18DeviceReduceKernelINS2_10policy_hubIfyN4cuda3std3__44plusIfEEE10Policy1000EN6thrust24THRUST_300001_SM_1000_NS6detail15normal_iteratorINSD_10device_ptrIfEEEEyS9_f6squareIfEEEvT0_PT3_T1_NS0_13GridEvenShareISO_EET2_T4_,@function
        .size           _ZN3cub18CUB_300001_SM_10006detail6reduce18DeviceReduceKernelINS2_10policy_hubIfyN4cuda3std3__44plusIfEEE10Policy1000EN6thrust24THRUST_300001_SM_1000_NS6detail15normal_iteratorINSD_10device_ptrIfEEEEyS9_f6squareIfEEEvT0_PT3_T1_NS0_13GridEvenShareISO_EET2_T4_,(.L_x_237 - _ZN3cub18CUB_300001_SM_10006detail6reduce18DeviceReduceKernelINS2_10policy_hubIfyN4cuda3std3__44plusIfEEE10Policy1000EN6thrust24THRUST_300001_SM_1000_NS6detail15normal_iteratorINSD_10device_ptrIfEEEEyS9_f6squareIfEEEvT0_PT3_T1_NS0_13GridEvenShareISO_EET2_T4_)
        .other          _ZN3cub18CUB_300001_SM_10006detail6reduce18DeviceReduceKernelINS2_10policy_hubIfyN4cuda3std3__44plusIfEEE10Policy1000EN6thrust24THRUST_300001_SM_1000_NS6detail15normal_iteratorINSD_10device_ptrIfEEEEyS9_f6squareIfEEEvT0_PT3_T1_NS0_13GridEvenShareISO_EET2_T4_,@"STO_CUDA_ENTRY STV_DEFAULT"
_ZN3cub18CUB_300001_SM_10006detail6reduce18DeviceReduceKernelINS2_10policy_hubIfyN4cuda3std3__44plusIfEEE10Policy1000EN6thrust24THRUST_300001_SM_1000_NS6detail15normal_iteratorINSD_10device_ptrIfEEEEyS9_f6squareIfEEEvT0_PT3_T1_NS0_13GridEvenShareISO_EET2_T4_:
.text._ZN3cub18CUB_300001_SM_10006detail6reduce18DeviceReduceKernelINS2_10policy_hubIfyN4cuda3std3__44plusIfEEE10Policy1000EN6thrust24THRUST_300001_SM_1000_NS6detail15normal_iteratorINSD_10device_ptrIfEEEEyS9_f6squareIfEEEvT0_PT3_T1_NS0_13GridEvenShareISO_EET2_T4_:
[----:B------:R-:W-:Y:S08]  /*0000*/  LDC R1, c[0x0][0x37c] ;  /* 0x0000df00ff017b82 */ /* 0x000ff00000000800 */
[----:B------:R-:W0:Y:S01]  /*0010*/  S2UR UR16, SR_CTAID.X ;  /* 0x00000000001079c3 */ /* 0x000e220000002500 */
[----:B------:R-:W1:Y:S01]  /*0020*/  LDCU.64 UR8, c[0x0][0x3b8] ;  /* 0x00007700ff0877ac */ /* 0x000e620008000a00 */
[----:B------:R-:W-:Y:S01]  /*0030*/  BSSY.RECONVERGENT B0, `(.L_x_57) ;  /* 0x0000234000007945 */ /* 0x000fe20003800200 */
[----:B------:R-:W2:Y:S01]  /*0040*/  LDCU UR5, c[0x0][0x3c0] ;  /* 0x00007800ff0577ac */ /* 0x000ea20008000800 */
[----:B------:R-:W3:Y:S01]  /*0050*/  LDCU.64 UR14, c[0x0][0x358] ;  /* 0x00006b00ff0e77ac */ /* 0x000ee20008000a00 */
[----:B-1----:R-:W-:Y:S01]  /*0060*/  MOV R0, UR8 ;  /* 0x0000000800007c02 */ /* 0x002fe20008000f00 */
[----:B------:R-:W-:Y:S01]  /*0070*/  IMAD.U32 R3, RZ, RZ, UR9 ;  /* 0x00000009ff037e24 */ /* 0x000fe2000f8e00ff */
[----:B--2---:R-:W-:-:S02]  /*0080*/  USHF.L.U32 UR5, UR5, 0xc, URZ ;  /* 0x0000000c05057899 */ /* 0x004fc400080006ff */
[----:B0-----:R-:W-:Y:S02]  /*0090*/  USHF.L.U32 UR6, UR16, 0xc, URZ ;  /* 0x0000000c10067899 */ /* 0x001fe400080006ff */
[----:B------:R-:W-:-:S04]  /*00a0*/  USHF.R.S32.HI UR4, URZ, 0x1f, UR5 ;  /* 0x0000001fff047899 */ /* 0x000fc80008011405 */
[----:B------:R-:W-:-:S04]  /*00b0*/  IADD3 R17, P1, PT, R0, -UR6, RZ ;  /* 0x8000000600117c10 */ /* 0x000fc8000ff3e0ff */
[----:B------:R-:W-:Y:S02]  /*00c0*/  ISETP.GT.U32.AND P0, PT, R17, 0xfff, PT ;  /* 0x00000fff1100780c */ /* 0x000fe40003f04070 */
[----:B------:R-:W-:-:S04]  /*00d0*/  IADD3.X R23, PT, PT, R3, -0x1, RZ, P1, !PT ;  /* 0xffffffff03177810 */ /* 0x000fc80000ffe4ff */
[----:B------:R-:W-:-:S13]  /*00e0*/  ISETP.GT.U32.AND.EX P0, PT, R23, RZ, PT, P0 ;  /* 0x000000ff1700720c */ /* 0x000fda0003f04100 */
[----:B---3--:R-:W-:Y:S05]  /*00f0*/  @P0 BRA `(.L_x_58) ;  /* 0x0000000c00c40947 */ /* 0x008fea0003800000 */
[----:B------:R-:W0:Y:S01]  /*0100*/  S2R R4, SR_TID.X ;  /* 0x0000000000047919 */ /* 0x000e220000002100 */
[----:B------:R-:W-:Y:S01]  /*0110*/  IADD3 R5, PT, PT, R0, -UR6, RZ ;  /* 0x8000000600057c10 */ /* 0x000fe2000fffe0ff */
[----:B------:R-:W-:Y:S01]  /*0120*/  BSSY.RECONVERGENT B1, `(.L_x_59) ;  /* 0x000000b000017945 */ /* 0x000fe20003800200 */
[----:B------:R-:W-:Y:S02]  /*0130*/  IMAD.MOV.U32 R7, RZ, RZ, RZ ;  /* 0x000000ffff077224 */ /* 0x000fe400078e00ff */
[----:B0-----:R-:W-:Y:S02]  /*0140*/  ISETP.GE.AND P0, PT, R4, R5, PT ;  /* 0x000000050400720c */ /* 0x001fe40003f06270 */
[----:B------:R-:W-:-:S11]  /*0150*/  MOV R6, R4 ;  /* 0x0000000400067202 */ /* 0x000fd60000000f00 */
[----:B------:R-:W-:Y:S05]  /*0160*/  @P0 BRA `(.L_x_60) ;  /* 0x0000000000180947 */ /* 0x000fea0003800000 */
[----:B------:R-:W0:Y:S01]  /*0170*/  LDC.64 R2, c[0x0][0x380] ;  /* 0x0000e000ff027b82 */ /* 0x000e220000000a00 */
[----:B------:R-:W-:-:S04]  /*0180*/  VIADD R7, R4, UR6 ;  /* 0x0000000604077c36 */ /* 0x000fc80008000000 */
[----:B0-----:R-:W-:-:S06]  /*0190*/  IMAD.WIDE.U32 R2, R7, 0x4, R2 ;  /* 0x0000000407027825 */ /* 0x001fcc00078e0002 */
[----:B------:R-:W2:Y:S01]  /*01a0*/  LDG.E R2, desc[UR14][R2.64] ;  /* 0x0000000e02027981 */ /* 0x000ea2000c1e1900 */
[----:B------:R-:W-:Y:S01]  /*01b0*/  IADD3 R6, PT, PT, R4, 0x100, RZ ;  /* 0x0000010004067810 */ /* 0x000fe20007ffe0ff */
[----:B--2---:R-:W-:-:S07]  /*01c0*/  FMUL R7, R2, R2 ;  /* 0x0000000202077220 */ /* 0x004fce0000400000 */
.L_x_60:
[----:B------:R-:W-:Y:S05]  /*01d0*/  BSYNC.RECONVERGENT B1 ;  /* 0x0000000000017941 */ /* 0x000fea0003800200 */
.L_x_59:
[----:B------:R-:W-:Y:S01]  /*01e0*/  ISETP.GE.AND P0, PT, R6, R5, PT ;  /* 0x000000050600720c */ /* 0x000fe20003f06270 */
[----:B------:R-:W-:-:S12]  /*01f0*/  BSSY.RECONVERGENT B1, `(.L_x_61) ;  /* 0x0000079000017945 */ /* 0x000fd80003800200 */
[----:B------:R-:W-:Y:S05]  /*0200*/  @P0 BRA `(.L_x_62) ;  /* 0x0000000400dc0947 */ /* 0x000fea0003800000 */
[----:B------:R-:W-:Y:S01]  /*0210*/  LOP3.LUT R3, RZ, R6, RZ, 0x33, !PT ;  /* 0x00000006ff037212 */ /* 0x000fe200078e33ff */
[----:B------:R-:W-:Y:S03]  /*0220*/  BSSY.RECONVERGENT B2, `(.L_x_63) ;  /* 0x0000037000027945 */ /* 0x000fe60003800200 */
[----:B------:R-:W-:-:S04]  /*0230*/  IADD3 R3, PT, PT, R0, -UR6, R3 ;  /* 0x8000000600037c10 */ /* 0x000fc8000fffe003 */
[C---:B------:R-:W-:Y:S02]  /*0240*/  ISETP.GE.U32.AND P1, PT, R3.reuse, 0xf00, PT ;  /* 0x00000f000300780c */ /* 0x040fe40003f26070 */
[----:B------:R-:W-:-:S04]  /*0250*/  LEA.HI R0, R3, 0x1, RZ, 0x18 ;  /* 0x0000000103007811 */ /* 0x000fc800078fc0ff */
[----:B------:R-:W-:-:S04]  /*0260*/  LOP3.LUT R21, R0, 0xf, RZ, 0xc0, !PT ;  /* 0x0000000f00157812 */ /* 0x000fc800078ec0ff */
[----:B------:R-:W-:-:S03]  /*0270*/  ISETP.NE.AND P0, PT, R21, RZ, PT ;  /* 0x000000ff1500720c */ /* 0x000fc60003f05270 */
[----:B------:R-:W-:Y:S10]  /*0280*/  @!P1 BRA `(.L_x_64) ;  /* 0x0000000000c09947 */ /* 0x000ff40003800000 */
[----:B------:R-:W0:Y:S01]  /*0290*/  LDCU.64 UR8, c[0x0][0x380] ;  /* 0x00007000ff0877ac */ /* 0x000e220008000a00 */
[----:B------:R-:W-:Y:S01]  /*02a0*/  IMAD.WIDE.U32 R2, R6, 0x4, RZ ;  /* 0x0000000406027825 */ /* 0x000fe200078e00ff */
[----:B------:R-:W-:Y:S01]  /*02b0*/  LOP3.LUT R9, R0, 0x1fffff0, RZ, 0xc0, !PT ;  /* 0x01fffff000097812 */ /* 0x000fe200078ec0ff */
[----:B------:R-:W-:-:S04]  /*02c0*/  UIMAD.WIDE.U32 UR4, UR16, 0x4000, URZ ;  /* 0x00004000100478a5 */ /* 0x000fc8000f8e00ff */
[----:B------:R-:W-:Y:S02]  /*02d0*/  IMAD.MOV R9, RZ, RZ, -R9 ;  /* 0x000000ffff097224 */ /* 0x000fe400078e0a09 */
[----:B------:R-:W-:Y:S02]  /*02e0*/  LOP3.LUT R2, R2, UR4, RZ, 0xfc, !PT ;  /* 0x0000000402027c12 */ /* 0x000fe4000f8efcff */
[----:B------:R-:W-:Y:S02]  /*02f0*/  LOP3.LUT R3, R3, UR5, RZ, 0xfc, !PT ;  /* 0x0000000503037c12 */ /* 0x000fe4000f8efcff */
[----:B0-----:R-:W-:-:S04]  /*0300*/  IADD3 R2, P1, PT, R2, UR8, RZ ;  /* 0x0000000802027c10 */ /* 0x001fc8000ff3e0ff */
[----:B------:R-:W-:-:S04]  /*0310*/  IADD3 R2, P2, PT, R2, 0x2000, RZ ;  /* 0x0000200002027810 */ /* 0x000fc80007f5e0ff */
[----:B------:R-:W-:-:S09]  /*0320*/  IADD3.X R3, PT, PT, RZ, UR9, R3, P2, P1 ;  /* 0x00000009ff037c10 */ /* 0x000fd200097e2403 */
.L_x_65:
[----:B------:R-:W2:Y:S04]  /*0330*/  LDG.E R20, desc[UR14][R2.64+-0x2000] ;  /* 0xffe0000e02147981 */ /* 0x000ea8000c1e1900 */
[----:B------:R-:W3:Y:S04]  /*0340*/  LDG.E R22, desc[UR14][R2.64+-0x1c00] ;  /* 0xffe4000e02167981 */ /* 0x000ee8000c1e1900 */
[----:B------:R-:W4:Y:S04]  /*0350*/  LDG.E R24, desc[UR14][R2.64+-0x1800] ;  /* 0xffe8000e02187981 */ /* 0x000f28000c1e1900 */
[----:B------:R-:W5:Y:S04]  /*0360*/  LDG.E R26, desc[UR14][R2.64+-0x1400] ;  /* 0xffec000e021a7981 */ /* 0x000f68000c1e1900 */
        /* <DEDUP_REMOVED lines=11> */
[----:B------:R0:W5:Y:S01]  /*0420*/  LDG.E R10, desc[UR14][R2.64+0x1c00] ;  /* 0x001c000e020a7981 */ /* 0x000162000c1e1900 */
[----:B------:R-:W-:-:S02]  /*0430*/  IADD3 R9, PT, PT, R9, 0x10, RZ ;  /* 0x0000001009097810 */ /* 0x000fc40007ffe0ff */
[----:B------:R-:W-:Y:S02]  /*0440*/  IADD3 R6, PT, PT, R6, 0x1000, RZ ;  /* 0x0000100006067810 */ /* 0x000fe40007ffe0ff */
[----:B------:R-:W-:Y:S02]  /*0450*/  ISETP.NE.AND P1, PT, R9, RZ, PT ;  /* 0x000000ff0900720c */ /* 0x000fe40003f25270 */
[----:B0-----:R-:W-:-:S05]  /*0460*/  IADD3 R2, P2, PT, R2, 0x4000, RZ ;  /* 0x0000400002027810 */ /* 0x001fca0007f5e0ff */
[----:B------:R-:W-:Y:S02]  /*0470*/  IMAD.X R3, RZ, RZ, R3, P2 ;  /* 0x000000ffff037224 */ /* 0x000fe400010e0603 */
[----:B--2---:R-:W-:-:S04]  /*0480*/  FFMA R7, R20, R20, R7 ;  /* 0x0000001414077223 */ /* 0x004fc80000000007 */
[----:B---3--:R-:W-:-:S04]  /*0490*/  FFMA R7, R22, R22, R7 ;  /* 0x0000001616077223 */ /* 0x008fc80000000007 */
[----:B----4-:R-:W-:-:S04]  /*04a0*/  FFMA R7, R24, R24, R7 ;  /* 0x0000001818077223 */ /* 0x010fc80000000007 */
[----:B-----5:R-:W-:-:S04]  /*04b0*/  FFMA R7, R26, R26, R7 ;  /* 0x0000001a1a077223 */ /* 0x020fc80000000007 */
[----:B------:R-:W-:-:S04]  /*04c0*/  FFMA R28, R28, R28, R7 ;  /* 0x0000001c1c1c7223 */ /* 0x000fc80000000007 */
        /* <DEDUP_REMOVED lines=10> */
[----:B------:R-:W-:Y:S01]  /*0570*/  FFMA R7, R10, R10, R11 ;  /* 0x0000000a0a077223 */ /* 0x000fe2000000000b */
[----:B------:R-:W-:Y:S06]  /*0580*/  @P1 BRA `(.L_x_65) ;  /* 0xfffffffc00681947 */ /* 0x000fec000383ffff */
.L_x_64:
[----:B------:R-:W-:Y:S05]  /*0590*/  BSYNC.RECONVERGENT B2 ;  /* 0x0000000000027941 */ /* 0x000fea0003800200 */
.L_x_63:
[----:B------:R-:W-:Y:S05]  /*05a0*/  @!P0 BRA `(.L_x_62) ;  /* 0x0000000000f48947 */ /* 0x000fea0003800000 */
[----:B------:R-:W-:Y:S01]  /*05b0*/  ISETP.GE.U32.AND P0, PT, R21, 0x8, PT ;  /* 0x000000081500780c */ /* 0x000fe20003f06070 */
[----:B------:R-:W-:Y:S01]  /*05c0*/  BSSY.RECONVERGENT B2, `(.L_x_66) ;  /* 0x000001a000027945 */ /* 0x000fe20003800200 */
[----:B------:R-:W-:-:S04]  /*05d0*/  LOP3.LUT R9, R0, 0x7, RZ, 0xc0, !PT ;  /* 0x0000000700097812 */ /* 0x000fc800078ec0ff */
[----:B------:R-:W-:-:S07]  /*05e0*/  ISETP.NE.AND P1, PT, R9, RZ, PT ;  /* 0x000000ff0900720c */ /* 0x000fce0003f25270 */
[----:B------:R-:W-:Y:S06]  /*05f0*/  @!P0 BRA `(.L_x_67) ;  /* 0x0000000000588947 */ /* 0x000fec0003800000 */
[----:B------:R-:W0:Y:S01]  /*0600*/  LDCU.64 UR4, c[0x0][0x380] ;  /* 0x00007000ff0477ac */ /* 0x000e220008000a00 */
[----:B------:R-:W-:-:S04]  /*0610*/  IADD3 R3, P0, PT, R6, UR6, RZ ;  /* 0x0000000606037c10 */ /* 0x000fc8000ff1e0ff */
[----:B------:R-:W-:Y:S02]  /*0620*/  LEA.HI.X.SX32 R8, R6, RZ, 0x1, P0 ;  /* 0x000000ff06087211 */ /* 0x000fe400000f0eff */
[----:B0-----:R-:W-:-:S04]  /*0630*/  LEA R2, P0, R3, UR4, 0x2 ;  /* 0x0000000403027c11 */ /* 0x001fc8000f8010ff */
[----:B------:R-:W-:-:S05]  /*0640*/  LEA.HI.X R3, R3, UR5, R8, 0x2, P0 ;  /* 0x0000000503037c11 */ /* 0x000fca00080f1408 */
[----:B------:R-:W2:Y:S04]  /*0650*/  LDG.E R8, desc[UR14][R2.64] ;  /* 0x0000000e02087981 */ /* 0x000ea8000c1e1900 */
[----:B------:R-:W3:Y:S04]  /*0660*/  LDG.E R10, desc[UR14][R2.64+0x400] ;  /* 0x0004000e020a7981 */ /* 0x000ee8000c1e1900 */
[----:B------:R-:W4:Y:S04]  /*0670*/  LDG.E R12, desc[UR14][R2.64+0x800] ;  /* 0x0008000e020c7981 */ /* 0x000f28000c1e1900 */
[----:B------:R-:W5:Y:S04]  /*0680*/  LDG.E R14, desc[UR14][R2.64+0xc00] ;  /* 0x000c000e020e7981 */ /* 0x000f68000c1e1900 */
[----:B------:R-:W5:Y:S04]  /*0690*/  LDG.E R16, desc[UR14][R2.64+0x1000] ;  /* 0x0010000e02107981 */ /* 0x000f68000c1e1900 */
[----:B------:R-:W5:Y:S04]  /*06a0*/  LDG.E R18, desc[UR14][R2.64+0x1400] ;  /* 0x0014000e02127981 */ /* 0x000f68000c1e1900 */
[----:B------:R-:W5:Y:S04]  /*06b0*/  LDG.E R20, desc[UR14][R2.64+0x1800] ;  /* 0x0018000e02147981 */ /* 0x000f68000c1e1900 */
[----:B------:R-:W5:Y:S01]  /*06c0*/  LDG.E R22, desc[UR14][R2.64+0x1c00] ;  /* 0x001c000e02167981 */ /* 0x000f62000c1e1900 */
[----:B------:R-:W-:-:S02]  /*06d0*/  VIADD R6, R6, 0x800 ;  /* 0x0000080006067836 */ /* 0x000fc40000000000 */
[----:B--2---:R-:W-:-:S04]  /*06e0*/  FFMA R7, R8, R8, R7 ;  /* 0x0000000808077223 */ /* 0x004fc80000000007 */
[----:B---3--:R-:W-:-:S04]  /*06f0*/  FFMA R7, R10, R10, R7 ;  /* 0x0000000a0a077223 */ /* 0x008fc80000000007 */
[----:B----4-:R-:W-:-:S04]  /*0700*/  FFMA R7, R12, R12, R7 ;  /* 0x0000000c0c077223 */ /* 0x010fc80000000007 */
[----:B-----5:R-:W-:-:S04]  /*0710*/  FFMA R7, R14, R14, R7 ;  /* 0x0000000e0e077223 */ /* 0x020fc80000000007 */
[----:B------:R-:W-:-:S04]  /*0720*/  FFMA R7, R16, R16, R7 ;  /* 0x0000001010077223 */ /* 0x000fc80000000007 */
[----:B------:R-:W-:-:S04]  /*0730*/  FFMA R7, R18, R18, R7 ;  /* 0x0000001212077223 */ /* 0x000fc80000000007 */
[----:B------:R-:W-:-:S04]  /*0740*/  FFMA R7, R20, R20, R7 ;  /* 0x0000001414077223 */ /* 0x000fc80000000007 */
[----:B------:R-:W-:-:S07]  /*0750*/  FFMA R7, R22, R22, R7 ;  /* 0x0000001616077223 */ /* 0x000fce0000000007 */
.L_x_67:
[----:B------:R-:W-:Y:S05]  /*0760*/  BSYNC.RECONVERGENT B2 ;  /* 0x0000000000027941 */ /* 0x000fea0003800200 */
.L_x_66:
        /* <DEDUP_REMOVED lines=14> */
[----:B------:R-:W5:Y:S01]  /*0850*/  LDG.E R14, desc[UR14][R2.64+0xc00] ;  /* 0x000c000e020e7981 */ /* 0x000f62000c1e1900 */
[----:B------:R-:W-:Y:S01]  /*0860*/  IADD3 R6, PT, PT, R6, 0x400, RZ ;  /* 0x0000040006067810 */ /* 0x000fe20007ffe0ff */
[----:B--2---:R-:W-:-:S04]  /*0870*/  FFMA R7, R8, R8, R7 ;  /* 0x0000000808077223 */ /* 0x004fc80000000007 */
[----:B---3--:R-:W-:-:S04]  /*0880*/  FFMA R7, R10, R10, R7 ;  /* 0x0000000a0a077223 */ /* 0x008fc80000000007 */
[----:B----4-:R-:W-:-:S04]  /*0890*/  FFMA R7, R12, R12, R7 ;  /* 0x0000000c0c077223 */ /* 0x010fc80000000007 */
[----:B-----5:R-:W-:-:S07]  /*08a0*/  FFMA R7, R14, R14, R7 ;  /* 0x0000000e0e077223 */ /* 0x020fce0000000007 */
.L_x_69:
[----:B------:R-:W-:Y:S05]  /*08b0*/  BSYNC.RECONVERGENT B2 ;  /* 0x0000000000027941 */ /* 0x000fea0003800200 */
.L_x_68:
[----:B------:R-:W-:Y:S05]  /*08c0*/  @!P1 BRA `(.L_x_62) ;  /* 0x00000000002c9947 */ /* 0x000fea0003800000 */
[----:B------:R-:W0:Y:S01]  /*08d0*/  LDC.64 R2, c[0x0][0x380] ;  /* 0x0000e000ff027b82 */ /* 0x000e220000000a00 */
[----:B------:R-:W-:Y:S01]  /*08e0*/  IMAD.U32 R9, RZ, RZ, UR16 ;  /* 0x00000010ff097e24 */ /* 0x000fe2000f8e00ff */
[----:B------:R-:W-:-:S03]  /*08f0*/  IADD3 R0, PT, PT, -R0, RZ, RZ ;  /* 0x000000ff00007210 */ /* 0x000fc60007ffe1ff */
[----:B0-----:R-:W-:-:S07]  /*0900*/  IMAD.WIDE.U32 R2, R9, 0x4000, R2 ;  /* 0x0000400009027825 */ /* 0x001fce00078e0002 */
.L_x_70:
[----:B------:R-:W-:-:S06]  /*0910*/  IMAD.WIDE R8, R6, 0x4, R2 ;  /* 0x0000000406087825 */ /* 0x000fcc00078e0202 */
[----:B------:R-:W2:Y:S01]  /*0920*/  LDG.E R8, desc[UR14][R8.64] ;  /* 0x0000000e08087981 */ /* 0x000ea2000c1e1900 */
[----:B------:R-:W-:Y:S01]  /*0930*/  VIADD R0, R0, 0x1 ;  /* 0x0000000100007836 */ /* 0x000fe20000000000 */
[----:B------:R-:W-:-:S04]  /*0940*/  IADD3 R6, PT, PT, R6, 0x100, RZ ;  /* 0x0000010006067810 */ /* 0x000fc80007ffe0ff */
[----:B------:R-:W-:Y:S01]  /*0950*/  ISETP.NE.AND P0, PT, R0, RZ, PT ;  /* 0x000000ff0000720c */ /* 0x000fe20003f05270 */
[----:B--2---:R-:W-:-:S12]  /*0960*/  FFMA R7, R8, R8, R7 ;  /* 0x0000000808077223 */ /* 0x004fd80000000007 */
[----:B------:R-:W-:Y:S05]  /*0970*/  @P0 BRA `(.L_x_70) ;  /* 0xfffffffc00e40947 */ /* 0x000fea000383ffff */
.L_x_62:
[----:B------:R-:W-:Y:S05]  /*0980*/  BSYNC.RECONVERGENT B1 ;  /* 0x0000000000017941 */ /* 0x000fea0003800200 */
.L_x_61:
[----:B------:R-:W-:-:S13]  /*0990*/  ISETP.GE.AND P0, PT, R5, 0x100, PT ;  /* 0x000001000500780c */ /* 0x000fda0003f06270 */
[----:B------:R-:W-:Y:S05]  /*09a0*/  @!P0 BRA `(.L_x_71) ;  /* 0x0000000000ac8947 */ /* 0x000fea0003800000 */
[----:B------:R-:W0:Y:S01]  /*09b0*/  S2R R8, SR_LANEID ;  /* 0x0000000000087919 */ /* 0x000e220000000000 */
[----:B------:R-:W1:Y:S02]  /*09c0*/  SHFL.DOWN PT, R0, R7, 0x1, 0x1f ;  /* 0x08201f0007007f89 */ /* 0x000e6400000e0000 */
[----:B-1----:R-:W-:Y:S01]  /*09d0*/  FADD R0, R0, R7 ;  /* 0x0000000700007221 */ /* 0x002fe20000000000 */
[C---:B0-----:R-:W-:Y:S02]  /*09e0*/  ISETP.GT.AND P0, PT, R8.reuse, 0x1e, PT ;  /* 0x0000001e0800780c */ /* 0x041fe40003f04270 */
[C---:B------:R-:W-:Y:S02]  /*09f0*/  ISETP.NE.AND P1, PT, R8.reuse, RZ, PT ;  /* 0x000000ff0800720c */ /* 0x040fe40003f25270 */
[----:B------:R-:W-:Y:S02]  /*0a00*/  FSEL R0, R7, R0, P0 ;  /* 0x0000000007007208 */ /* 0x000fe40000000000 */
[----:B------:R-:W-:-:S03]  /*0a10*/  ISETP.GT.AND P0, PT, R8, 0x1d, PT ;  /* 0x0000001d0800780c */ /* 0x000fc60003f04270 */
[----:B------:R-:W0:Y:S06]  /*0a20*/  SHFL.DOWN PT, R3, R0, 0x2, 0x1f ;  /* 0x08401f0000037f89 */ /* 0x000e2c00000e0000 */
[----:B------:R-:W1:Y:S01]  /*0a30*/  @!P1 S2R R6, SR_CgaCtaId ;  /* 0x0000000000069919 */ /* 0x000e620000008800 */
[----:B------:R-:W-:Y:S02]  /*0a40*/  @!P1 MOV R5, 0x400 ;  /* 0x0000040000059802 */ /* 0x000fe40000000f00 */
[----:B------:R-:W-:-:S04]  /*0a50*/  @!P1 SHF.R.U32.HI R2, RZ, 0x3, R4 ;  /* 0x00000003ff029819 */ /* 0x000fc80000011604 */
[----:B------:R-:W-:Y:S01]  /*0a60*/  @!P1 LOP3.LUT R2, R2, 0x7c, RZ, 0xc0, !PT ;  /* 0x0000007c02029812 */ /* 0x000fe200078ec0ff */
[----:B0-----:R-:W-:Y:S01]  /*0a70*/  @!P0 FADD R0, R0, R3 ;  /* 0x0000000300008221 */ /* 0x001fe20000000000 */
[----:B------:R-:W-:-:S04]  /*0a80*/  ISETP.GT.AND P0, PT, R8, 0x1b, PT ;  /* 0x0000001b0800780c */ /* 0x000fc80003f04270 */
[----:B------:R-:W0:Y:S01]  /*0a90*/  SHFL.DOWN PT, R3, R0, 0x4, 0x1f ;  /* 0x08801f0000037f89 */ /* 0x000e2200000e0000 */
[----:B-1----:R-:W-:-:S05]  /*0aa0*/  @!P1 LEA R5, R6, R5, 0x18 ;  /* 0x0000000506059211 */ /* 0x002fca00078ec0ff */
[----:B------:R-:W-:-:S03]  /*0ab0*/  @!P1 IMAD.IADD R2, R2, 0x1, R5 ;  /* 0x0000000102029824 */ /* 0x000fc600078e0205 */
        /* <DEDUP_REMOVED lines=15> */
[----:B------:R-:W0:Y:S04]  /*0bb0*/  LDS R0, [UR4+0xc] ;  /* 0x00000c04ff007984 */ /* 0x000e280008000800 */
[----:B------:R-:W1:Y:S04]  /*0bc0*/  LDS.128 R4, [UR4+0x10] ;  /* 0x00001004ff047984 */ /* 0x000e680008000c00 */
[----:B--2---:R-:W2:Y:S01]  /*0bd0*/  LDS.64 R2, [UR4+0x20] ;  /* 0x00002004ff027984 */ /* 0x004ea20008000a00 */
        /* <DEDUP_REMOVED lines=8> */
.L_x_71:
[----:B------:R-:W0:Y:S01]  /*0c60*/  S2R R9, SR_LANEID ;  /* 0x0000000000097919 */ /* 0x000e220000000000 */
[----:B------:R-:W-:-:S04]  /*0c70*/  LOP3.LUT R0, R4, 0x3e0, RZ, 0xc0, !PT ;  /* 0x000003e004007812 */ /* 0x000fc800078ec0ff */
[----:B------:R-:W-:Y:S02]  /*0c80*/  IADD3 R2, PT, PT, R0, 0x20, RZ ;  /* 0x0000002000027810 */ /* 0x000fe40007ffe0ff */
[----:B------:R-:W-:Y:S02]  /*0c90*/  LOP3.LUT R0, RZ, R0, RZ, 0x33, !PT ;  /* 0x00000000ff007212 */ /* 0x000fe400078e33ff */
[----:B------:R-:W-:-:S03]  /*0ca0*/  ISETP.GT.AND P0, PT, R2, R5, PT ;  /* 0x000000050200720c */ /* 0x000fc60003f04270 */
[----:B------:R-:W-:-:S05]  /*0cb0*/  IMAD.IADD R0, R5, 0x1, R0 ;  /* 0x0000000105007824 */ /* 0x000fca00078e0200 */
[----:B------:R-:W-:-:S05]  /*0cc0*/  SEL R0, R0, 0x1f, P0 ;  /* 0x0000001f00007807 */ /* 0x000fca0000000000 */
[----:B------:R-:W1:Y:S01]  /*0cd0*/  SHFL.DOWN PT, R2, R7, 0x1, R0 ;  /* 0x0820000007027989 */ /* 0x000e6200000e0000 */
[C---:B0-----:R-:W-:Y:S02]  /*0ce0*/  ISETP.GE.AND P0, PT, R9.reuse, R0, PT ;  /* 0x000000000900720c */ /* 0x041fe40003f06270 */
[C---:B------:R-:W-:Y:S02]  /*0cf0*/  IADD3 R3, PT, PT, R9.reuse, 0x2, RZ ;  /* 0x0000000209037810 */ /* 0x040fe40007ffe0ff */
[----:B------:R-:W-:-:S09]  /*0d00*/  ISETP.NE.AND P1, PT, R9, RZ, PT ;  /* 0x000000ff0900720c */ /* 0x000fd20003f25270 */
[----:B-1----:R-:W-:Y:S01]  /*0d10*/  @!P0 FADD R7, R2, R7 ;  /* 0x0000000702078221 */ /* 0x002fe20000000000 */
[-C--:B------:R-:W-:Y:S01]  /*0d20*/  ISETP.GT.AND P0, PT, R3, R0.reuse, PT ;  /* 0x000000000300720c */ /* 0x080fe20003f04270 */
[----:B------:R-:W-:Y:S02]  /*0d30*/  VIADD R3, R9, 0x4 ;  /* 0x0000000409037836 */ /* 0x000fe40000000000 */
        /* <DEDUP_REMOVED lines=19> */
[----:B------:R-:W-:-:S03]  /*0e70*/  ISETP.NE.AND P0, PT, R4, RZ, PT ;  /* 0x000000ff0400720c */ /* 0x000fc60003f05270 */
[----:B------:R-:W-:-:S05]  /*0e80*/  IMAD.MOV.U32 R9, RZ, RZ, R7 ;  /* 0x000000ffff097224 */ /* 0x000fca00078e0007 */
        /* <DEDUP_REMOVED lines=10> */
[----:B------:R-:W1:Y:S04]  /*0f30*/  LDS R0, [UR4+0xc] ;  /* 0x00000c04ff007984 */ /* 0x000e680008000800 */
[----:B------:R-:W0:Y:S04]  /*0f40*/  LDS.128 R12, [UR4+0x10] ;  /* 0x00001004ff0c7984 */ /* 0x000e280008000c00 */
[----:B------:R-:W2:Y:S01]  /*0f50*/  LDS.64 R2, [UR4+0x20] ;  /* 0x00002004ff027984 */ /* 0x000ea20008000a00 */
[----:B-1----:R-:W-:Y:S01]  /*0f60*/  @P2 FADD R9, R9, R0 ;  /* 0x0000000009092221 */ /* 0x002fe20000000000 */
[----:B------:R-:W-:-:S03]  /*0f70*/  ISETP.GT.AND P2, PT, R5, 0xa0, PT ;  /* 0x000000a00500780c */ /* 0x000fc60003f44270 */
[----:B0-----:R-:W-:Y:S01]  /*0f80*/  @P4 FADD R9, R9, R12 ;  /* 0x0000000c09094221 */ /* 0x001fe20000000000 */
        /* <DEDUP_REMOVED lines=8> */
.L_x_58:
[----:B------:R-:W0:Y:S01]  /*1010*/  S2R R2, SR_TID.X ;  /* 0x0000000000027919 */ /* 0x000e220000002100 */
[----:B------:R-:W1:Y:S01]  /*1020*/  LDC.64 R4, c[0x0][0x380] ;  /* 0x0000e000ff047b82 */ /* 0x000e620000000a00 */
[----:B0-----:R-:W-:-:S05]  /*1030*/  IADD3 R7, PT, PT, R2, UR6, RZ ;  /* 0x0000000602077c10 */ /* 0x001fca000fffe0ff */
[----:B-1----:R-:W-:-:S05]  /*1040*/  IMAD.WIDE.U32 R4, R7, 0x4, R4 ;  /* 0x0000000407047825 */ /* 0x002fca00078e0004 */
        /* <DEDUP_REMOVED lines=16> */
[----:B------:R-:W-:-:S04]  /*1150*/  ISETP.GE.U32.AND P0, PT, R17, UR5, PT ;  /* 0x0000000511007c0c */ /* 0x000fc8000bf06070 */
[----:B------:R-:W-:Y:S01]  /*1160*/  ISETP.GE.U32.AND.EX P0, PT, R23, UR4, PT, P0 ;  /* 0x0000000417007c0c */ /* 0x000fe2000bf06100 */
[----:B--2---:R-:W-:Y:S01]  /*1170*/  FMUL R17, R16, R16 ;  /* 0x0000001010117220 */ /* 0x004fe20000400000 */
[----:B---3--:R-:W-:Y:S01]  /*1180*/  FMUL R19, R19, R19 ;  /* 0x0000001313137220 */ /* 0x008fe20000400000 */
[----:B----4-:R-:W-:Y:S01]  /*1190*/  FMUL R21, R21, R21 ;  /* 0x0000001515157220 */ /* 0x010fe20000400000 */
[----:B-----5:R-:W-:Y:S01]  /*11a0*/  FMUL R22, R22, R22 ;  /* 0x0000001616167220 */ /* 0x020fe20000400000 */
[----:B------:R-:W-:Y:S01]  /*11b0*/  FMUL R13, R13, R13 ;  /* 0x0000000d0d0d7220 */ /* 0x000fe20000400000 */
[----:B------:R-:W-:Y:S01]  /*11c0*/  FMUL R12, R12, R12 ;  /* 0x0000000c0c0c7220 */ /* 0x000fe20000400000 */
[----:B0-----:R-:W-:Y:S01]  /*11d0*/  FMUL R5, R10, R10 ;  /* 0x0000000a0a057220 */ /* 0x001fe20000400000 */
[----:B------:R-:W-:Y:S01]  /*11e0*/  FMUL R4, R9, R9 ;  /* 0x0000000909047220 */ /* 0x000fe20000400000 */
[----:B------:R-:W-:Y:S01]  /*11f0*/  FFMA R14, R14, R14, R17 ;  /* 0x0000000e0e0e7223 */ /* 0x000fe20000000011 */
[----:B------:R-:W-:Y:S01]  /*1200*/  FFMA R19, R18, R18, R19 ;  /* 0x0000001212137223 */ /* 0x000fe20000000013 */
[----:B------:R-:W-:Y:S01]  /*1210*/  FFMA R21, R20, R20, R21 ;  /* 0x0000001414157223 */ /* 0x000fe20000000015 */
[----:B------:R-:W-:Y:S01]  /*1220*/  FFMA R22, R15, R15, R22 ;  /* 0x0000000f0f167223 */ /* 0x000fe20000000016 */
[----:B------:R-:W-:Y:S01]  /*1230*/  FFMA R13, R8, R8, R13 ;  /* 0x00000008080d7223 */ /* 0x000fe2000000000d */
[----:B------:R-:W-:Y:S01]  /*1240*/  FFMA R12, R7, R7, R12 ;  /* 0x00000007070c7223 */ /* 0x000fe2000000000c */
[----:B------:R-:W-:Y:S01]  /*1250*/  FFMA R5, R6, R6, R5 ;  /* 0x0000000606057223 */ /* 0x000fe20000000005 */
[----:B------:R-:W-:Y:S01]  /*1260*/  FFMA R4, R11, R11, R4 ;  /* 0x0000000b0b047223 */ /* 0x000fe20000000004 */
[----:B------:R-:W-:Y:S01]  /*1270*/  FADD R14, R14, R19 ;  /* 0x000000130e0e7221 */ /* 0x000fe20000000000 */
[----:B------:R-:W-:Y:S01]  /*1280*/  FADD R21, R21, R22 ;  /* 0x0000001615157221 */ /* 0x000fe20000000000 */
[----:B------:R-:W-:Y:S01]  /*1290*/  FADD R12, R13, R12 ;  /* 0x0000000c0d0c7221 */ /* 0x000fe20000000000 */
[----:B------:R-:W-:-:S02]  /*12a0*/  FADD R5, R5, R4 ;  /* 0x0000000405057221 */ /* 0x000fc40000000000 */
[----:B------:R-:W-:Y:S02]  /*12b0*/  FADD R14, R14, R21 ;  /* 0x000000150e0e7221 */ /* 0x000fe40000000000 */
[----:B------:R-:W-:-:S04]  /*12c0*/  FADD R5, R12, R5 ;  /* 0x000000050c057221 */ /* 0x000fc80000000000 */
[----:B------:R-:W-:Y:S01]  /*12d0*/  FADD R7, R14, R5 ;  /* 0x000000050e077221 */ /* 0x000fe20000000000 */
[----:B------:R-:W-:Y:S06]  /*12e0*/  @!P0 BRA `(.L_x_73) ;  /* 0x0000000c00788947 */ /* 0x000fec0003800000 */
[----:B------:R-:W-:Y:S01]  /*12f0*/  UIADD3 UR8, UP0, UPT, UR5, UR6, URZ ;  /* 0x0000000605087290 */ /* 0x000fe2000ff1e0ff */
[----:B------:R-:W-:Y:S01]  /*1300*/  IADD3 R24, P2, PT, R0, -0x1000, RZ ;  /* 0xfffff00000187810 */ /* 0x000fe20007f5e0ff */
[----:B------:R-:W0:Y:S01]  /*1310*/  LDCU.64 UR12, c[0x0][0x380] ;  /* 0x00007000ff0c77ac */ /* 0x000e220008000a00 */
[----:B------:R-:W-:Y:S02]  /*1320*/  LOP3.LUT R5, RZ, R2, RZ, 0x33, !PT ;  /* 0x00000002ff057212 */ /* 0x000fe400078e33ff */
[----:B------:R-:W-:Y:S01]  /*1330*/  IADD3.X R10, PT, PT, R3, -0x1, RZ, P2, !PT ;  /* 0xffffffff030a7810 */ /* 0x000fe200017fe4ff */
[----:B------:R-:W-:Y:S01]  /*1340*/  UIADD3.X UR9, UPT, UPT, URZ, UR4, URZ, UP0, !UPT ;  /* 0x00000004ff097290 */ /* 0x000fe200087fe4ff */
[----:B------:R-:W-:Y:S01]  /*1350*/  ISETP.LT.U32.AND P0, PT, R24, UR8, PT ;  /* 0x0000000818007c0c */ /* 0x000fe2000bf01070 */
[----:B------:R-:W-:Y:S01]  /*1360*/  UMOV UR10, UR8 ;  /* 0x00000008000a7c82 */ /* 0x000fe20008000000 */
[----:B------:R-:W-:Y:S01]  /*1370*/  IADD3 R9, P1, PT, R2, UR8, RZ ;  /* 0x0000000802097c10 */ /* 0x000fe2000ff3e0ff */
[----:B------:R-:W-:Y:S01]  /*1380*/  UMOV UR4, URZ ;  /* 0x000000ff00047c82 */ /* 0x000fe20008000000 */
[----:B------:R-:W-:Y:S01]  /*1390*/  IADD3 R5, PT, PT, R0, -UR5, R5 ;  /* 0x8000000500057c10 */ /* 0x000fe2000fffe005 */
[----:B------:R-:W-:Y:S01]  /*13a0*/  IMAD.U32 R11, RZ, RZ, UR9 ;  /* 0x00000009ff0b7e24 */ /* 0x000fe2000f8e00ff */
[----:B------:R-:W-:Y:S01]  /*13b0*/  IADD3.X R2, PT, PT, RZ, UR9, RZ, P1, !PT ;  /* 0x00000009ff027c10 */ /* 0x000fe20008ffe4ff */
[----:B------:R-:W-:-:S02]  /*13c0*/  UMOV UR7, UR9 ;  /* 0x0000000900077c82 */ /* 0x000fc40008000000 */
[----:B------:R-:W-:Y:S01]  /*13d0*/  VIADD R6, R5, -UR6 ;  /* 0x8000000605067c36 */ /* 0x000fe20008000000 */
[----:B------:R-:W-:Y:S02]  /*13e0*/  ISETP.GT.U32.AND.EX P0, PT, R11, R10, PT, P0 ;  /* 0x0000000a0b00720c */ /* 0x000fe40003f04100 */
[----:B0-----:R-:W-:-:S04]  /*13f0*/  LEA R8, P2, R9, UR12, 0x2 ;  /* 0x0000000c09087c11 */ /* 0x001fc8000f8410ff */
[----:B------:R-:W-:Y:S02]  /*1400*/  IADD3 R8, P1, PT, R8, 0x2000, RZ ;  /* 0x0000200008087810 */ /* 0x000fe40007f3e0ff */
[----:B------:R-:W-:-:S04]  /*1410*/  LEA.HI.X R9, R9, UR13, R2, 0x2, P2 ;  /* 0x0000000d09097c11 */ /* 0x000fc800090f1402 */
[----:B------:R-:W-:Y:S01]  /*1420*/  IADD3.X R9, PT, PT, RZ, R9, RZ, P1, !PT ;  /* 0x00000009ff097210 */ /* 0x000fe20000ffe4ff */
[----:B------:R-:W-:Y:S06]  /*1430*/  @P0 BRA `(.L_x_74) ;  /* 0x0000000400180947 */ /* 0x000fec0003800000 */
[----:B------:R-:W0:Y:S01]  /*1440*/  LDC.64 R2, c[0x0][0x3b8] ;  /* 0x0000ee00ff027b82 */ /* 0x000e220000000a00 */
[----:B------:R-:W1:Y:S01]  /*1450*/  LDCU.64 UR12, c[0x0][0x380] ;  /* 0x00007000ff0c77ac */ /* 0x000e620008000a00 */
[----:B------:R-:W-:Y:S01]  /*1460*/  NOP ;  /* 0x0000000000007918 */ /* 0x000fe20000000000 */
.L_x_75:
[----:B------:R-:W2:Y:S02]  /*1470*/  S2R R0, SR_TID.X ;  /* 0x0000000000007919 */ /* 0x000ea40000002100 */
[----:B--2---:R-:W-:-:S04]  /*1480*/  IADD3 R0, P0, PT, R0, UR8, RZ ;  /* 0x0000000800007c10 */ /* 0x004fc8000ff1e0ff */
[----:B------:R-:W-:Y:S02]  /*1490*/  IADD3.X R5, PT, PT, RZ, UR9, RZ, P0, !PT ;  /* 0x00000009ff057c10 */ /* 0x000fe400087fe4ff */
[----:B-1----:R-:W-:-:S04]  /*14a0*/  LEA R4, P0, R0, UR12, 0x2 ;  /* 0x0000000c00047c11 */ /* 0x002fc8000f8010ff */
        /* <DEDUP_REMOVED lines=17> */
[----:B------:R-:W-:-:S02]  /*15c0*/  USHF.R.S32.HI UR11, URZ, 0x1f, UR5 ;  /* 0x0000001fff0b7899 */ /* 0x000fc40008011405 */
[----:B------:R-:W-:Y:S01]  /*15d0*/  MOV R27, UR5 ;  /* 0x00000005001b7c02 */ /* 0x000fe20008000f00 */
[----:B------:R-:W-:-:S03]  /*15e0*/  UIADD3 UR6, UP0, UPT, UR5, UR10, URZ ;  /* 0x0000000a05067290 */ /* 0x000fc6000ff1e0ff */
[----:B------:R-:W-:Y:S01]  /*15f0*/  LEA R8, P2, R27, R8, 0x2 ;  /* 0x000000081b087211 */ /* 0x000fe200078410ff */
[----:B------:R-:W-:Y:S01]  /*1600*/  UIADD3.X UR7, UPT, UPT, UR11, UR7, URZ, UP0, !UPT ;  /* 0x000000070b077290 */ /* 0x000fe200087fe4ff */
[----:B--2---:R-:W-:Y:S01]  /*1610*/  FMUL R26, R26, R26 ;  /* 0x0000001a1a1a7220 */ /* 0x004fe20000400000 */
[----:B---3--:R-:W-:Y:S01]  /*1620*/  FFMA R7, R0, R0, R7 ;  /* 0x0000000000077223 */ /* 0x008fe20000000007 */
[----:B0-----:R-:W-:Y:S02]  /*1630*/  IMAD.MOV.U32 R0, RZ, RZ, R2 ;  /* 0x000000ffff007224 */ /* 0x001fe400078e0002 */
[----:B----4-:R-:W-:-:S03]  /*1640*/  FFMA R26, R25, R25, R26 ;  /* 0x00000019191a7223 */ /* 0x010fc6000000001a */
[----:B------:R-:W-:Y:S01]  /*1650*/  IADD3 R25, P1, PT, R0, -UR8, RZ ;  /* 0x8000000800197c10 */ /* 0x000fe2000ff3e0ff */
[----:B-----5:R-:W-:Y:S01]  /*1660*/  FMUL R16, R16, R16 ;  /* 0x0000001010107220 */ /* 0x020fe20000400000 */
[----:B------:R-:W-:Y:S02]  /*1670*/  FADD R7, R7, R26 ;  /* 0x0000001a07077221 */ /* 0x000fe40000000000 */
[----:B------:R-:W-:Y:S01]  /*1680*/  ISETP.GE.U32.AND P0, PT, R25, UR5, PT ;  /* 0x0000000519007c0c */ /* 0x000fe2000bf06070 */
[----:B------:R-:W-:Y:S01]  /*1690*/  FMUL R23, R23, R23 ;  /* 0x0000001717177220 */ /* 0x000fe20000400000 */
[----:B------:R-:W-:Y:S01]  /*16a0*/  FMUL R21, R21, R21 ;  /* 0x0000001515157220 */ /* 0x000fe20000400000 */
[----:B-1----:R-:W-:Y:S01]  /*16b0*/  FMUL R4, R19, R19 ;  /* 0x0000001313047220 */ /* 0x002fe20000400000 */
[----:B------:R-:W-:Y:S01]  /*16c0*/  FMUL R26, R13, R13 ;  /* 0x0000000d0d1a7220 */ /* 0x000fe20000400000 */
[----:B------:R-:W-:Y:S01]  /*16d0*/  FMUL R5, R18, R18 ;  /* 0x0000001212057220 */ /* 0x000fe20000400000 */
[----:B------:R-:W-:Y:S01]  /*16e0*/  FFMA R16, R11, R11, R16 ;  /* 0x0000000b0b107223 */ /* 0x000fe20000000010 */
[----:B------:R-:W-:Y:S01]  /*16f0*/  IADD3.X R11, PT, PT, R3, ~UR9, RZ, P1, !PT ;  /* 0x80000009030b7c10 */ /* 0x000fe20008ffe4ff */
[----:B------:R-:W-:-:S03]  /*1700*/  FFMA R22, R22, R22, R23 ;  /* 0x0000001616167223 */ /* 0x000fc60000000017 */
[----:B------:R-:W-:Y:S01]  /*1710*/  ISETP.GE.U32.AND.EX P0, PT, R11, UR11, PT, P0 ;  /* 0x0000000b0b007c0c */ /* 0x000fe2000bf06100 */
[----:B------:R-:W-:Y:S01]  /*1720*/  FFMA R21, R14, R14, R21 ;  /* 0x0000000e0e157223 */ /* 0x000fe20000000015 */
[----:B------:R-:W-:Y:S01]  /*1730*/  FFMA R4, R15, R15, R4 ;  /* 0x0000000f0f047223 */ /* 0x000fe20000000004 */
[----:B------:R-:W-:Y:S01]  /*1740*/  FFMA R17, R17, R17, R26 ;  /* 0x0000001111117223 */ /* 0x000fe2000000001a */
[----:B------:R-:W-:Y:S01]  /*1750*/  FFMA R5, R12, R12, R5 ;  /* 0x0000000c0c057223 */ /* 0x000fe20000000005 */
[----:B------:R-:W-:Y:S02]  /*1760*/  FADD R22, R22, R21 ;  /* 0x0000001516167221 */ /* 0x000fe40000000000 */
[----:B------:R-:W-:Y:S01]  /*1770*/  FADD R4, R4, R17 ;  /* 0x0000001104047221 */ /* 0x000fe20000000000 */
[----:B------:R-:W-:Y:S01]  /*1780*/  FADD R5, R16, R5 ;  /* 0x0000000510057221 */ /* 0x000fe20000000000 */
[----:B------:R-:W-:-:S03]  /*1790*/  FADD R7, R7, R22 ;  /* 0x0000001607077221 */ /* 0x000fc60000000000 */
[----:B------:R-:W-:Y:S01]  /*17a0*/  FADD R4, R4, R5 ;  /* 0x0000000504047221 */ /* 0x000fe20000000000 */
[----:B------:R-:W-:Y:S01]  /*17b0*/  IMAD.U32 R12, RZ, RZ, UR11 ;  /* 0x0000000bff0c7e24 */ /* 0x000fe2000f8e00ff */
[----:B------:R-:W-:Y:S02]  /*17c0*/  MOV R5, UR5 ;  /* 0x0000000500057c02 */ /* 0x000fe40008000f00 */
[----:B------:R-:W-:Y:S02]  /*17d0*/  FADD R7, R7, R4 ;  /* 0x0000000407077221 */ /* 0x000fe40000000000 */
[----:B------:R-:W-:Y:S02]  /*17e0*/  LEA.HI.X R9, R5, R9, R12, 0x2, P2 ;  /* 0x0000000905097211 */ /* 0x000fe400010f140c */
[----:B------:R-:W-:Y:S01]  /*17f0*/  FFMA R7, R20, R20, R7 ;  /* 0x0000001414077223 */ /* 0x000fe20000000007 */
[----:B------:R-:W-:Y:S06]  /*1800*/  @!P0 BRA `(.L_x_73) ;  /* 0x0000000800308947 */ /* 0x000fec0003800000 */
[----:B------:R-:W-:Y:S02]  /*1810*/  UIADD3 UR8, UP0, UPT, UR5, UR8, URZ ;  /* 0x0000000805087290 */ /* 0x000fe4000ff1e0ff */
[----:B------:R-:W-:Y:S01]  /*1820*/  IADD3 R6, PT, PT, R6, -UR5, RZ ;  /* 0x8000000506067c10 */ /* 0x000fe2000fffe0ff */
[----:B------:R-:W-:Y:S02]  /*1830*/  UIADD3 UR4, UPT, UPT, UR4, 0x1, URZ ;  /* 0x0000000104047890 */ /* 0x000fe4000fffe0ff */
[----:B------:R-:W-:Y:S01]  /*1840*/  UIADD3.X UR9, UPT, UPT, UR11, UR9, URZ, UP0, !UPT ;  /* 0x000000090b097290 */ /* 0x000fe200087fe4ff */
[----:B------:R-:W-:Y:S01]  /*1850*/  ISETP.LT.U32.AND P0, PT, R24, UR8, PT ;  /* 0x0000000818007c0c */ /* 0x000fe2000bf01070 */
[----:B------:R-:W-:-:S04]  /*1860*/  UMOV UR10, UR6 ;  /* 0x00000006000a7c82 */ /* 0x000fc80008000000 */
[----:B------:R-:W-:-:S04]  /*1870*/  MOV R5, UR9 ;  /* 0x0000000900057c02 */ /* 0x000fc80008000f00 */
[----:B------:R-:W-:-:S13]  /*1880*/  ISETP.GT.U32.AND.EX P0, PT, R5, R10, PT, P0 ;  /* 0x0000000a0500720c */ /* 0x000fda0003f04100 */
[----:B------:R-:W-:Y:S05]  /*1890*/  @!P0 BRA `(.L_x_75) ;  /* 0xfffffff800f48947 */ /* 0x000fea000383ffff */
.L_x_74:
[----:B------:R-:W0:Y:S01]  /*18a0*/  S2R R5, SR_TID.X ;  /* 0x0000000000057919 */ /* 0x000e220000002100 */
[C---:B------:R-:W-:Y:S01]  /*18b0*/  VIADD R2, R0.reuse, -UR8 ;  /* 0x8000000800027c36 */ /* 0x040fe20008000000 */
[----:B------:R-:W-:Y:S01]  /*18c0*/  ISETP.LE.U32.AND P1, PT, R0, UR8, PT ;  /* 0x0000000800007c0c */ /* 0x000fe2000bf23070 */
[----:B------:R-:W-:Y:S01]  /*18d0*/  BSSY.RECONVERGENT B1, `(.L_x_73) ;  /* 0x000007f000017945 */ /* 0x000fe20003800200 */
[----:B------:R-:W-:Y:S02]  /*18e0*/  MOV R4, UR9 ;  /* 0x0000000900047c02 */ /* 0x000fe40008000f00 */
[----:B0-----:R-:W-:-:S04]  /*18f0*/  ISETP.GE.AND P0, PT, R5, R2, PT ;  /* 0x000000020500720c */ /* 0x001fc80003f06270 */
[----:B------:R-:W-:-:S13]  /*1900*/  ISETP.GE.U32.OR.EX P0, PT, R4, R3, P0, P1 ;  /* 0x000000030400720c */ /* 0x000fda0000706510 */
[----:B------:R-:W-:Y:S05]  /*1910*/  @P0 BRA `(.L_x_76) ;  /* 0x0000000400e80947 */ /* 0x000fea0003800000 */
[----:B------:R-:W0:Y:S01]  /*1920*/  LDC R2, c[0x0][0x3c0] ;  /* 0x0000f000ff027b82 */ /* 0x000e220000000800 */
[----:B------:R-:W-:Y:S01]  /*1930*/  USHF.L.U32 UR6, UR16, 0xc, URZ ;  /* 0x0000000c10067899 */ /* 0x000fe200080006ff */
[----:B------:R-:W-:Y:S01]  /*1940*/  LOP3.LUT R3, RZ, R5, RZ, 0x33, !PT ;  /* 0x00000005ff037212 */ /* 0x000fe200078e33ff */
[----:B------:R-:W-:Y:S02]  /*1950*/  BSSY.RECONVERGENT B2, `(.L_x_77) ;  /* 0x0000035000027945 */ /* 0x000fe40003800200 */
[----:B------:R-:W-:-:S06]  /*1960*/  UIADD3 UR6, UPT, UPT, UR5, UR6, URZ ;  /* 0x0000000605067290 */ /* 0x000fcc000fffe0ff */
[----:B------:R-:W-:Y:S01]  /*1970*/  IADD3 R0, PT, PT, R0, -UR6, R3 ;  /* 0x8000000600007c10 */ /* 0x000fe2000fffe003 */
[----:B0-----:R-:W-:-:S04]  /*1980*/  IMAD R3, R2, UR4, RZ ;  /* 0x0000000402037c24 */ /* 0x001fc8000f8e02ff */
[----:B------:R-:W-:-:S05]  /*1990*/  IMAD R0, R3, -0x1000, R0 ;  /* 0xfffff00003007824 */ /* 0x000fca00078e0200 */
[C---:B------:R-:W-:Y:S02]  /*19a0*/  ISETP.GE.U32.AND P0, PT, R0.reuse, 0xf00, PT ;  /* 0x00000f000000780c */ /* 0x040fe40003f06070 */
[----:B------:R-:W-:Y:S02]  /*19b0*/  LEA.HI R17, R0, 0x1, RZ, 0x18 ;  /* 0x0000000100117811 */ /* 0x000fe400078fc0ff */
[----:B------:R-:W-:Y:S02]  /*19c0*/  MOV R0, R5 ;  /* 0x0000000500007202 */ /* 0x000fe40000000f00 */
[----:B------:R-:W-:-:S04]  /*19d0*/  LOP3.LUT R19, R17, 0xf, RZ, 0xc0, !PT ;  /* 0x0000000f11137812 */ /* 0x000fc800078ec0ff */
[----:B------:R-:W-:-:S03]  /*19e0*/  ISETP.NE.AND P1, PT, R19, RZ, PT ;  /* 0x000000ff1300720c */ /* 0x000fc60003f25270 */
[----:B------:R-:W-:Y:S10]  /*19f0*/  @!P0 BRA `(.L_x_78) ;  /* 0x0000000000a88947 */ /* 0x000ff40003800000 */
[----:B------:R-:W-:-:S04]  /*1a00*/  LEA.HI R0, R6, 0x1, RZ, 0x18 ;  /* 0x0000000106007811 */ /* 0x000fc800078fc0ff */
[----:B------:R-:W-:Y:S01]  /*1a10*/  LOP3.LUT R2, R0, 0x1fffff0, RZ, 0xc0, !PT ;  /* 0x01fffff000027812 */ /* 0x000fe200078ec0ff */
[----:B------:R-:W-:-:S03]  /*1a20*/  IMAD.MOV.U32 R0, RZ, RZ, R5 ;  /* 0x000000ffff007224 */ /* 0x000fc600078e0005 */
[----:B------:R-:W-:-:S07]  /*1a30*/  IADD3 R2, PT, PT, -R2, RZ, RZ ;  /* 0x000000ff02027210 */ /* 0x000fce0007ffe1ff */
.L_x_79:
        /* <DEDUP_REMOVED lines=38> */
.L_x_78:
[----:B------:R-:W-:Y:S05]  /*1ca0*/  BSYNC.RECONVERGENT B2 ;  /* 0x0000000000027941 */ /* 0x000fea0003800200 */
.L_x_77:
[----:B------:R-:W-:Y:S05]  /*1cb0*/  @!P1 BRA `(.L_x_76) ;  /* 0x0000000400009947 */ /* 0x000fea0003800000 */
[----:B------:R-:W-:Y:S01]  /*1cc0*/  ISETP.GE.U32.AND P0, PT, R19, 0x8, PT ;  /* 0x000000081300780c */ /* 0x000fe20003f06070 */
[----:B------:R-:W-:Y:S01]  /*1cd0*/  BSSY.RECONVERGENT B2, `(.L_x_80) ;  /* 0x0000019000027945 */ /* 0x000fe20003800200 */
[----:B------:R-:W-:-:S04]  /*1ce0*/  LOP3.LUT R8, R17, 0x7, RZ, 0xc0, !PT ;  /* 0x0000000711087812 */ /* 0x000fc800078ec0ff */
[----:B------:R-:W-:-:S07]  /*1cf0*/  ISETP.NE.AND P1, PT, R8, RZ, PT ;  /* 0x000000ff0800720c */ /* 0x000fce0003f25270 */
[----:B------:R-:W-:Y:S06]  /*1d00*/  @!P0 BRA `(.L_x_81) ;  /* 0x0000000000548947 */ /* 0x000fec0003800000 */
[----:B------:R-:W-:-:S04]  /*1d10*/  IADD3 R3, P0, PT, R0, UR8, RZ ;  /* 0x0000000800037c10 */ /* 0x000fc8000ff1e0ff */
[----:B------:R-:W-:Y:S02]  /*1d20*/  IADD3.X R4, PT, PT, RZ, UR9, RZ, P0, !PT ;  /* 0x00000009ff047c10 */ /* 0x000fe400087fe4ff */
[----:B------:R-:W-:-:S04]  /*1d30*/  LEA R2, P0, R3, UR12, 0x2 ;  /* 0x0000000c03027c11 */ /* 0x000fc8000f8010ff */
        /* <DEDUP_REMOVED lines=18> */
.L_x_81:
[----:B------:R-:W-:Y:S05]  /*1e60*/  BSYNC.RECONVERGENT B2 ;  /* 0x0000000000027941 */ /* 0x000fea0003800200 */
.L_x_80:
[----:B------:R-:W-:Y:S05]  /*1e70*/  @!P1 BRA `(.L_x_76) ;  /* 0x0000000000909947 */ /* 0x000fea0003800000 */
[----:B------:R-:W-:Y:S01]  /*1e80*/  ISETP.GE.U32.AND P0, PT, R8, 0x4, PT ;  /* 0x000000040800780c */ /* 0x000fe20003f06070 */
[----:B------:R-:W-:Y:S01]  /*1e90*/  BSSY.RECONVERGENT B2, `(.L_x_82) ;  /* 0x0000010000027945 */ /* 0x000fe20003800200 */
[----:B------:R-:W-:-:S11]  /*1ea0*/  LOP3.LUT P1, RZ, R17, 0x3, RZ, 0xc0, !PT ;  /* 0x0000000311ff7812 */ /* 0x000fd6000782c0ff */
[----:B------:R-:W-:Y:S05]  /*1eb0*/  @!P0 BRA `(.L_x_83) ;  /* 0x0000000000348947 */ /* 0x000fea0003800000 */
[----:B------:R-:W-:-:S04]  /*1ec0*/  IADD3 R3, P0, PT, R0, UR8, RZ ;  /* 0x0000000800037c10 */ /* 0x000fc8000ff1e0ff */
[----:B------:R-:W-:Y:S02]  /*1ed0*/  IADD3.X R4, PT, PT, RZ, UR9, RZ, P0, !PT ;  /* 0x00000009ff047c10 */ /* 0x000fe400087fe4ff */
[----:B------:R-:W-:-:S04]  /*1ee0*/  LEA R2, P0, R3, UR12, 0x2 ;  /* 0x0000000c03027c11 */ /* 0x000fc8000f8010ff */
        /* <DEDUP_REMOVED lines=10> */
.L_x_83:
[----:B------:R-:W-:Y:S05]  /*1f90*/  BSYNC.RECONVERGENT B2 ;  /* 0x0000000000027941 */ /* 0x000fea0003800200 */
.L_x_82:
[----:B------:R-:W-:Y:S05]  /*1fa0*/  @!P1 BRA `(.L_x_76) ;  /* 0x0000000000449947 */ /* 0x000fea0003800000 */
[----:B------:R-:W-:Y:S02]  /*1fb0*/  LOP3.LUT R6, R6, 0xffff, RZ, 0xc0, !PT ;  /* 0x0000ffff06067812 */ /* 0x000fe400078ec0ff */
[----:B------:R-:W-:Y:S02]  /*1fc0*/  IADD3 R5, P0, PT, R0, UR10, RZ ;  /* 0x0000000a00057c10 */ /* 0x000fe4000ff1e0ff */
[----:B------:R-:W-:Y:S02]  /*1fd0*/  LEA.HI R0, R6, 0x1, RZ, 0x18 ;  /* 0x0000000106007811 */ /* 0x000fe400078fc0ff */
[----:B------:R-:W-:Y:S01]  /*1fe0*/  LEA R4, P1, R5, UR12, 0x2 ;  /* 0x0000000c05047c11 */ /* 0x000fe2000f8210ff */
[----:B------:R-:W-:Y:S01]  /*1ff0*/  IMAD.X R2, RZ, RZ, UR7, P0 ;  /* 0x00000007ff027e24 */ /* 0x000fe200080e06ff */
[----:B------:R-:W-:-:S04]  /*2000*/  LOP3.LUT R0, R0, 0x3, RZ, 0xc0, !PT ;  /* 0x0000000300007812 */ /* 0x000fc800078ec0ff */
[----:B------:R-:W-:Y:S02]  /*2010*/  LEA.HI.X R5, R5, UR13, R2, 0x2, P1 ;  /* 0x0000000d05057c11 */ /* 0x000fe400088f1402 */
[----:B------:R-:W-:-:S07]  /*2020*/  IADD3 R0, PT, PT, -R0, RZ, RZ ;  /* 0x000000ff00007210 */ /* 0x000fce0007ffe1ff */
.L_x_84:
[----:B------:R-:W-:Y:S01]  /*2030*/  MOV R2, R4 ;  /* 0x0000000400027202 */ /* 0x000fe20000000f00 */
[----:B------:R-:W-:-:S05]  /*2040*/  IMAD.MOV.U32 R3, RZ, RZ, R5 ;  /* 0x000000ffff037224 */ /* 0x000fca00078e0005 */
[----:B------:R-:W2:Y:S01]  /*2050*/  LDG.E R2, desc[UR14][R2.64] ;  /* 0x0000000e02027981 */ /* 0x000ea2000c1e1900 */
[----:B------:R-:W-:Y:S02]  /*2060*/  IADD3 R0, PT, PT, R0, 0x1, RZ ;  /* 0x0000000100007810 */ /* 0x000fe40007ffe0ff */
[----:B------:R-:W-:Y:S02]  /*2070*/  IADD3 R4, P1, PT, R4, 0x400, RZ ;  /* 0x0000040004047810 */ /* 0x000fe40007f3e0ff */
[----:B------:R-:W-:Y:S02]  /*2080*/  ISETP.NE.AND P0, PT, R0, RZ, PT ;  /* 0x000000ff0000720c */ /* 0x000fe40003f05270 */
[----:B------:R-:W-:Y:S01]  /*2090*/  IADD3.X R5, PT, PT, RZ, R5, RZ, P1, !PT ;  /* 0x00000005ff057210 */ /* 0x000fe20000ffe4ff */
[----:B--2---:R-:W-:-:S10]  /*20a0*/  FFMA R7, R2, R2, R7 ;  /* 0x0000000202077223 */ /* 0x004fd40000000007 */
[----:B------:R-:W-:Y:S05]  /*20b0*/  @P0 BRA `(.L_x_84) ;  /* 0xfffffffc00dc0947 */ /* 0x000fea000383ffff */
.L_x_76:
[----:B------:R-:W-:Y:S05]  /*20c0*/  BSYNC.RECONVERGENT B1 ;  /* 0x0000000000017941 */ /* 0x000fea0003800200 */
.L_x_73:
[----:B------:R-:W0:Y:S01]  /*20d0*/  S2R R6, SR_LANEID ;  /* 0x0000000000067919 */ /* 0x000e220000000000 */
[----:B------:R-:W1:Y:S01]  /*20e0*/  SHFL.DOWN PT, R0, R7, 0x1, 0x1f ;  /* 0x08201f0007007f89 */ /* 0x000e6200000e0000 */
[----:B------:R-:W2:Y:S01]  /*20f0*/  S2R R5, SR_TID.X ;  /* 0x0000000000057919 */ /* 0x000ea20000002100 */
[C---:B0-----:R-:W-:Y:S02]  /*2100*/  ISETP.GT.AND P0, PT, R6.reuse, 0x1e, PT ;  /* 0x0000001e0600780c */ /* 0x041fe40003f04270 */
[----:B------:R-:W-:-:S11]  /*2110*/  ISETP.NE.AND P1, PT, R6, RZ, PT ;  /* 0x000000ff0600720c */ /* 0x000fd60003f25270 */
[----:B-1----:R-:W-:Y:S01]  /*2120*/  @!P0 FADD R7, R0, R7 ;  /* 0x0000000700078221 */ /* 0x002fe20000000000 */
[----:B------:R-:W-:Y:S01]  /*2130*/  ISETP.GT.AND P0, PT, R6, 0x1d, PT ;  /* 0x0000001d0600780c */ /* 0x000fe20003f04270 */
[----:B------:R-:W0:Y:S01]  /*2140*/  @!P1 S2R R4, SR_CgaCtaId ;  /* 0x0000000000049919 */ /* 0x000e220000008800 */
[----:B------:R-:W-:Y:S02]  /*2150*/  @!P1 MOV R3, 0x400 ;  /* 0x0000040000039802 */ /* 0x000fe40000000f00 */
[----:B--2---:R-:W-:Y:S01]  /*2160*/  @!P1 SHF.R.U32.HI R2, RZ, 0x3, R5 ;  /* 0x00000003ff029819 */ /* 0x004fe20000011605 */
[----:B------:R-:W1:Y:S03]  /*2170*/  SHFL.DOWN PT, R0, R7, 0x2, 0x1f ;  /* 0x08401f0007007f89 */ /* 0x000e6600000e0000 */
[----:B------:R-:W-:-:S05]  /*2180*/  @!P1 LOP3.LUT R2, R2, 0x7c, RZ, 0xc0, !PT ;  /* 0x0000007c02029812 */ /* 0x000fca00078ec0ff */
[----:B-1----:R-:W-:Y:S01]  /*2190*/  @!P0 FADD R7, R7, R0 ;  /* 0x0000000007078221 */ /* 0x002fe20000000000 */
[----:B------:R-:W-:Y:S02]  /*21a0*/  ISETP.GT.AND P0, PT, R6, 0x1b, PT ;  /* 0x0000001b0600780c */ /* 0x000fe40003f04270 */
[----:B0-----:R-:W-:Y:S02]  /*21b0*/  @!P1 LEA R3, R4, R3, 0x18 ;  /* 0x0000000304039211 */ /* 0x001fe400078ec0ff */
[----:B------:R-:W0:Y:S03]  /*21c0*/  SHFL.DOWN PT, R0, R7, 0x4, 0x1f ;  /* 0x08801f0007007f89 */ /* 0x000e2600000e0000 */
[----:B------:R-:W-:-:S06]  /*21d0*/  @!P1 IMAD.IADD R3, R2, 0x1, R3 ;  /* 0x0000000102039824 */ /* 0x000fcc00078e0203 */
        /* <DEDUP_REMOVED lines=24> */
[----:B------:R-:W-:-:S07]  /*2360*/  FADD R9, R2, R3 ;  /* 0x0000000302097221 */ /* 0x000fce0000000000 */
.L_x_72:
[----:B------:R-:W-:Y:S05]  /*2370*/  BSYNC.RECONVERGENT B0 ;  /* 0x0000000000007941 */ /* 0x000fea0003800200 */
.L_x_57:
[----:B------:R-:W-:Y:S05]  /*2380*/  @P0 EXIT ;  /* 0x000000000000094d */ /* 0x000fea0003800000 */
[----:B------:R-:W3:Y:S02]  /*2390*/  LDCU.64 UR4, c[0x0][0x388] ;  /* 0x00007100ff0477ac */ /* 0x000ee40008000a00 */
[----:B---3--:R-:W-:-:S06]  /*23a0*/  UIMAD.WIDE.U32 UR4, UR16, 0x4, UR4 ;  /* 0x00000004100478a5 */ /* 0x008fcc000f8e0004 */
[----:B--2---:R-:W-:Y:S02]  /*23b0*/  MOV R2, UR4 ;  /* 0x0000000400027c02 */ /* 0x004fe40008000f00 */
[----:B0-----:R-:W-:-:S05]  /*23c0*/  MOV R3, UR5 ;  /* 0x0000000500037c02 */ /* 0x001fca0008000f00 */
[----:B------:R-:W-:Y:S01]  /*23d0*/  STG.E desc[UR14][R2.64], R9 ;  /* 0x0000000902007986 */ /* 0x000fe2000c10190e */
[----:B------:R-:W-:Y:S05]  /*23e0*/  EXIT ;  /* 0x000000000000794d */ /* 0x000fea0003800000 */
.L_x_85:
        /* <DEDUP_REMOVED lines=9> */
.L_x_237:


//--------------------- .text._ZN3cub18CUB_300001_SM_10006detail6reduce28DeviceReduceSingleTileKernelINS2_10policy_hubIfyN4cuda3std3__44plusIfEEE10Policy1000EN6thrust24THRUST_300001_SM_1000_NS6detail15normal_iteratorINSD_10device_ptrIfEEEEPfyS9_ff6squareIfEEEvT0_T1_T2_T3_T4_T6_ --------------------------
	.section	.text._ZN3cub18CUB_300001_SM_10006detail6reduce28DeviceReduceSingleTileKernelINS2_10policy_hubIfyN4cuda3std3__44plusIfEEE10Policy1000EN6thrust24THRUST_300001_SM_1000_NS6detail15normal_iteratorINSD_10device_ptrIfEEEEPfyS9_ff6squareIfEEEvT0_T1_T2_T3_T4_T6_,"ax",@progbits
	.align	128
        .global         _ZN3cub18CUB_300001_SM_10006detail6reduce28DeviceReduceSingleTileKernelINS2_10policy_hubIfyN4cuda3std3__44plusIfEEE10Policy1000EN6thrust24THRUST_300001_SM_1000_NS6detail15normal_iteratorINSD_10device_ptrIfEEEEPfyS9_ff6squareIfEEEvT0_T1_T2_T3_T4_T6_
        .type           _ZN3cub18CUB_300001_SM_10006detail6reduce28DeviceReduceSingleTileKernelINS2_10policy_hubIfyN4cuda3std3__44plusIfEEE10Policy1000EN6thrust24THRUST_300001_SM_1000_NS6detail15normal_iteratorINSD_10device_ptrIfEEEEPfyS9_ff6squareIfEEEvT0_T1_T2_T3_T4_T6_,@function
        .size           _ZN3cub18CUB_300001_SM_10006detail6reduce28DeviceReduceSingleTileKernelINS2_10policy_hubIfyN4cuda3std3__44plusIfEEE10Policy1000EN6thrust24THRUST_300001_SM_1000_NS6detail15normal_iteratorINSD_10device_ptrIfEEEEPfyS9_ff6squareIfEEEvT0_T1_T2_T3_T4_T6_,(.L_x_238 - _ZN3cub18CUB_300001_SM_10006detail6reduce28DeviceReduceSingleTileKernelINS2_10policy_hubIfyN4cuda3std3__44plusIfEEE10Policy1000EN6thrust24THRUST_300001_SM_1000_NS6detail15normal_iteratorINSD_10device_ptrIfEEEEPfyS9_ff6squareIfEEEvT0_T1_T2_T3_T4_T6_)
        .other          _ZN3cub18CUB_300001_SM_10006detail6reduce28DeviceReduceSingleTileKernelINS2_10policy_hubIfyN4cuda3std3__44plusIfEEE10Policy1000EN6thrust24THRUST_300001_SM_1000_NS6detail15normal_iteratorINSD_10device_ptrIfEEEEPfyS9_ff6squareIfEEEvT0_T1_T2_T3_T4_T6_,@"STO_CUDA_ENTRY STV_DEFAULT"
_ZN3cub18CUB_300001_SM_10006detail6reduce28DeviceReduceSingleTileKernelINS2_10policy_hubIfyN4cuda3std3__44plusIfEEE10Policy1000EN6thrust24THRUST_300001_SM_1000_NS6detail15normal_iteratorINSD_10device_ptrIfEEEEPfyS9_ff6squareIfEEEvT0_T1_T2_T3_T4_T6_:
.text._ZN3cub18CUB_300001_SM_10006detail6reduce28DeviceReduceSingleTileKernelINS2_10policy_hubIfyN4cuda3std3__44plusIfEEE10Policy1000EN6thrust24THRUST_300001_SM_1000_NS6detail15normal_iteratorINSD_10device_ptrIfEEEEPfyS9_ff6squareIfEEEvT0_T1_T2_T3_T4_T6_:
[----:B------:R-:W-:Y:S01]  /*0000*/  LDC R1, c[0x0][0x37c] ;  /* 0x0000df00ff017b82 */ /* 0x000fe20000000800 */
[----:B------:R-:W0:Y:S01]  /*0010*/  LDCU.64 UR4, c[0x0][0x390] ;  /* 0x00007200ff0477ac */ /* 0x000e220008000a00 */
[----:B------:R-:W1:Y:S01]  /*0020*/  LDCU.64 UR6, c[0x0][0x358] ;  /* 0x00006b00ff0677ac */ /* 0x000e620008000a00 */
[----:B0-----:R-:W-:Y:S02]  /*0030*/  MOV R0, UR4 ;  /* 0x0000000400007c02 */ /* 0x001fe40008000f00 */
[----:B------:R-:W-:Y:S02]  /*0040*/  MOV R4, UR5 ;  /* 0x0000000500047c02 */ /* 0x000fe40008000f00 */
[----:B------:R-:W-:-:S04]  /*0050*/  ISETP.NE.U32.AND P0, PT, R0, RZ, PT ;  /* 0x000000ff0000720c */ /* 0x000fc80003f05070 */
[----:B------:R-:W-:-:S13]  /*0060*/  ISETP.NE.AND.EX P0, PT, R4, RZ, PT, P0 ;  /* 0x000000ff0400720c */ /* 0x000fda0003f05300 */
        /* <DEDUP_REMOVED lines=8> */
.L_x_86:
[----:B------:R-:W-:Y:S01]  /*00f0*/  ISETP.GT.U32.AND P0, PT, R0, 0xfff, PT ;  /* 0x00000fff0000780c */ /* 0x000fe20003f04070 */
[----:B------:R-:W-:Y:S03]  /*0100*/  BSSY.RECONVERGENT B0, `(.L_x_87) ;  /* 0x0000204000007945 */ /* 0x000fe60003800200 */
[----:B------:R-:W-:-:S13]  /*0110*/  ISETP.GT.U32.AND.EX P0, PT, R4, RZ, PT, P0 ;  /* 0x000000ff0400720c */ /* 0x000fda0003f04100 */
[----:B------:R-:W-:Y:S05]  /*0120*/  @P0 BRA `(.L_x_88) ;  /* 0x0000000c00b00947 */ /* 0x000fea0003800000 */
[----:B------:R-:W0:Y:S01]  /*0130*/  S2R R5, SR_TID.X ;  /* 0x0000000000057919 */ /* 0x000e220000002100 */
[----:B------:R-:W-:Y:S01]  /*0140*/  BSSY.RECONVERGENT B1, `(.L_x_89) ;  /* 0x000000a000017945 */ /* 0x000fe20003800200 */
[----:B------:R-:W-:Y:S01]  /*0150*/  IMAD.MOV.U32 R6, RZ, RZ, RZ ;  /* 0x000000ffff067224 */ /* 0x000fe200078e00ff */
[----:B0-----:R-:W-:Y:S02]  /*0160*/  ISETP.GE.U32.AND P0, PT, R5, R0, PT ;  /* 0x000000000500720c */ /* 0x001fe40003f06070 */
[----:B------:R-:W-:-:S11]  /*0170*/  MOV R7, R5 ;  /* 0x0000000500077202 */ /* 0x000fd60000000f00 */
[----:B------:R-:W-:Y:S05]  /*0180*/  @P0 BRA `(.L_x_90) ;  /* 0x0000000000140947 */ /* 0x000fea0003800000 */
[----:B------:R-:W0:Y:S02]  /*0190*/  LDC.64 R2, c[0x0][0x380] ;  /* 0x0000e000ff027b82 */ /* 0x000e240000000a00 */
[----:B0-----:R-:W-:-:S06]  /*01a0*/  IMAD.WIDE.U32 R2, R5, 0x4, R2 ;  /* 0x0000000405027825 */ /* 0x001fcc00078e0002 */
[----:B------:R-:W2:Y:S01]  /*01b0*/  LDG.E R2, desc[UR6][R2.64] ;  /* 0x0000000602027981 */ /* 0x000ea2000c1e1900 */
[----:B------:R-:W-:Y:S01]  /*01c0*/  IADD3 R7, PT, PT, R5, 0x100, RZ ;  /* 0x0000010005077810 */ /* 0x000fe20007ffe0ff */
[----:B--2---:R-:W-:-:S07]  /*01d0*/  FMUL R6, R2, R2 ;  /* 0x0000000202067220 */ /* 0x004fce0000400000 */
.L_x_90:
[----:B------:R-:W-:Y:S05]  /*01e0*/  BSYNC.RECONVERGENT B1 ;  /* 0x0000000000017941 */ /* 0x000fea0003800200 */
.L_x_89:
[----:B------:R-:W-:Y:S01]  /*01f0*/  ISETP.GE.U32.AND P0, PT, R7, R0, PT ;  /* 0x000000000700720c */ /* 0x000fe20003f06070 */
[----:B------:R-:W-:-:S12]  /*0200*/  BSSY.RECONVERGENT B1, `(.L_x_91) ;  /* 0x000006d000017945 */ /* 0x000fd80003800200 */
[----:B------:R-:W-:Y:S05]  /*0210*/  @P0 BRA `(.L_x_92) ;  /* 0x0000000400ac0947 */ /* 0x000fea0003800000 */
[----:B------:R-:W-:Y:S01]  /*0220*/  LOP3.LUT R3, RZ, R7, RZ, 0x33, !PT ;  /* 0x00000007ff037212 */ /* 0x000fe200078e33ff */
[----:B------:R-:W-:Y:S04]  /*0230*/  BSSY.RECONVERGENT B2, `(.L_x_93) ;  /* 0x0000033000027945 */ /* 0x000fe80003800200 */
[----:B------:R-:W-:-:S05]  /*0240*/  IMAD.IADD R3, R3, 0x1, R0 ;  /* 0x0000000103037824 */ /* 0x000fca00078e0200 */
[C---:B------:R-:W-:Y:S02]  /*0250*/  ISETP.GE.U32.AND P0, PT, R3.reuse, 0xf00, PT ;  /* 0x00000f000300780c */ /* 0x040fe40003f06070 */
[----:B------:R-:W-:-:S04]  /*0260*/  LEA.HI R8, R3, 0x1, RZ, 0x18 ;  /* 0x0000000103087811 */ /* 0x000fc800078fc0ff */
[----:B------:R-:W-:-:S04]  /*0270*/  LOP3.LUT R22, R8, 0xf, RZ, 0xc0, !PT ;  /* 0x0000000f08167812 */ /* 0x000fc800078ec0ff */
[----:B------:R-:W-:-:S03]  /*0280*/  ISETP.NE.AND P1, PT, R22, RZ, PT ;  /* 0x000000ff1600720c */ /* 0x000fc60003f25270 */
[----:B------:R-:W-:Y:S10]  /*0290*/  @!P0 BRA `(.L_x_94) ;  /* 0x0000000000b08947 */ /* 0x000ff40003800000 */
[----:B------:R-:W0:Y:S01]  /*02a0*/  LDC.64 R2, c[0x0][0x380] ;  /* 0x0000e000ff027b82 */ /* 0x000e220000000a00 */
[----:B------:R-:W-:-:S04]  /*02b0*/  LOP3.LUT R9, R8, 0x1fffff0, RZ, 0xc0, !PT ;  /* 0x01fffff008097812 */ /* 0x000fc800078ec0ff */
[----:B------:R-:W-:Y:S01]  /*02c0*/  IADD3 R9, PT, PT, -R9, RZ, RZ ;  /* 0x000000ff09097210 */ /* 0x000fe20007ffe1ff */
[----:B0-----:R-:W-:-:S03]  /*02d0*/  IMAD.WIDE.U32 R2, R7, 0x4, R2 ;  /* 0x0000000407027825 */ /* 0x001fc600078e0002 */
[----:B------:R-:W-:-:S04]  /*02e0*/  IADD3 R2, P0, PT, R2, 0x2000, RZ ;  /* 0x0000200002027810 */ /* 0x000fc80007f1e0ff */
[----:B------:R-:W-:-:S09]  /*02f0*/  IADD3.X R3, PT, PT, RZ, R3, RZ, P0, !PT ;  /* 0x00000003ff037210 */ /* 0x000fd200007fe4ff */
.L_x_95:
        /* <DEDUP_REMOVED lines=16> */
[----:B------:R-:W-:Y:S01]  /*0400*/  VIADD R9, R9, 0x10 ;  /* 0x0000001009097836 */ /* 0x000fe20000000000 */
[----:B------:R-:W-:-:S04]  /*0410*/  IADD3 R7, PT, PT, R7, 0x1000, RZ ;  /* 0x0000100007077810 */ /* 0x000fc80007ffe0ff */
[----:B------:R-:W-:Y:S02]  /*0420*/  ISETP.NE.AND P0, PT, R9, RZ, PT ;  /* 0x000000ff0900720c */ /* 0x000fe40003f05270 */
[----:B0-----:R-:W-:-:S04]  /*0430*/  IADD3 R2, P2, PT, R2, 0x4000, RZ ;  /* 0x0000400002027810 */ /* 0x001fc80007f5e0ff */
[----:B------:R-:W-:Y:S01]  /*0440*/  IADD3.X R3, PT, PT, RZ, R3, RZ, P2, !PT ;  /* 0x00000003ff037210 */ /* 0x000fe200017fe4ff */
        /* <DEDUP_REMOVED lines=17> */
.L_x_94:
[----:B------:R-:W-:Y:S05]  /*0560*/  BSYNC.RECONVERGENT B2 ;  /* 0x0000000000027941 */ /* 0x000fea0003800200 */
.L_x_93:
[----:B------:R-:W-:Y:S05]  /*0570*/  @!P1 BRA `(.L_x_92) ;  /* 0x0000000000d49947 */ /* 0x000fea0003800000 */
[----:B------:R-:W-:Y:S01]  /*0580*/  ISETP.GE.U32.AND P0, PT, R22, 0x8, PT ;  /* 0x000000081600780c */ /* 0x000fe20003f06070 */
[----:B------:R-:W-:Y:S01]  /*0590*/  BSSY.RECONVERGENT B2, `(.L_x_96) ;  /* 0x0000017000027945 */ /* 0x000fe20003800200 */
[----:B------:R-:W-:-:S04]  /*05a0*/  LOP3.LUT R12, R8, 0x7, RZ, 0xc0, !PT ;  /* 0x00000007080c7812 */ /* 0x000fc800078ec0ff */
[----:B------:R-:W-:-:S07]  /*05b0*/  ISETP.NE.AND P1, PT, R12, RZ, PT ;  /* 0x000000ff0c00720c */ /* 0x000fce0003f25270 */
[----:B------:R-:W-:Y:S06]  /*05c0*/  @!P0 BRA `(.L_x_97) ;  /* 0x00000000004c8947 */ /* 0x000fec0003800000 */
[----:B------:R-:W0:Y:S02]  /*05d0*/  LDC.64 R2, c[0x0][0x380] ;  /* 0x0000e000ff027b82 */ /* 0x000e240000000a00 */
[----:B0-----:R-:W-:-:S05]  /*05e0*/  IMAD.WIDE R2, R7, 0x4, R2 ;  /* 0x0000000407027825 */ /* 0x001fca00078e0202 */
        /* <DEDUP_REMOVED lines=17> */
.L_x_97:
[----:B------:R-:W-:Y:S05]  /*0700*/  BSYNC.RECONVERGENT B2 ;  /* 0x0000000000027941 */ /* 0x000fea0003800200 */
.L_x_96:
        /* <DEDUP_REMOVED lines=17> */
.L_x_99:
[----:B------:R-:W-:Y:S05]  /*0820*/  BSYNC.RECONVERGENT B2 ;  /* 0x0000000000027941 */ /* 0x000fea0003800200 */
.L_x_98:
[----:B------:R-:W-:Y:S05]  /*0830*/  @!P1 BRA `(.L_x_92) ;  /* 0x0000000000249947 */ /* 0x000fea0003800000 */
[----:B------:R-:W0:Y:S01]  /*0840*/  LDC.64 R8, c[0x0][0x380] ;  /* 0x0000e000ff087b82 */ /* 0x000e220000000a00 */
[----:B------:R-:W-:-:S07]  /*0850*/  IADD3 R10, PT, PT, -R10, RZ, RZ ;  /* 0x000000ff0a0a7210 */ /* 0x000fce0007ffe1ff */
.L_x_100:
[----:B0-----:R-:W-:-:S06]  /*0860*/  IMAD.WIDE R2, R7, 0x4, R8 ;  /* 0x0000000407027825 */ /* 0x001fcc00078e0208 */
[----:B------:R-:W2:Y:S01]  /*0870*/  LDG.E R3, desc[UR6][R2.64] ;  /* 0x0000000602037981 */ /* 0x000ea2000c1e1900 */
[----:B------:R-:W-:Y:S01]  /*0880*/  VIADD R10, R10, 0x1 ;  /* 0x000000010a0a7836 */ /* 0x000fe20000000000 */
[----:B------:R-:W-:-:S04]  /*0890*/  IADD3 R7, PT, PT, R7, 0x100, RZ ;  /* 0x0000010007077810 */ /* 0x000fc80007ffe0ff */
[----:B------:R-:W-:Y:S01]  /*08a0*/  ISETP.NE.AND P0, PT, R10, RZ, PT ;  /* 0x000000ff0a00720c */ /* 0x000fe20003f05270 */
[----:B--2---:R-:W-:-:S12]  /*08b0*/  FFMA R6, R3, R3, R6 ;  /* 0x0000000303067223 */ /* 0x004fd80000000006 */
[----:B------:R-:W-:Y:S05]  /*08c0*/  @P0 BRA `(.L_x_100) ;  /* 0xfffffffc00e40947 */ /* 0x000fea000383ffff */
.L_x_92:
[----:B------:R-:W-:Y:S05]  /*08d0*/  BSYNC.RECONVERGENT B1 ;  /* 0x0000000000017941 */ /* 0x000fea0003800200 */
.L_x_91:
[----:B------:R-:W-:Y:S02]  /*08e0*/  ISETP.GE.U32.AND P0, PT, R0, 0x100, PT ;  /* 0x000001000000780c */ /* 0x000fe40003f06070 */
[----:B------:R-:W-:Y:S02]  /*08f0*/  MOV R9, R6 ;  /* 0x0000000600097202 */ /* 0x000fe40000000f00 */
[----:B------:R-:W-:-:S13]  /*0900*/  ISETP.GE.U32.AND.EX P0, PT, R4, RZ, PT, P0 ;  /* 0x000000ff0400720c */ /* 0x000fda0003f06100 */
[----:B------:R-:W-:Y:S05]  /*0910*/  @!P0 BRA `(.L_x_101) ;  /* 0x0000000000ac8947 */ /* 0x000fea0003800000 */
[----:B------:R-:W0:Y:S01]  /*0920*/  S2R R6, SR_LANEID ;  /* 0x0000000000067919 */ /* 0x000e220000000000 */
[----:B------:R-:W-:Y:S01]  /*0930*/  ISETP.NE.AND P5, PT, R5, RZ, PT ;  /* 0x000000ff0500720c */ /* 0x000fe20003fa5270 */
        /* <DEDUP_REMOVED lines=20> */
[----:B------:R-:W-:-:S04]  /*0a80*/  ISETP.GT.AND P0, PT, R6, 0xf, PT ;  /* 0x0000000f0600780c */ /* 0x000fc80003f04270 */
[----:B------:R-:W0:Y:S02]  /*0a90*/  SHFL.DOWN PT, R3, R0, 0x10, 0x1f ;  /* 0x0a001f0000037f89 */ /* 0x000e2400000e0000 */
[----:B0-----:R-:W-:-:S05]  /*0aa0*/  FADD R3, R0, R3 ;  /* 0x0000000300037221 */ /* 0x001fca0000000000 */
[----:B------:R1:W-:Y:S01]  /*0ab0*/  @!P1 STS [R2+0x8], R3 ;  /* 0x0000080302009388 */ /* 0x0003e20000000800 */
[----:B------:R-:W-:Y:S01]  /*0ac0*/  FSEL R8, R0, R3, P0 ;  /* 0x0000000300087208 */ /* 0x000fe20000000000 */
[----:B------:R-:W-:Y:S06]  /*0ad0*/  BAR.SYNC.DEFER_BLOCKING 0x0 ;  /* 0x0000000000007b1d */ /* 0x000fec0000010000 */
[----:B------:R-:W-:Y:S05]  /*0ae0*/  @P5 BRA `(.L_x_102) ;  /* 0x0000001400945947 */ /* 0x000fea0003800000 */
[----:B------:R-:W0:Y:S01]  /*0af0*/  S2UR UR5, SR_CgaCtaId ;  /* 0x00000000000579c3 */ /* 0x000e220000008800 */
[----:B------:R-:W-:Y:S02]  /*0b00*/  UMOV UR4, 0x400 ;  /* 0x0000040000047882 */ /* 0x000fe40000000000 */
[----:B0-----:R-:W-:-:S09]  /*0b10*/  ULEA UR4, UR5, UR4, 0x18 ;  /* 0x0000000405047291 */ /* 0x001fd2000f8ec0ff */
[----:B-1----:R-:W0:Y:S04]  /*0b20*/  LDS R3, [UR4+0xc] ;  /* 0x00000c04ff037984 */ /* 0x002e280008000800 */
        /* <DEDUP_REMOVED lines=10> */
.L_x_101:
[----:B------:R-:W0:Y:S01]  /*0bd0*/  S2R R8, SR_LANEID ;  /* 0x0000000000087919 */ /* 0x000e220000000000 */
[C---:B------:R-:W-:Y:S02]  /*0be0*/  LOP3.LUT R2, R5.reuse, 0x3e0, RZ, 0xc0, !PT ;  /* 0x000003e005027812 */ /* 0x040fe400078ec0ff */
[----:B------:R-:W-:Y:S02]  /*0bf0*/  ISETP.NE.AND P5, PT, R5, RZ, PT ;  /* 0x000000ff0500720c */ /* 0x000fe40003fa5270 */
[----:B------:R-:W-:Y:S02]  /*0c00*/  IADD3 R3, PT, PT, R2, 0x20, RZ ;  /* 0x0000002002037810 */ /* 0x000fe40007ffe0ff */
[----:B------:R-:W-:Y:S02]  /*0c10*/  LOP3.LUT R7, RZ, R2, RZ, 0x33, !PT ;  /* 0x00000002ff077212 */ /* 0x000fe400078e33ff */
[-C--:B------:R-:W-:Y:S02]  /*0c20*/  ISETP.GT.U32.AND P0, PT, R3, R0.reuse, PT ;  /* 0x000000000300720c */ /* 0x080fe40003f04070 */
[----:B------:R-:W-:-:S04]  /*0c30*/  IADD3 R7, PT, PT, R7, R0, RZ ;  /* 0x0000000007077210 */ /* 0x000fc80007ffe0ff */
[----:B------:R-:W-:-:S05]  /*0c40*/  SEL R7, R7, 0x1f, P0 ;  /* 0x0000001f07077807 */ /* 0x000fca0000000000 */
[----:B------:R-:W1:Y:S01]  /*0c50*/  SHFL.DOWN PT, R2, R9, 0x1, R7 ;  /* 0x0820000009027989 */ /* 0x000e6200000e0007 */
[C---:B0-----:R-:W-:Y:S01]  /*0c60*/  ISETP.GE.AND P0, PT, R8.reuse, R7, PT ;  /* 0x000000070800720c */ /* 0x041fe20003f06270 */
[C---:B------:R-:W-:Y:S01]  /*0c70*/  VIADD R6, R8.reuse, 0x2 ;  /* 0x0000000208067836 */ /* 0x040fe20000000000 */
[----:B------:R-:W-:-:S11]  /*0c80*/  ISETP.NE.AND P1, PT, R8, RZ, PT ;  /* 0x000000ff0800720c */ /* 0x000fd60003f25270 */
[----:B-1----:R-:W-:Y:S01]  /*0c90*/  @!P0 FADD R9, R2, R9 ;  /* 0x0000000902098221 */ /* 0x002fe20000000000 */
[----:B------:R-:W-:Y:S01]  /*0ca0*/  ISETP.GT.AND P0, PT, R6, R7, PT ;  /* 0x000000070600720c */ /* 0x000fe20003f04270 */
[----:B------:R-:W0:Y:S01]  /*0cb0*/  @!P1 S2R R11, SR_CgaCtaId ;  /* 0x00000000000b9919 */ /* 0x000e220000008800 */
[----:B------:R-:W-:Y:S02]  /*0cc0*/  IADD3 R6, PT, PT, R8, 0x4, RZ ;  /* 0x0000000408067810 */ /* 0x000fe40007ffe0ff */
[----:B------:R-:W-:Y:S01]  /*0cd0*/  @!P1 SHF.R.U32.HI R3, RZ, 0x3, R5 ;  /* 0x00000003ff039819 */ /* 0x000fe20000011605 */
[----:B------:R-:W1:Y:S03]  /*0ce0*/  SHFL.DOWN PT, R2, R9, 0x2, R7 ;  /* 0x0840000009027989 */ /* 0x000e6600000e0007 */
[----:B------:R-:W-:-:S05]  /*0cf0*/  @!P1 LOP3.LUT R3, R3, 0x7c, RZ, 0xc0, !PT ;  /* 0x0000007c03039812 */ /* 0x000fca00078ec0ff */
[----:B-1----:R-:W-:Y:S01]  /*0d00*/  @!P0 FADD R9, R9, R2 ;  /* 0x0000000209098221 */ /* 0x002fe20000000000 */
[-C--:B------:R-:W-:Y:S02]  /*0d10*/  ISETP.GT.AND P0, PT, R6, R7.reuse, PT ;  /* 0x000000070600720c */ /* 0x080fe40003f04270 */
[----:B------:R-:W-:Y:S02]  /*0d20*/  IADD3 R6, PT, PT, R8, 0x8, RZ ;  /* 0x0000000808067810 */ /* 0x000fe40007ffe0ff */
[----:B------:R-:W1:Y:S09]  /*0d30*/  SHFL.DOWN PT, R2, R9, 0x4, R7 ;  /* 0x0880000009027989 */ /* 0x000e7200000e0007 */
[----:B-1----:R-:W-:Y:S01]  /*0d40*/  @!P0 FADD R9, R9, R2 ;  /* 0x0000000209098221 */ /* 0x002fe20000000000 */
[----:B------:R-:W-:Y:S01]  /*0d50*/  ISETP.GT.AND P0, PT, R6, R7, PT ;  /* 0x000000070600720c */ /* 0x000fe20003f04270 */
[----:B------:R-:W-:-:S03]  /*0d60*/  VIADD R6, R8, 0x10 ;  /* 0x0000001008067836 */ /* 0x000fc60000000000 */
[----:B------:R-:W1:Y:S09]  /*0d70*/  SHFL.DOWN PT, R2, R9, 0x8, R7 ;  /* 0x0900000009027989 */ /* 0x000e7200000e0007 */
[----:B-1----:R-:W-:Y:S01]  /*0d80*/  @!P0 FADD R9, R9, R2 ;  /* 0x0000000209098221 */ /* 0x002fe20000000000 */
[----:B------:R-:W-:-:S02]  /*0d90*/  ISETP.GT.AND P0, PT, R6, R7, PT ;  /* 0x000000070600720c */ /* 0x000fc40003f04270 */
[----:B------:R-:W-:Y:S02]  /*0da0*/  @!P1 MOV R6, 0x400 ;  /* 0x0000040000069802 */ /* 0x000fe40000000f00 */
[----:B------:R-:W1:Y:S02]  /*0db0*/  SHFL.DOWN PT, R2, R9, 0x10, R7 ;  /* 0x0a00000009027989 */ /* 0x000e6400000e0007 */
[----:B0-----:R-:W-:-:S04]  /*0dc0*/  @!P1 LEA R6, R11, R6, 0x18 ;  /* 0x000000060b069211 */ /* 0x001fc800078ec0ff */
[----:B------:R-:W-:-:S03]  /*0dd0*/  @!P1 IADD3 R3, PT, PT, R3, R6, RZ ;  /* 0x0000000603039210 */ /* 0x000fc60007ffe0ff */
[----:B-1----:R-:W-:-:S05]  /*0de0*/  @!P0 FADD R9, R9, R2 ;  /* 0x0000000209098221 */ /* 0x002fca0000000000 */
[----:B------:R-:W-:-:S05]  /*0df0*/  MOV R8, R9 ;  /* 0x0000000900087202 */ /* 0x000fca0000000f00 */
[----:B------:R0:W-:Y:S01]  /*0e00*/  @!P1 STS [R3+0x8], R8 ;  /* 0x0000080803009388 */ /* 0x0001e20000000800 */
[----:B------:R-:W-:Y:S06]  /*0e10*/  BAR.SYNC.DEFER_BLOCKING 0x0 ;  /* 0x0000000000007b1d */ /* 0x000fec0000010000 */
[----:B------:R-:W-:Y:S05]  /*0e20*/  @P5 BRA `(.L_x_102) ;  /* 0x0000001000c45947 */ /* 0x000fea0003800000 */
[----:B------:R-:W1:Y:S01]  /*0e30*/  S2UR UR5, SR_CgaCtaId ;  /* 0x00000000000579c3 */ /* 0x000e620000008800 */
[----:B------:R-:W-:Y:S01]  /*0e40*/  UMOV UR4, 0x400 ;  /* 0x0000040000047882 */ /* 0x000fe20000000000 */
[C---:B------:R-:W-:Y:S02]  /*0e50*/  ISETP.GT.U32.AND P3, PT, R0.reuse, 0x20, PT ;  /* 0x000000200000780c */ /* 0x040fe40003f64070 */
[----:B------:R-:W-:Y:S02]  /*0e60*/  ISETP.GT.U32.AND P1, PT, R0, 0x40, PT ;  /* 0x000000400000780c */ /* 0x000fe40003f24070 */
[----:B------:R-:W-:Y:S02]  /*0e70*/  ISETP.GT.U32.AND.EX P3, PT, R4, RZ, PT, P3 ;  /* 0x000000ff0400720c */ /* 0x000fe40003f64130 */
[----:B------:R-:W-:Y:S02]  /*0e80*/  ISETP.GT.U32.AND P0, PT, R0, 0x60, PT ;  /* 0x000000600000780c */ /* 0x000fe40003f04070 */
[----:B------:R-:W-:-:S02]  /*0e90*/  ISETP.GT.U32.AND.EX P1, PT, R4, RZ, PT, P1 ;  /* 0x000000ff0400720c */ /* 0x000fc40003f24110 */
[----:B------:R-:W-:Y:S02]  /*0ea0*/  ISETP.GT.U32.AND P2, PT, R0, 0x80, PT ;  /* 0x000000800000780c */ /* 0x000fe40003f44070 */
[----:B------:R-:W-:Y:S02]  /*0eb0*/  ISETP.GT.U32.AND.EX P0, PT, R4, RZ, PT, P0 ;  /* 0x000000ff0400720c */ /* 0x000fe40003f04100 */
[----:B------:R-:W-:Y:S02]  /*0ec0*/  ISETP.GT.U32.AND P4, PT, R0, 0xa0, PT ;  /* 0x000000a00000780c */ /* 0x000fe40003f84070 */
[C---:B------:R-:W-:Y:S02]  /*0ed0*/  ISETP.GT.U32.AND.EX P2, PT, R4.reuse, RZ, PT, P2 ;  /* 0x000000ff0400720c */ /* 0x040fe40003f44120 */
[----:B------:R-:W-:Y:S01]  /*0ee0*/  ISETP.GT.U32.AND.EX P4, PT, R4, RZ, PT, P4 ;  /* 0x000000ff0400720c */ /* 0x000fe20003f84140 */
[----:B-1----:R-:W-:-:S09]  /*0ef0*/  ULEA UR4, UR5, UR4, 0x18 ;  /* 0x0000000405047291 */ /* 0x002fd2000f8ec0ff */
[----:B0-----:R-:W0:Y:S04]  /*0f00*/  LDS R3, [UR4+0xc] ;  /* 0x00000c04ff037984 */ /* 0x001e280008000800 */
[----:B------:R-:W1:Y:S04]  /*0f10*/  LDS.128 R12, [UR4+0x10] ;  /* 0x00001004ff0c7984 */ /* 0x000e680008000c00 */
[----:B------:R-:W2:Y:S01]  /*0f20*/  LDS.64 R6, [UR4+0x20] ;  /* 0x00002004ff067984 */ /* 0x000ea20008000a00 */
[----:B0-----:R-:W-:Y:S01]  /*0f30*/  @P3 FADD R8, R8, R3 ;  /* 0x0000000308083221 */ /* 0x001fe20000000000 */
[----:B------:R-:W-:-:S03]  /*0f40*/  ISETP.GT.U32.AND P3, PT, R0, 0xc0, PT ;  /* 0x000000c00000780c */ /* 0x000fc60003f64070 */
[----:B-1----:R-:W-:Y:S01]  /*0f50*/  @P1 FADD R8, R8, R12 ;  /* 0x0000000c08081221 */ /* 0x002fe20000000000 */
[----:B------:R-:W-:Y:S02]  /*0f60*/  ISETP.GT.U32.AND P1, PT, R0, 0xe0, PT ;  /* 0x000000e00000780c */ /* 0x000fe40003f24070 */
[----:B------:R-:W-:Y:S01]  /*0f70*/  ISETP.GT.U32.AND.EX P3, PT, R4, RZ, PT, P3 ;  /* 0x000000ff0400720c */ /* 0x000fe20003f64130 */
[----:B------:R-:W-:Y:S01]  /*0f80*/  @P0 FADD R8, R8, R13 ;  /* 0x0000000d08080221 */ /* 0x000fe20000000000 */
[----:B------:R-:W-:-:S03]  /*0f90*/  ISETP.GT.U32.AND.EX P1, PT, R4, RZ, PT, P1 ;  /* 0x000000ff0400720c */ /* 0x000fc60003f24110 */
[----:B------:R-:W-:-:S04]  /*0fa0*/  @P2 FADD R8, R8, R14 ;  /* 0x0000000e08082221 */ /* 0x000fc80000000000 */
[----:B------:R-:W-:-:S04]  /*0fb0*/  @P4 FADD R8, R8, R15 ;  /* 0x0000000f08084221 */ /* 0x000fc80000000000 */
[----:B--2---:R-:W-:-:S04]  /*0fc0*/  @P3 FADD R8, R8, R6 ;  /* 0x0000000608083221 */ /* 0x004fc80000000000 */
[----:B------:R-:W-:Y:S01]  /*0fd0*/  @P1 FADD R8, R8, R7 ;  /* 0x0000000708081221 */ /* 0x000fe20000000000 */
[----:B------:R-:W-:Y:S06]  /*0fe0*/  BRA `(.L_x_102) ;  /* 0x0000001000547947 */ /* 0x000fec0003800000 */
.L_x_88:
[----:B------:R-:W0:Y:S01]  /*0ff0*/  S2R R5, SR_TID.X ;  /* 0x0000000000057919 */ /* 0x000e220000002100 */
[----:B------:R-:W0:Y:S02]  /*1000*/  LDC.64 R2, c[0x0][0x380] ;  /* 0x0000e000ff027b82 */ /* 0x000e240000000a00 */
[----:B0-----:R-:W-:-:S05]  /*1010*/  IMAD.WIDE.U32 R2, R5, 0x4, R2 ;  /* 0x0000000405027825 */ /* 0x001fca00078e0002 */
        /* <DEDUP_REMOVED lines=15> */
[----:B------:R-:W5:Y:S01]  /*1110*/  LDG.E R7, desc[UR6][R2.64+0x3800] ;  /* 0x0038000602077981 */ /* 0x000f62000c1e1900 */
[----:B--2---:R-:W-:Y:S01]  /*1120*/  FMUL R14, R14, R14 ;  /* 0x0000000e0e0e7220 */ /* 0x004fe20000400000 */
[----:B---3--:R-:W-:-:S03]  /*1130*/  FMUL R16, R16, R16 ;  /* 0x0000001010107220 */ /* 0x008fc60000400000 */
[----:B----4-:R-:W-:Y:S01]  /*1140*/  FFMA R13, R13, R13, R14 ;  /* 0x0000000d0d0d7223 */ /* 0x010fe2000000000e */
[----:B-----5:R-:W-:Y:S01]  /*1150*/  FMUL R14, R21, R21 ;  /* 0x00000015150e7220 */ /* 0x020fe20000400000 */
[----:B------:R-:W-:-:S03]  /*1160*/  FFMA R16, R15, R15, R16 ;  /* 0x0000000f0f107223 */ /* 0x000fc60000000010 */
[----:B------:R-:W-:Y:S01]  /*1170*/  FFMA R14, R11, R11, R14 ;  /* 0x0000000b0b0e7223 */ /* 0x000fe2000000000e */
[----:B------:R-:W-:Y:S01]  /*1180*/  IADD3 R11, P1, PT, R0, -0x1000, RZ ;  /* 0xfffff000000b7810 */ /* 0x000fe20007f3e0ff */
[----:B------:R-:W-:Y:S01]  /*1190*/  FADD R16, R13, R16 ;  /* 0x000000100d107221 */ /* 0x000fe20000000000 */
[----:B------:R-:W-:Y:S02]  /*11a0*/  FMUL R13, R12, R12 ;  /* 0x0000000c0c0d7220 */ /* 0x000fe40000400000 */
[----:B------:R-:W-:Y:S02]  /*11b0*/  ISETP.GE.U32.AND P0, PT, R11, 0x1000, PT ;  /* 0x000010000b00780c */ /* 0x000fe40003f06070 */
[----:B------:R-:W-:Y:S01]  /*11c0*/  IADD3.X R12, PT, PT, R4, -0x1, RZ, P1, !PT ;  /* 0xffffffff040c7810 */ /* 0x000fe20000ffe4ff */
[----:B------:R-:W-:-:S03]  /*11d0*/  FMUL R15, R10, R10 ;  /* 0x0000000a0a0f7220 */ /* 0x000fc60000400000 */
[----:B------:R-:W-:Y:S01]  /*11e0*/  ISETP.GE.U32.AND.EX P0, PT, R12, RZ, PT, P0 ;  /* 0x000000ff0c00720c */ /* 0x000fe20003f06100 */
[----:B------:R-:W-:Y:S01]  /*11f0*/  FMUL R18, R18, R18 ;  /* 0x0000001212127220 */ /* 0x000fe20000400000 */
[----:B------:R-:W-:Y:S01]  /*1200*/  FMUL R20, R20, R20 ;  /* 0x0000001414147220 */ /* 0x000fe20000400000 */
[----:B------:R-:W-:Y:S02]  /*1210*/  FMUL R10, R9, R9 ;  /* 0x00000009090a7220 */ /* 0x000fe40000400000 */
[----:B------:R-:W-:Y:S01]  /*1220*/  FFMA R18, R17, R17, R18 ;  /* 0x0000001111127223 */ /* 0x000fe20000000012 */
[----:B------:R-:W-:Y:S01]  /*1230*/  FFMA R19, R19, R19, R20 ;  /* 0x0000001313137223 */ /* 0x000fe20000000014 */
[----:B------:R-:W-:Y:S01]  /*1240*/  FFMA R13, R8, R8, R13 ;  /* 0x00000008080d7223 */ /* 0x000fe2000000000d */
[----:B------:R-:W-:Y:S01]  /*1250*/  FFMA R15, R6, R6, R15 ;  /* 0x00000006060f7223 */ /* 0x000fe2000000000f */
[----:B------:R-:W-:Y:S01]  /*1260*/  FFMA R10, R7, R7, R10 ;  /* 0x00000007070a7223 */ /* 0x000fe2000000000a */
[----:B------:R-:W-:Y:S01]  /*1270*/  FADD R19, R18, R19 ;  /* 0x0000001312137221 */ /* 0x000fe20000000000 */
[----:B------:R-:W-:-:S02]  /*1280*/  FADD R13, R14, R13 ;  /* 0x0000000d0e0d7221 */ /* 0x000fc40000000000 */
[----:B------:R-:W-:Y:S01]  /*1290*/  FADD R10, R15, R10 ;  /* 0x0000000a0f0a7221 */ /* 0x000fe20000000000 */
[----:B------:R-:W-:Y:S01]  /*12a0*/  FADD R16, R16, R19 ;  /* 0x0000001310107221 */ /* 0x000fe20000000000 */
[----:B------:R-:W-:Y:S02]  /*12b0*/  HFMA2 R15, -RZ, RZ, 0, 0 ;  /* 0x00000000ff0f7431 */ /* 0x000fe400000001ff */
[----:B------:R-:W-:Y:S01]  /*12c0*/  FADD R7, R13, R10 ;  /* 0x0000000a0d077221 */ /* 0x000fe20000000000 */
[----:B------:R-:W-:-:S03]  /*12d0*/  IMAD.MOV.U32 R13, RZ, RZ, 0x1000 ;  /* 0x00001000ff0d7424 */ /* 0x000fc600078e00ff */
[----:B------:R-:W-:Y:S01]  /*12e0*/  FADD R10, R16, R7 ;  /* 0x00000007100a7221 */ /* 0x000fe20000000000 */
[----:B------:R-:W-:Y:S06]  /*12f0*/  @!P0 BRA `(.L_x_103) ;  /* 0x0000000000e08947 */ /* 0x000fec0003800000 */
[----:B------:R-:W0:Y:S01]  /*1300*/  LDC.64 R6, c[0x0][0x390] ;  /* 0x0000e400ff067b82 */ /* 0x000e220000000a00 */
[----:B------:R-:W-:Y:S02]  /*1310*/  MOV R13, 0x1000 ;  /* 0x00001000000d7802 */ /* 0x000fe40000000f00 */
[----:B------:R-:W-:-:S07]  /*1320*/  MOV R15, RZ ;  /* 0x000000ff000f7202 */ /* 0x000fce0000000f00 */
.L_x_105:
[----:B------:R-:W-:-:S04]  /*1330*/  LEA R8, P0, R13, R2, 0x2 ;  /* 0x000000020d087211 */ /* 0x000fc800078010ff */
[----:B------:R-:W-:-:S05]  /*1340*/  LEA.HI.X R9, R13, R3, R15, 0x2, P0 ;  /* 0x000000030d097211 */ /* 0x000fca00000f140f */
        /* <DEDUP_REMOVED lines=15> */
[----:B------:R2:W5:Y:S02]  /*1440*/  LDG.E R18, desc[UR6][R8.64+0x3c00] ;  /* 0x003c000608127981 */ /* 0x000564000c1e1900 */
[----:B--2---:R-:W-:Y:S01]  /*1450*/  FMUL R9, R0, R0 ;  /* 0x0000000000097220 */ /* 0x004fe20000400000 */
[----:B0-----:R-:W-:-:S02]  /*1460*/  IMAD.MOV.U32 R0, RZ, RZ, R6 ;  /* 0x000000ffff007224 */ /* 0x001fc400078e0006 */
[----:B---3--:R-:W-:Y:S01]  /*1470*/  FMUL R19, R19, R19 ;  /* 0x0000001313137220 */ /* 0x008fe20000400000 */
[----:B----4-:R-:W-:Y:S01]  /*1480*/  FMUL R28, R28, R28 ;  /* 0x0000001c1c1c7220 */ /* 0x010fe20000400000 */
[----:B-----5:R-:W-:Y:S01]  /*1490*/  FFMA R9, R14, R14, R9 ;  /* 0x0000000e0e097223 */ /* 0x020fe20000000009 */
[----:B------:R-:W-:Y:S01]  /*14a0*/  IADD3 R14, P1, PT, -R13, R0, RZ ;  /* 0x000000000d0e7210 */ /* 0x000fe20007f3e1ff */
[----:B------:R-:W-:Y:S01]  /*14b0*/  FFMA R8, R4, R4, R19 ;  /* 0x0000000404087223 */ /* 0x000fe20000000013 */
[----:B------:R-:W-:Y:S02]  /*14c0*/  MOV R4, R7 ;  /* 0x0000000700047202 */ /* 0x000fe40000000f00 */
[----:B------:R-:W-:Y:S01]  /*14d0*/  ISETP.GE.U32.AND P0, PT, R14, 0x1000, PT ;  /* 0x000010000e00780c */ /* 0x000fe20003f06070 */
[----:B------:R-:W-:Y:S01]  /*14e0*/  FFMA R28, R23, R23, R28 ;  /* 0x00000017171c7223 */ /* 0x000fe2000000001c */
[----:B------:R-:W-:Y:S01]  /*14f0*/  IADD3.X R14, PT, PT, ~R15, R4, RZ, P1, !PT ;  /* 0x000000040f0e7210 */ /* 0x000fe20000ffe5ff */
[----:B------:R-:W-:Y:S01]  /*1500*/  FMUL R27, R27, R27 ;  /* 0x0000001b1b1b7220 */ /* 0x000fe20000400000 */
[----:B------:R-:W-:Y:S01]  /*1510*/  FMUL R29, R26, R26 ;  /* 0x0000001a1a1d7220 */ /* 0x000fe20000400000 */
[----:B------:R-:W-:Y:S01]  /*1520*/  FMUL R23, R21, R21 ;  /* 0x0000001515177220 */ /* 0x000fe20000400000 */
[----:B------:R-:W-:Y:S01]  /*1530*/  FMUL R17, R17, R17 ;  /* 0x0000001111117220 */ /* 0x000fe20000400000 */
[----:B------:R-:W-:Y:S01]  /*1540*/  ISETP.GE.U32.AND.EX P0, PT, R14, RZ, PT, P0 ;  /* 0x000000ff0e00720c */ /* 0x000fe20003f06100 */
        /* <DEDUP_REMOVED lines=11> */
[----:B------:R-:W-:-:S04]  /*1600*/  FADD R9, R10, R9 ;  /* 0x000000090a097221 */ /* 0x000fc80000000000 */
[----:B------:R-:W-:Y:S01]  /*1610*/  FFMA R10, R18, R18, R9 ;  /* 0x00000012120a7223 */ /* 0x000fe20000000009 */
[----:B------:R-:W-:Y:S06]  /*1620*/  @!P0 BRA `(.L_x_104) ;  /* 0x00000008001c8947 */ /* 0x000fec0003800000 */
[----:B------:R-:W-:-:S04]  /*1630*/  IADD3 R13, P0, PT, R13, 0x1000, RZ ;  /* 0x000010000d0d7810 */ /* 0x000fc80007f1e0ff */
[----:B------:R-:W-:Y:S02]  /*1640*/  IADD3.X R15, PT, PT, RZ, R15, RZ, P0, !PT ;  /* 0x0000000fff0f7210 */ /* 0x000fe400007fe4ff */
[----:B------:R-:W-:-:S04]  /*1650*/  ISETP.GT.U32.AND P0, PT, R13, R11, PT ;  /* 0x0000000b0d00720c */ /* 0x000fc80003f04070 */
[----:B------:R-:W-:-:S13]  /*1660*/  ISETP.GT.U32.AND.EX P0, PT, R15, R12, PT, P0 ;  /* 0x0000000c0f00720c */ /* 0x000fda0003f04100 */
[----:B------:R-:W-:Y:S05]  /*1670*/  @!P0 BRA `(.L_x_105) ;  /* 0xfffffffc002c8947 */ /* 0x000fea000383ffff */
.L_x_103:
[----:B------:R-:W-:Y:S01]  /*1680*/  IMAD.IADD R2, R0, 0x1, -R13 ;  /* 0x0000000100027824 */ /* 0x000fe200078e0a0d */
[----:B------:R-:W-:Y:S01]  /*1690*/  ISETP.GE.U32.AND P1, PT, R13, R0, PT ;  /* 0x000000000d00720c */ /* 0x000fe20003f26070 */
[----:B------:R-:W-:Y:S03]  /*16a0*/  BSSY.RECONVERGENT B1, `(.L_x_104) ;  /* 0x000007f000017945 */ /* 0x000fe60003800200 */
[----:B------:R-:W-:-:S04]  /*16b0*/  ISETP.GE.AND P0, PT, R5, R2, PT ;  /* 0x000000020500720c */ /* 0x000fc80003f06270 */
[----:B------:R-:W-:-:S13]  /*16c0*/  ISETP.GE.U32.OR.EX P0, PT, R15, R4, P0, P1 ;  /* 0x000000040f00720c */ /* 0x000fda0000706510 */
[----:B------:R-:W-:Y:S05]  /*16d0*/  @P0 BRA `(.L_x_106) ;  /* 0x0000000400ec0947 */ /* 0x000fea0003800000 */
[-C--:B------:R-:W-:Y:S01]  /*16e0*/  LOP3.LUT R2, RZ, R5.reuse, RZ, 0x33, !PT ;  /* 0x00000005ff027212 */ /* 0x080fe200078e33ff */
[----:B------:R-:W-:Y:S03]  /*16f0*/  BSSY.RECONVERGENT B2, `(.L_x_107) ;  /* 0x0000038000027945 */ /* 0x000fe60003800200 */
[----:B------:R-:W-:Y:S02]  /*1700*/  IADD3 R2, PT, PT, -R13, R0, R2 ;  /* 0x000000000d027210 */ /* 0x000fe40007ffe102 */
[----:B------:R-:W-:Y:S02]  /*1710*/  MOV R0, R5 ;  /* 0x0000000500007202 */ /* 0x000fe40000000f00 */
[C---:B------:R-:W-:Y:S02]  /*1720*/  ISETP.GE.U32.AND P1, PT, R2.reuse, 0xf00, PT ;  /* 0x00000f000200780c */ /* 0x040fe40003f26070 */
[----:B------:R-:W-:-:S04]  /*1730*/  LEA.HI R4, R2, 0x1, RZ, 0x18 ;  /* 0x0000000102047811 */ /* 0x000fc800078fc0ff */
[----:B------:R-:W-:-:S04]  /*1740*/  LOP3.LUT R22, R4, 0xf, RZ, 0xc0, !PT ;  /* 0x0000000f04167812 */ /* 0x000fc800078ec0ff */
[----:B------:R-:W-:-:S03]  /*1750*/  ISETP.NE.AND P0, PT, R22, RZ, PT ;  /* 0x000000ff1600720c */ /* 0x000fc60003f05270 */
[----:B------:R-:W-:Y:S10]  /*1760*/  @!P1 BRA `(.L_x_108) ;  /* 0x0000000000c09947 */ /* 0x000ff40003800000 */
[----:B------:R-:W0:Y:S01]  /*1770*/  LDCU.64 UR4, c[0x0][0x380] ;  /* 0x00007000ff0477ac */ /* 0x000e220008000a00 */
[----:B------:R-:W-:Y:S02]  /*1780*/  IADD3 R3, P1, PT, R5, R13, RZ ;  /* 0x0000000d05037210 */ /* 0x000fe40007f3e0ff */
[----:B------:R-:W-:Y:S02]  /*1790*/  LOP3.LUT R7, R4, 0x1fffff0, RZ, 0xc0, !PT ;  /* 0x01fffff004077812 */ /* 0x000fe400078ec0ff */
[----:B------:R-:W-:-:S03]  /*17a0*/  IADD3.X R0, PT, PT, RZ, R15, RZ, P1, !PT ;  /* 0x0000000fff007210 */ /* 0x000fc60000ffe4ff */
[----:B------:R-:W-:Y:S01]  /*17b0*/  IMAD.MOV R7, RZ, RZ, -R7 ;  /* 0x000000ffff077224 */ /* 0x000fe200078e0a07 */
[----:B0-----:R-:W-:-:S04]  /*17c0*/  LEA R2, P2, R3, UR4, 0x2 ;  /* 0x0000000403027c11 */ /* 0x001fc8000f8410ff */
[----:B------:R-:W-:Y:S02]  /*17d0*/  IADD3 R2, P1, PT, R2, 0x2000, RZ ;  /* 0x0000200002027810 */ /* 0x000fe40007f3e0ff */
[----:B------:R-:W-:Y:S02]  /*17e0*/  LEA.HI.X R3, R3, UR5, R0, 0x2, P2 ;  /* 0x0000000503037c11 */ /* 0x000fe400090f1400 */
[----:B------:R-:W-:Y:S02]  /*17f0*/  MOV R0, R5 ;  /* 0x0000000500007202 */ /* 0x000fe40000000f00 */
[----:B------:R-:W-:-:S07]  /*1800*/  IADD3.X R3, PT, PT, RZ, R3, RZ, P1, !PT ;  /* 0x00000003ff037210 */ /* 0x000fce0000ffe4ff */
.L_x_109:
        /* <DEDUP_REMOVED lines=16> */
[----:B------:R-:W-:Y:S01]  /*1910*/  IADD3 R7, PT, PT, R7, 0x10, RZ ;  /* 0x0000001007077810 */ /* 0x000fe20007ffe0ff */
[----:B------:R-:W-:-:S03]  /*1920*/  VIADD R0, R0, 0x1000 ;  /* 0x0000100000007836 */ /* 0x000fc60000000000 */
        /* <DEDUP_REMOVED lines=20> */
.L_x_108:
[----:B------:R-:W-:Y:S05]  /*1a70*/  BSYNC.RECONVERGENT B2 ;  /* 0x0000000000027941 */ /* 0x000fea0003800200 */
.L_x_107:
[----:B------:R-:W-:Y:S05]  /*1a80*/  @!P0 BRA `(.L_x_106) ;  /* 0x0000000400008947 */ /* 0x000fea0003800000 */
[----:B------:R-:W-:Y:S01]  /*1a90*/  ISETP.GE.U32.AND P0, PT, R22, 0x8, PT ;  /* 0x000000081600780c */ /* 0x000fe20003f06070 */
[----:B------:R-:W-:Y:S01]  /*1aa0*/  BSSY.RECONVERGENT B2, `(.L_x_110) ;  /* 0x000001a000027945 */ /* 0x000fe20003800200 */
[----:B------:R-:W-:-:S04]  /*1ab0*/  LOP3.LUT R9, R4, 0x7, RZ, 0xc0, !PT ;  /* 0x0000000704097812 */ /* 0x000fc800078ec0ff */
[----:B------:R-:W-:-:S07]  /*1ac0*/  ISETP.NE.AND P1, PT, R9, RZ, PT ;  /* 0x000000ff0900720c */ /* 0x000fce0003f25270 */
[----:B------:R-:W-:Y:S06]  /*1ad0*/  @!P0 BRA `(.L_x_111) ;  /* 0x0000000000588947 */ /* 0x000fec0003800000 */
[----:B------:R-:W0:Y:S01]  /*1ae0*/  LDCU.64 UR4, c[0x0][0x380] ;  /* 0x00007000ff0477ac */ /* 0x000e220008000a00 */
[----:B------:R-:W-:-:S04]  /*1af0*/  IADD3 R3, P0, PT, R0, R13, RZ ;  /* 0x0000000d00037210 */ /* 0x000fc80007f1e0ff */
[----:B------:R-:W-:Y:S02]  /*1b00*/  IADD3.X R6, PT, PT, RZ, R15, RZ, P0, !PT ;  /* 0x0000000fff067210 */ /* 0x000fe400007fe4ff */
        /* <DEDUP_REMOVED lines=10> */
[----:B------:R-:W-:Y:S01]  /*1bb0*/  IADD3 R0, PT, PT, R0, 0x800, RZ ;  /* 0x0000080000007810 */ /* 0x000fe20007ffe0ff */
        /* <DEDUP_REMOVED lines=8> */
.L_x_111:
[----:B------:R-:W-:Y:S05]  /*1c40*/  BSYNC.RECONVERGENT B2 ;  /* 0x0000000000027941 */ /* 0x000fea0003800200 */
.L_x_110:
        /* <DEDUP_REMOVED lines=14> */
[----:B------:R-:W5:Y:S01]  /*1d30*/  LDG.E R12, desc[UR6][R2.64+0xc00] ;  /* 0x000c0006020c7981 */ /* 0x000f62000c1e1900 */
[----:B------:R-:W-:-:S02]  /*1d40*/  VIADD R0, R0, 0x400 ;  /* 0x0000040000007836 */ /* 0x000fc40000000000 */
[----:B--2---:R-:W-:-:S04]  /*1d50*/  FFMA R7, R7, R7, R10 ;  /* 0x0000000707077223 */ /* 0x004fc8000000000a */
[----:B---3--:R-:W-:-:S04]  /*1d60*/  FFMA R7, R4, R4, R7 ;  /* 0x0000000404077223 */ /* 0x008fc80000000007 */
[----:B----4-:R-:W-:-:S04]  /*1d70*/  FFMA R7, R8, R8, R7 ;  /* 0x0000000808077223 */ /* 0x010fc80000000007 */
[----:B-----5:R-:W-:-:S07]  /*1d80*/  FFMA R10, R12, R12, R7 ;  /* 0x0000000c0c0a7223 */ /* 0x020fce0000000007 */
.L_x_113:
[----:B------:R-:W-:Y:S05]  /*1d90*/  BSYNC.RECONVERGENT B2 ;  /* 0x0000000000027941 */ /* 0x000fea0003800200 */
.L_x_112:
[----:B------:R-:W-:Y:S05]  /*1da0*/  @!P1 BRA `(.L_x_106) ;  /* 0x0000000000389947 */ /* 0x000fea0003800000 */
[----:B------:R-:W0:Y:S01]  /*1db0*/  LDCU.64 UR4, c[0x0][0x380] ;  /* 0x00007000ff0477ac */ /* 0x000e220008000a00 */
[----:B------:R-:W-:Y:S02]  /*1dc0*/  IADD3 R7, P0, PT, R0, R13, RZ ;  /* 0x0000000d00077210 */ /* 0x000fe40007f1e0ff */
[----:B------:R-:W-:Y:S02]  /*1dd0*/  IADD3 R0, PT, PT, -R6, RZ, RZ ;  /* 0x000000ff06007210 */ /* 0x000fe40007ffe1ff */
[----:B------:R-:W-:Y:S02]  /*1de0*/  IADD3.X R4, PT, PT, RZ, R15, RZ, P0, !PT ;  /* 0x0000000fff047210 */ /* 0x000fe400007fe4ff */
[----:B0-----:R-:W-:-:S04]  /*1df0*/  LEA R2, P1, R7, UR4, 0x2 ;  /* 0x0000000407027c11 */ /* 0x001fc8000f8210ff */
[----:B------:R-:W-:-:S09]  /*1e00*/  LEA.HI.X R7, R7, UR5, R4, 0x2, P1 ;  /* 0x0000000507077c11 */ /* 0x000fd200088f1404 */
.L_x_114:
[----:B------:R-:W-:-:S06]  /*1e10*/  MOV R3, R7 ;  /* 0x0000000700037202 */ /* 0x000fcc0000000f00 */
[----:B------:R0:W2:Y:S01]  /*1e20*/  LDG.E R3, desc[UR6][R2.64] ;  /* 0x0000000602037981 */ /* 0x0000a2000c1e1900 */
[----:B------:R-:W-:-:S05]  /*1e30*/  VIADD R0, R0, 0x1 ;  /* 0x0000000100007836 */ /* 0x000fca0000000000 */
[----:B------:R-:W-:Y:S02]  /*1e40*/  ISETP.NE.AND P0, PT, R0, RZ, PT ;  /* 0x000000ff0000720c */ /* 0x000fe40003f05270 */
[----:B0-----:R-:W-:-:S04]  /*1e50*/  IADD3 R2, P1, PT, R2, 0x400, RZ ;  /* 0x0000040002027810 */ /* 0x001fc80007f3e0ff */
[----:B------:R-:W-:Y:S01]  /*1e60*/  IADD3.X R7, PT, PT, RZ, R7, RZ, P1, !PT ;  /* 0x00000007ff077210 */ /* 0x000fe20000ffe4ff */
[----:B--2---:R-:W-:-:S06]  /*1e70*/  FFMA R10, R3, R3, R10 ;  /* 0x00000003030a7223 */ /* 0x004fcc000000000a */
[----:B------:R-:W-:Y:S05]  /*1e80*/  @P0 BRA `(.L_x_114) ;  /* 0xfffffffc00e00947 */ /* 0x000fea000383ffff */
.L_x_106:
[----:B------:R-:W-:Y:S05]  /*1e90*/  BSYNC.RECONVERGENT B1 ;  /* 0x0000000000017941 */ /* 0x000fea0003800200 */
.L_x_104:
[----:B------:R-:W0:Y:S01]  /*1ea0*/  S2R R6, SR_LANEID ;  /* 0x0000000000067919 */ /* 0x000e220000000000 */
[----:B------:R-:W-:Y:S02]  /*1eb0*/  MOV R3, R10 ;  /* 0x0000000a00037202 */ /* 0x000fe40000000f00 */
[----:B------:R-:W-:-:S03]  /*1ec0*/  ISETP.NE.AND P5, PT, R5, RZ, PT ;  /* 0x000000ff0500720c */ /* 0x000fc60003fa5270 */
        /* <DEDUP_REMOVED lines=29> */
[----:B------:R-:W0:Y:S04]  /*20a0*/  LDS R3, [UR4+0xc] ;  /* 0x00000c04ff037984 */ /* 0x000e280008000800 */
[----:B--2---:R-:W1:Y:S04]  /*20b0*/  LDS.128 R4, [UR4+0x10] ;  /* 0x00001004ff047984 */ /* 0x004e680008000c00 */
        /* <DEDUP_REMOVED lines=8> */
.L_x_102:
[----:B------:R-:W-:Y:S05]  /*2140*/  BSYNC.RECONVERGENT B0 ;  /* 0x0000000000007941 */ /* 0x000fea0003800200 */
.L_x_87:
[----:B------:R-:W-:Y:S05]  /*2150*/  @P5 EXIT ;  /* 0x000000000000594d */ /* 0x000fea0003800000 */
[----:B01----:R-:W0:Y:S01]  /*2160*/  LDC.64 R2, c[0x0][0x388] ;  /* 0x0000e200ff027b82 */ /* 0x003e220000000a00 */
[----:B------:R-:W1:Y:S02]  /*2170*/  LDCU UR4, c[0x0][0x39c] ;  /* 0x00007380ff0477ac */ /* 0x000e640008000800 */
[----:B-1----:R-:W-:-:S05]  /*2180*/  FADD R5, R8, UR4 ;  /* 0x0000000408057e21 */ /* 0x002fca0008000000 */
[----:B0-----:R-:W-:Y:S01]  /*2190*/  STG.E desc[UR6][R2.64], R5 ;  /* 0x0000000502007986 */ /* 0x001fe2000c101906 */
[----:B------:R-:W-:Y:S05]  /*21a0*/  EXIT ;  /* 0x000000000000794d */ /* 0x000fea0003800000 */
.L_x_115:
        /* <DEDUP_REMOVED lines=13> */
.L_x_238:


//--------------------- .text._ZN3cub18CUB_300001_SM_10006detail6reduce28DeviceReduceSingleTileKernelINS2_10policy_hubIfjN4cuda3std3__44plusIfEEE10Policy1000EPfSC_iS9_ffNS7_10__identityEEEvT0_T1_T2_T3_T4_T6_ --------------------------
	.section	.text._ZN3cub18CUB_300001_SM_10006detail6reduce28DeviceReduceSingleTileKernelINS2_10policy_hubIfjN4cuda3std3__44plusIfEEE10Policy1000EPfSC_iS9_ffNS7_10__identityEEEvT0_T1_T2_T3_T4_T6_,"ax",@progbits
	.align	128
        .global         _ZN3cub18CUB_300001_SM_10006detail6reduce28DeviceReduceSingleTileKernelINS2_10policy_hubIfjN4cuda3std3__44plusIfEEE10Policy1000EPfSC_iS9_ffNS7_10__identityEEEvT0_T1_T2_T3_T4_T6_
        .type           _ZN3cub18CUB_300001_SM_10006detail6reduce28DeviceReduceSingleTileKernelINS2_10policy_hubIfjN4cuda3std3__44plusIfEEE10Policy1000EPfSC_iS9_ffNS7_10__identityEEEvT0_T1_T2_T3_T4_T6_,@function
        .size           _ZN3cub18CUB_300001_SM_10006detail6reduce28DeviceReduceSingleTileKernelINS2_10policy_hubIfjN4cuda3std3__44plusIfEEE10Policy1000EPfSC_iS9_ffNS7_10__identityEEEvT0_T1_T2_T3_T4_T6_,(.L_x_239 - _ZN3cub18CUB_300001_SM_10006detail6reduce28DeviceReduceSingleTileKernelINS2_10policy_hubIfjN4cuda3std3__44plusIfEEE10Policy1000EPfSC_iS9_ffNS7_10__identityEEEvT0_T1_T2_T3_T4_T6_)
        .other          _ZN3cub18CUB_300001_SM_10006detail6reduce28DeviceReduceSingleTileKernelINS2_10policy_hubIfjN4cuda3std3__44plusIfEEE10Policy1000EPfSC_iS9_ffNS7_10__identityEEEvT0_T1_T2_T3_T4_T6_,@"STO_CUDA_ENTRY STV_DEFAULT"
_ZN3cub18CUB_300001_SM_10006detail6reduce28DeviceReduceSingleTileKernelINS2_10policy_hubIfjN4cuda3std3__44plusIfEEE10Policy1000EPfSC_iS9_ffNS7_10__identityEEEvT0_T1_T2_T3_T4_T6_:
.text._ZN3cub18CUB_300001_SM_10006detail6reduce28DeviceReduceSingleTileKernelINS2_10policy_hubIfjN4cuda3std3__44plusIfEEE10Policy1000EPfSC_iS9_ffNS7_10__identityEEEvT0_T1_T2_T3_T4_T6_:
        /* <DEDUP_REMOVED lines=13> */
.L_x_116:
        /* <DEDUP_REMOVED lines=16> */
.L_x_121:
[----:B------:R-:W-:Y:S05]  /*01d0*/  BSYNC.RECONVERGENT B1 ;  /* 0x0000000000017941 */ /* 0x000fea0003800200 */
.L_x_120:
        /* <DEDUP_REMOVED lines=16> */
.L_x_126:
        /* <DEDUP_REMOVED lines=9> */
.L_x_125:
[----:B------:R-:W-:Y:S05]  /*0370*/  BSYNC.RECONVERGENT B2 ;  /* 0x0000000000027941 */ /* 0x000fea0003800200 */
.L_x_124:
        /* <DEDUP_REMOVED lines=8> */
.L_x_129:
        /* <DEDUP_REMOVED lines=43> */
.L_x_128:
[----:B------:R-:W-:Y:S05]  /*06b0*/  BSYNC.RECONVERGENT B2 ;  /* 0x0000000000027941 */ /* 0x000fea0003800200 */
.L_x_127:
        /* <DEDUP_REMOVED lines=26> */
.L_x_131:
[----:B------:R-:W-:Y:S05]  /*0860*/  BSYNC.RECONVERGENT B2 ;  /* 0x0000000000027941 */ /* 0x000fea0003800200 */
.L_x_130:
        /* <DEDUP_REMOVED lines=12> */
.L_x_123:
[----:B------:R-:W-:Y:S05]  /*0930*/  BSYNC.RECONVERGENT B1 ;  /* 0x0000000000017941 */ /* 0x000fea0003800200 */
.L_x_122:
        /* <DEDUP_REMOVED lines=10> */
[----:B------:R-:W1:Y:S06]  /*09e0*/  SHFL.DOWN PT, R3, R0, 0x2, 0x1f ;  /* 0x08401f0000037f89 */ /* 0x000e6c00000e0000 */
[----:B------:R-:W2:Y:S01]  /*09f0*/  @!P1 S2R R6, SR_CgaCtaId ;  /* 0x0000000000069919 */ /* 0x000ea20000008800 */
[----:B0-----:R-:W-:Y:S02]  /*0a00*/  @!P1 MOV R5, 0x400 ;  /* 0x0000040000059802 */ /* 0x001fe40000000f00 */
[----:B------:R-:W-:-:S04]  /*0a10*/  @!P1 SHF.R.U32.HI R4, RZ, 0x3, R2 ;  /* 0x00000003ff049819 */ /* 0x000fc80000011602 */
[----:B------:R-:W-:Y:S01]  /*0a20*/  @!P1 LOP3.LUT R4, R4, 0x7c, RZ, 0xc0, !PT ;  /* 0x0000007c04049812 */ /* 0x000fe200078ec0ff */
[----:B-1----:R-:W-:Y:S01]  /*0a30*/  @!P0 FADD R0, R0, R3 ;  /* 0x0000000300008221 */ /* 0x002fe20000000000 */
[----:B------:R-:W-:-:S04]  /*0a40*/  ISETP.GT.AND P0, PT, R8, 0x1b, PT ;  /* 0x0000001b0800780c */ /* 0x000fc80003f04270 */
[----:B------:R-:W0:Y:S01]  /*0a50*/  SHFL.DOWN PT, R3, R0, 0x4, 0x1f ;  /* 0x08801f0000037f89 */ /* 0x000e2200000e0000 */
[----:B--2---:R-:W-:-:S04]  /*0a60*/  @!P1 LEA R5, R6, R5, 0x18 ;  /* 0x0000000506059211 */ /* 0x004fc800078ec0ff */
        /* <DEDUP_REMOVED lines=16> */
[----:B0-----:R-:W0:Y:S04]  /*0b70*/  LDS.128 R4, [UR4+0x10] ;  /* 0x00001004ff047984 */ /* 0x001e280008000c00 */
[----:B------:R-:W1:Y:S04]  /*0b80*/  LDS.128 R12, [UR4+0x20] ;  /* 0x00002004ff0c7984 */ /* 0x000e680008000c00 */
[----:B------:R-:W2:Y:S04]  /*0b90*/  LDS.128 R8, [UR4+0x30] ;  /* 0x00003004ff087984 */ /* 0x000ea80008000c00 */
[----:B------:R-:W3:Y:S01]  /*0ba0*/  LDS.128 R16, [UR4+0x40] ;  /* 0x00004004ff107984 */ /* 0x000ee20008000c00 */
[----:B0-----:R-:W-:-:S04]  /*0bb0*/  FADD R5, R0, R5 ;  /* 0x0000000500057221 */ /* 0x001fc80000000000 */
[----:B------:R-:W-:-:S04]  /*0bc0*/  FADD R6, R5, R6 ;  /* 0x0000000605067221 */ /* 0x000fc80000000000 */
[----:B------:R-:W-:-:S04]  /*0bd0*/  FADD R7, R6, R7 ;  /* 0x0000000706077221 */ /* 0x000fc80000000000 */
[----:B-1----:R-:W-:-:S04]  /*0be0*/  FADD R12, R7, R12 ;  /* 0x0000000c070c7221 */ /* 0x002fc80000000000 */
[----:B------:R-:W-:-:S04]  /*0bf0*/  FADD R13, R12, R13 ;  /* 0x0000000d0c0d7221 */ /* 0x000fc80000000000 */
[----:B------:R-:W-:-:S04]  /*0c00*/  FADD R14, R13, R14 ;  /* 0x0000000e0d0e7221 */ /* 0x000fc80000000000 */
[----:B------:R-:W-:-:S04]  /*0c10*/  FADD R15, R14, R15 ;  /* 0x0000000f0e0f7221 */ /* 0x000fc80000000000 */
[----:B--2---:R-:W-:-:S04]  /*0c20*/  FADD R8, R15, R8 ;  /* 0x000000080f087221 */ /* 0x004fc80000000000 */
[----:B------:R-:W-:-:S04]  /*0c30*/  FADD R9, R8, R9 ;  /* 0x0000000908097221 */ /* 0x000fc80000000000 */
[----:B------:R-:W-:-:S04]  /*0c40*/  FADD R10, R9, R10 ;  /* 0x0000000a090a7221 */ /* 0x000fc80000000000 */
[----:B------:R-:W-:-:S04]  /*0c50*/  FADD R11, R10, R11 ;  /* 0x0000000b0a0b7221 */ /* 0x000fc80000000000 */
[----:B---3--:R-:W-:-:S04]  /*0c60*/  FADD R16, R11, R16 ;  /* 0x000000100b107221 */ /* 0x008fc80000000000 */
[----:B------:R-:W-:-:S04]  /*0c70*/  FADD R17, R16, R17 ;  /* 0x0000001110117221 */ /* 0x000fc80000000000 */
[----:B------:R-:W-:-:S04]  /*0c80*/  FADD R18, R17, R18 ;  /* 0x0000001211127221 */ /* 0x000fc80000000000 */
[----:B------:R-:W-:Y:S01]  /*0c90*/  FADD R0, R18, R19 ;  /* 0x0000001312007221 */ /* 0x000fe20000000000 */
[----:B------:R-:W-:Y:S06]  /*0ca0*/  BRA `(.L_x_133) ;  /* 0x0000003400707947 */ /* 0x000fec0003800000 */
.L_x_132:
        /* <DEDUP_REMOVED lines=23> */
[-C--:B------:R-:W-:Y:S02]  /*0e20*/  ISETP.GT.AND P0, PT, R5, R4.reuse, PT ;  /* 0x000000040500720c */ /* 0x080fe40003f04270 */
[----:B------:R-:W-:Y:S02]  /*0e30*/  IADD3 R5, PT, PT, R9, 0x10, RZ ;  /* 0x0000001009057810 */ /* 0x000fe40007ffe0ff */
        /* <DEDUP_REMOVED lines=20> */
[----:B------:R-:W0:Y:S04]  /*0f80*/  LDS.128 R16, [UR4+0x10] ;  /* 0x00001004ff107984 */ /* 0x000e280008000c00 */
[----:B----4-:R-:W1:Y:S04]  /*0f90*/  LDS.128 R4, [UR4+0x20] ;  /* 0x00002004ff047984 */ /* 0x010e680008000c00 */
[----:B------:R-:W2:Y:S04]  /*0fa0*/  LDS.128 R8, [UR4+0x30] ;  /* 0x00003004ff087984 */ /* 0x000ea80008000c00 */
[----:B------:R-:W3:Y:S01]  /*0fb0*/  LDS.128 R12, [UR4+0x40] ;  /* 0x00004004ff0c7984 */ /* 0x000ee20008000c00 */
[----:B0-----:R-:W-:Y:S01]  /*0fc0*/  @P2 FADD R0, R0, R17 ;  /* 0x0000001100002221 */ /* 0x001fe20000000000 */
[----:B------:R-:W-:-:S03]  /*0fd0*/  ISETP.GT.AND P2, PT, R3, 0x80, PT ;  /* 0x000000800300780c */ /* 0x000fc60003f44270 */
[----:B------:R-:W-:Y:S01]  /*0fe0*/  @P3 FADD R0, R0, R18 ;  /* 0x0000001200003221 */ /* 0x000fe20000000000 */
[----:B------:R-:W-:-:S03]  /*0ff0*/  ISETP.GT.AND P3, PT, R3, 0xa0, PT ;  /* 0x000000a00300780c */ /* 0x000fc60003f64270 */
[----:B------:R-:W-:Y:S01]  /*1000*/  @P1 FADD R0, R0, R19 ;  /* 0x0000001300001221 */ /* 0x000fe20000000000 */
[----:B------:R-:W-:-:S05]  /*1010*/  ISETP.GT.AND P1, PT, R3, 0xe0, PT ;  /* 0x000000e00300780c */ /* 0x000fca0003f24270 */
[----:B-1----:R-:W-:Y:S01]  /*1020*/  @P2 FADD R0, R0, R4 ;  /* 0x0000000400002221 */ /* 0x002fe20000000000 */
[----:B------:R-:W-:-:S03]  /*1030*/  ISETP.GT.AND P2, PT, R3, 0x100, PT ;  /* 0x000001000300780c */ /* 0x000fc60003f44270 */
[----:B------:R-:W-:Y:S01]  /*1040*/  @P3 FADD R0, R0, R5 ;  /* 0x0000000500003221 */ /* 0x000fe20000000000 */
[----:B------:R-:W-:-:S03]  /*1050*/  ISETP.GT.AND P3, PT, R3, 0x120, PT ;  /* 0x000001200300780c */ /* 0x000fc60003f64270 */
[----:B------:R-:W-:Y:S01]  /*1060*/  @P4 FADD R0, R0, R6 ;  /* 0x0000000600004221 */ /* 0x000fe20000000000 */
[----:B------:R-:W-:-:S03]  /*1070*/  ISETP.GT.AND P4, PT, R3, 0x140, PT ;  /* 0x000001400300780c */ /* 0x000fc60003f84270 */
[----:B------:R-:W-:Y:S01]  /*1080*/  @P1 FADD R0, R0, R7 ;  /* 0x0000000700001221 */ /* 0x000fe20000000000 */
[----:B------:R-:W-:-:S03]  /*1090*/  ISETP.GT.AND P1, PT, R3, 0x160, PT ;  /* 0x000001600300780c */ /* 0x000fc60003f24270 */
[----:B--2---:R-:W-:Y:S01]  /*10a0*/  @P2 FADD R0, R0, R8 ;  /* 0x0000000800002221 */ /* 0x004fe20000000000 */
[----:B------:R-:W-:-:S03]  /*10b0*/  ISETP.GT.AND P2, PT, R3, 0x180, PT ;  /* 0x000001800300780c */ /* 0x000fc60003f44270 */
[----:B------:R-:W-:Y:S01]  /*10c0*/  @P3 FADD R0, R0, R9 ;  /* 0x0000000900003221 */ /* 0x000fe20000000000 */
[----:B------:R-:W-:-:S03]  /*10d0*/  ISETP.GT.AND P3, PT, R3, 0x1a0, PT ;  /* 0x000001a00300780c */ /* 0x000fc60003f64270 */
[----:B------:R-:W-:Y:S01]  /*10e0*/  @P4 FADD R0, R0, R10 ;  /* 0x0000000a00004221 */ /* 0x000fe20000000000 */
[----:B------:R-:W-:-:S03]  /*10f0*/  ISETP.GT.AND P4, PT, R3, 0x1c0, PT ;  /* 0x000001c00300780c */ /* 0x000fc60003f84270 */
[----:B------:R-:W-:Y:S01]  /*1100*/  @P1 FADD R0, R0, R11 ;  /* 0x0000000b00001221 */ /* 0x000fe20000000000 */
[----:B------:R-:W-:-:S03]  /*1110*/  ISETP.GT.AND P1, PT, R3, 0x1e0, PT ;  /* 0x000001e00300780c */ /* 0x000fc60003f24270 */
[----:B---3--:R-:W-:-:S04]  /*1120*/  @P2 FADD R0, R0, R12 ;  /* 0x0000000c00002221 */ /* 0x008fc80000000000 */
[----:B------:R-:W-:-:S04]  /*1130*/  @P3 FADD R0, R0, R13 ;  /* 0x0000000d00003221 */ /* 0x000fc80000000000 */
[----:B------:R-:W-:-:S04]  /*1140*/  @P4 FADD R0, R0, R14 ;  /* 0x0000000e00004221 */ /* 0x000fc80000000000 */
[----:B------:R-:W-:Y:S01]  /*1150*/  @P1 FADD R0, R0, R15 ;  /* 0x0000000f00001221 */ /* 0x000fe20000000000 */
[----:B------:R-:W-:Y:S06]  /*1160*/  BRA `(.L_x_133) ;  /* 0x0000003000407947 */ /* 0x000fec0003800000 */
.L_x_119:
[----:B------:R-:W0:Y:S01]  /*1170*/  S2R R2, SR_TID.X ;  /* 0x0000000000027919 */ /* 0x000e220000002100 */
[----:B------:R-:W1:Y:S01]  /*1180*/  LDC.64 R4, c[0x0][0x380] ;  /* 0x0000e000ff047b82 */ /* 0x000e620000000a00 */
[----:B0-----:R-:W-:-:S05]  /*1190*/  SHF.L.U32 R7, R2, 0x1, RZ ;  /* 0x0000000102077819 */ /* 0x001fca00000006ff */
[----:B-1----:R-:W-:-:S05]  /*11a0*/  IMAD.WIDE.U32 R4, R7, 0x4, R4 ;  /* 0x0000000407047825 */ /* 0x002fca00078e0004 */
[----:B------:R-:W2:Y:S04]  /*11b0*/  LDG.E.64.CONSTANT R14, desc[UR6][R4.64] ;  /* 0x00000006040e7981 */ /* 0x000ea8000c1e9b00 */
[----:B------:R-:W3:Y:S04]  /*11c0*/  LDG.E.64.CONSTANT R16, desc[UR6][R4.64+0x1000] ;  /* 0x0010000604107981 */ /* 0x000ee8000c1e9b00 */
[----:B------:R-:W4:Y:S04]  /*11d0*/  LDG.E.64.CONSTANT R18, desc[UR6][R4.64+0x2000] ;  /* 0x0020000604127981 */ /* 0x000f28000c1e9b00 */
[----:B------:R-:W5:Y:S04]  /*11e0*/  LDG.E.64.CONSTANT R20, desc[UR6][R4.64+0x3000] ;  /* 0x0030000604147981 */ /* 0x000f68000c1e9b00 */
[----:B------:R-:W5:Y:S04]  /*11f0*/  LDG.E.64.CONSTANT R12, desc[UR6][R4.64+0x4000] ;  /* 0x00400006040c7981 */ /* 0x000f68000c1e9b00 */
[----:B------:R-:W5:Y:S04]  /*1200*/  LDG.E.64.CONSTANT R10, desc[UR6][R4.64+0x5000] ;  /* 0x00500006040a7981 */ /* 0x000f68000c1e9b00 */
[----:B------:R-:W5:Y:S04]  /*1210*/  LDG.E.64.CONSTANT R6, desc[UR6][R4.64+0x6000] ;  /* 0x0060000604067981 */ /* 0x000f68000c1e9b00 */
[----:B------:R-:W5:Y:S01]  /*1220*/  LDG.E.64.CONSTANT R8, desc[UR6][R4.64+0x7000] ;  /* 0x0070000604087981 */ /* 0x000f62000c1e9b00 */
[----:B------:R-:W-:Y:S01]  /*1230*/  ISETP.GE.U32.AND P0, PT, R3, 0x4000, PT ;  /* 0x000040000300780c */ /* 0x000fe20003f06070 */
[----:B--2---:R-:W-:Y:S01]  /*1240*/  FADD R14, R14, R15 ;  /* 0x0000000f0e0e7221 */ /* 0x004fe20000000000 */
[----:B---3--:R-:W-:Y:S01]  /*1250*/  FADD R17, R16, R17 ;  /* 0x0000001110117221 */ /* 0x008fe20000000000 */
[----:B----4-:R-:W-:-:S03]  /*1260*/  FADD R18, R18, R19 ;  /* 0x0000001312127221 */ /* 0x010fc60000000000 */
[----:B------:R-:W-:Y:S01]  /*1270*/  FADD R14, R14, R17 ;  /* 0x000000110e0e7221 */ /* 0x000fe20000000000 */
[----:B-----5:R-:W-:Y:S01]  /*1280*/  FADD R21, R20, R21 ;  /* 0x0000001514157221 */ /* 0x020fe20000000000 */
[----:B------:R-:W-:Y:S02]  /*1290*/  HFMA2 R20, -RZ, RZ, 0, 0.0078125 ;  /* 0x00002000ff147431 */ /* 0x000fe400000001ff */
[----:B------:R-:W-:Y:S01]  /*12a0*/  FADD R12, R12, R13 ;  /* 0x0000000d0c0c7221 */ /* 0x000fe20000000000 */
[----:B------:R-:W-:Y:S01]  /*12b0*/  FADD R21, R18, R21 ;  /* 0x0000001512157221 */ /* 0x000fe20000000000 */
[----:B------:R-:W-:-:S03]  /*12c0*/  FADD R11, R10, R11 ;  /* 0x0000000b0a0b7221 */ /* 0x000fc60000000000 */
[----:B------:R-:W-:Y:S01]  /*12d0*/  FADD R14, R14, R21 ;  /* 0x000000150e0e7221 */ /* 0x000fe20000000000 */
[----:B------:R-:W-:Y:S01]  /*12e0*/  FADD R6, R6, R7 ;  /* 0x0000000706067221 */ /* 0x000fe20000000000 */
[----:B------:R-:W-:Y:S01]  /*12f0*/  FADD R11, R12, R11 ;  /* 0x0000000b0c0b7221 */ /* 0x000fe20000000000 */
[----:B------:R-:W-:-:S04]  /*1300*/  FADD R9, R8, R9 ;  /* 0x0000000908097221 */ /* 0x000fc80000000000 */
[----:B------:R-:W-:-:S04]  /*1310*/  FADD R6, R6, R9 ;  /* 0x0000000906067221 */ /* 0x000fc80000000000 */
[----:B------:R-:W-:-:S04]  /*1320*/  FADD R11, R11, R6 ;  /* 0x000000060b0b7221 */ /* 0x000fc80000000000 */
[----:B------:R-:W-:Y:S01]  /*1330*/  FADD R0, R14, R11 ;  /* 0x0000000b0e007221 */ /* 0x000fe20000000000 */
[----:B------:R-:W-:Y:S06]  /*1340*/  @!P0 BRA `(.L_x_134) ;  /* 0x00000000008c8947 */ /* 0x000fec0003800000 */
[----:B------:R-:W0:Y:S01]  /*1350*/  LDC R24, c[0x0][0x390] ;  /* 0x0000e400ff187b82 */ /* 0x000e220000000800 */
[----:B------:R-:W-:Y:S02]  /*1360*/  IADD3 R21, PT, PT, R3, -0x2000, RZ ;  /* 0xffffe00003157810 */ /* 0x000fe40007ffe0ff */
[----:B------:R-:W-:-:S07]  /*1370*/  MOV R20, 0x2000 ;  /* 0x0000200000147802 */ /* 0x000fce0000000f00 */
.L_x_136:
[----:B------:R-:W-:-:S05]  /*1380*/  IMAD.WIDE R26, R20, 0x4, R4 ;  /* 0x00000004141a7825 */ /* 0x000fca00078e0204 */
[----:B------:R-:W2:Y:S04]  /*1390*/  LDG.E.64.CONSTANT R14, desc[UR6][R26.64+0x6000] ;  /* 0x006000061a0e7981 */ /* 0x000ea8000c1e9b00 */
[----:B------:R-:W2:Y:S04]  /*13a0*/  LDG.E.64.CONSTANT R6, desc[UR6][R26.64+0x7000] ;  /* 0x007000061a067981 */ /* 0x000ea8000c1e9b00 */
[----:B------:R-:W3:Y:S04]  /*13b0*/  LDG.E.64.CONSTANT R22, desc[UR6][R26.64] ;  /* 0x000000061a167981 */ /* 0x000ee8000c1e9b00 */
[----:B------:R-:W4:Y:S04]  /*13c0*/  LDG.E.64.CONSTANT R18, desc[UR6][R26.64+0x1000] ;  /* 0x001000061a127981 */ /* 0x000f28000c1e9b00 */
[----:B------:R-:W5:Y:S04]  /*13d0*/  LDG.E.64.CONSTANT R16, desc[UR6][R26.64+0x2000] ;  /* 0x002000061a107981 */ /* 0x000f68000c1e9b00 */
[----:B------:R-:W5:Y:S04]  /*13e0*/  LDG.E.64.CONSTANT R12, desc[UR6][R26.64+0x3000] ;  /* 0x003000061a0c7981 */ /* 0x000f68000c1e9b00 */
[----:B------:R-:W5:Y:S04]  /*13f0*/  LDG.E.64.CONSTANT R10, desc[UR6][R26.64+0x4000] ;  /* 0x004000061a0a7981 */ /* 0x000f68000c1e9b00 */
[----:B------:R-:W5:Y:S01]  /*1400*/  LDG.E.64.CONSTANT R8, desc[UR6][R26.64+0x5000] ;  /* 0x005000061a087981 */ /* 0x000f62000c1e9b00 */
[----:B0-----:R-:W-:Y:S01]  /*1410*/  MOV R3, R24 ;  /* 0x0000001800037202 */ /* 0x001fe20000000f00 */
[----:B--2---:R-:W-:-:S03]  /*1420*/  FADD R15, R15, R6 ;  /* 0x000000060f0f7221 */ /* 0x004fc60000000000 */
[----:B------:R-:W-:Y:S01]  /*1430*/  IADD3 R6, PT, PT, -R20, R3, RZ ;  /* 0x0000000314067210 */ /* 0x000fe20007ffe1ff */
[----:B---3--:R-:W-:-:S03]  /*1440*/  FADD R0, R22, R0 ;  /* 0x0000000016007221 */ /* 0x008fc60000000000 */
[----:B------:R-:W-:Y:S01]  /*1450*/  ISETP.GE.AND P0, PT, R6, 0x2000, PT ;  /* 0x000020000600780c */ /* 0x000fe20003f06270 */
[----:B----4-:R-:W-:Y:S01]  /*1460*/  FADD R23, R23, R18 ;  /* 0x0000001217177221 */ /* 0x010fe20000000000 */
[----:B-----5:R-:W-:Y:S01]  /*1470*/  FADD R18, R19, R16 ;  /* 0x0000001013127221 */ /* 0x020fe20000000000 */
[----:B------:R-:W-:Y:S01]  /*1480*/  FADD R17, R17, R12 ;  /* 0x0000000c11117221 */ /* 0x000fe20000000000 */
[----:B------:R-:W-:Y:S01]  /*1490*/  FADD R12, R13, R10 ;  /* 0x0000000a0d0c7221 */ /* 0x000fe20000000000 */
[----:B------:R-:W-:Y:S01]  /*14a0*/  FADD R11, R11, R8 ;  /* 0x000000080b0b7221 */ /* 0x000fe20000000000 */
[----:B------:R-:W-:Y:S01]  /*14b0*/  FADD R8, R9, R14 ;  /* 0x0000000e09087221 */ /* 0x000fe20000000000 */
[----:B------:R-:W-:Y:S01]  /*14c0*/  FADD R0, R0, R23 ;  /* 0x0000001700007221 */ /* 0x000fe20000000000 */
[----:B------:R-:W-:Y:S01]  /*14d0*/  FADD R17, R18, R17 ;  /* 0x0000001112117221 */ /* 0x000fe20000000000 */
[----:B------:R-:W-:Y:S01]  /*14e0*/  FADD R11, R12, R11 ;  /* 0x0000000b0c0b7221 */ /* 0x000fe20000000000 */
[----:B------:R-:W-:-:S02]  /*14f0*/  FADD R8, R8, R15 ;  /* 0x0000000f08087221 */ /* 0x000fc40000000000 */
[----:B------:R-:W-:Y:S02]  /*1500*/  FADD R0, R0, R17 ;  /* 0x0000001100007221 */ /* 0x000fe40000000000 */
[----:B------:R-:W-:-:S04]  /*1510*/  FADD R11, R11, R8 ;  /* 0x000000080b0b7221 */ /* 0x000fc80000000000 */
[----:B------:R-:W-:-:S04]  /*1520*/  FADD R11, R0, R11 ;  /* 0x0000000b000b7221 */ /* 0x000fc80000000000 */
[----:B------:R-:W-:Y:S01]  /*1530*/  FADD R0, R7, R11 ;  /* 0x0000000b07007221 */ /* 0x000fe20000000000 */
[----:B------:R-:W-:Y:S06]  /*1540*/  @!P0 BRA `(.L_x_135) ;  /* 0x0000000800308947 */ /* 0x000fec0003800000 */
[----:B------:R-:W-:-:S04]  /*1550*/  IADD3 R20, PT, PT, R20, 0x2000, RZ ;  /* 0x0000200014147810 */ /* 0x000fc80007ffe0ff */
[----:B------:R-:W-:-:S13]  /*1560*/  ISETP.GT.AND P0, PT, R20, R21, PT ;  /* 0x000000151400720c */ /* 0x000fda0003f04270 */
[----:B------:R-:W-:Y:S05]  /*1570*/  @!P0 BRA `(.L_x_136) ;  /* 0xfffffffc00808947 */ /* 0x000fea000383ffff */
.L_x_134:
        /* <DEDUP_REMOVED lines=20> */
.L_x_140:
        /* <DEDUP_REMOVED lines=8> */
.L_x_139:
[----:B------:R-:W-:Y:S05]  /*1740*/  BSYNC.RECONVERGENT B2 ;  /* 0x0000000000027941 */ /* 0x000fea0003800200 */
.L_x_138:
[----:B------:R-:W-:Y:S05]  /*1750*/  @!P1 BRA `(.L_x_137) ;  /* 0x0000000400a89947 */ /* 0x000fea0003800000 */
[----:B------:R-:W0:Y:S01]  /*1760*/  LDCU.64 UR4, c[0x0][0x380] ;  /* 0x00007000ff0477ac */ /* 0x000e220008000a00 */
[----:B------:R-:W-:Y:S01]  /*1770*/  IADD3 R5, PT, PT, R11, -R10, RZ ;  /* 0x8000000a0b057210 */ /* 0x000fe20007ffe0ff */
[----:B------:R-:W-:Y:S01]  /*1780*/  BSSY.RECONVERGENT B2, `(.L_x_141) ;  /* 0x000003b000027945 */ /* 0x000fe20003800200 */
[----:B------:R-:W-:Y:S02]  /*1790*/  IADD3 R3, P0, PT, R10, R20, RZ ;  /* 0x000000140a037210 */ /* 0x000fe40007f1e0ff */
[----:B------:R-:W-:Y:S02]  /*17a0*/  ISETP.GT.AND P1, PT, R5, 0x1800, PT ;  /* 0x000018000500780c */ /* 0x000fe40003f24270 */
[----:B------:R-:W-:Y:S02]  /*17b0*/  IADD3.X R6, PT, PT, RZ, RZ, RZ, P0, !PT ;  /* 0x000000ffff067210 */ /* 0x000fe400007fe4ff */
[----:B0-----:R-:W-:-:S04]  /*17c0*/  LEA R4, P0, R3, UR4, 0x2 ;  /* 0x0000000403047c11 */ /* 0x001fc8000f8010ff */
[----:B------:R-:W-:Y:S02]  /*17d0*/  LEA.HI.X R3, R3, UR5, R6, 0x2, P0 ;  /* 0x0000000503037c11 */ /* 0x000fe400080f1406 */
[----:B------:R-:W-:-:S04]  /*17e0*/  IADD3 R4, P0, PT, R4, 0x1000, RZ ;  /* 0x0000100004047810 */ /* 0x000fc80007f1e0ff */
[----:B------:R-:W-:Y:S02]  /*17f0*/  IADD3.X R5, PT, PT, RZ, R3, RZ, P0, !PT ;  /* 0x00000003ff057210 */ /* 0x000fe400007fe4ff */
[----:B------:R-:W-:Y:S02]  /*1800*/  PLOP3.LUT P0, PT, PT, PT, PT, 0x80, 0x8 ;  /* 0x000000000008781c */ /* 0x000fe40003f0f070 */
[----:B------:R-:W-:Y:S01]  /*1810*/  IADD3 R3, PT, PT, R10, R20, RZ ;  /* 0x000000140a037210 */ /* 0x000fe20007ffe0ff */
[----:B------:R-:W-:Y:S10]  /*1820*/  @!P1 BRA `(.L_x_142) ;  /* 0x0000000000c09947 */ /* 0x000ff40003800000 */
[----:B------:R-:W-:Y:S02]  /*1830*/  PLOP3.LUT P0, PT, PT, PT, PT, 0x8, 0x80 ;  /* 0x000000000080781c */ /* 0x000fe40003f0e170 */
[----:B------:R-:W-:-:S11]  /*1840*/  IADD3 R13, PT, PT, R11, -0x1800, RZ ;  /* 0xffffe8000b0d7810 */ /* 0x000fd60007ffe0ff */
.L_x_143:
        /* <DEDUP_REMOVED lines=46> */
.L_x_142:
[----:B------:R-:W-:Y:S05]  /*1b30*/  BSYNC.RECONVERGENT B2 ;  /* 0x0000000000027941 */ /* 0x000fea0003800200 */
.L_x_141:
        /* <DEDUP_REMOVED lines=31> */
.L_x_145:
[----:B------:R-:W-:Y:S05]  /*1d30*/  BSYNC.RECONVERGENT B2 ;  /* 0x0000000000027941 */ /* 0x000fea0003800200 */
.L_x_144:
        /* <DEDUP_REMOVED lines=9> */
[----:B----4-:R-:W-:-:S04]  /*1dd0*/  FADD R0, R0, R3 ;  /* 0x0000000300007221 */ /* 0x010fc80000000000 */
[----:B--2---:R-:W-:-:S04]  /*1de0*/  FADD R0, R0, R9 ;  /* 0x0000000900007221 */ /* 0x004fc80000000000 */
[----:B---3--:R-:W-:-:S07]  /*1df0*/  FADD R0, R0, R11 ;  /* 0x0000000b00007221 */ /* 0x008fce0000000000 */
.L_x_137:
[----:B------:R-:W-:Y:S05]  /*1e00*/  BSYNC.RECONVERGENT B1 ;  /* 0x0000000000017941 */ /* 0x000fea0003800200 */
.L_x_135:
        /* <DEDUP_REMOVED lines=32> */
[----:B---3--:R-:W0:Y:S04]  /*2010*/  LDS.128 R4, [UR4+0x10] ;  /* 0x00001004ff047984 */ /* 0x008e280008000c00 */
        /* <DEDUP_REMOVED lines=19> */
.L_x_118:
        /* <DEDUP_REMOVED lines=12> */
.L_x_148:
[----:B------:R-:W-:Y:S05]  /*2210*/  BSYNC.RECONVERGENT B1 ;  /* 0x0000000000017941 */ /* 0x000fea0003800200 */
.L_x_147:
        /* <DEDUP_REMOVED lines=16> */
.L_x_153:
        /* <DEDUP_REMOVED lines=9> */
.L_x_152:
[----:B------:R-:W-:Y:S05]  /*23b0*/  BSYNC.RECONVERGENT B2 ;  /* 0x0000000000027941 */ /* 0x000fea0003800200 */
.L_x_151:
        /* <DEDUP_REMOVED lines=8> */
.L_x_156:
        /* <DEDUP_REMOVED lines=43> */
.L_x_155:
[----:B------:R-:W-:Y:S05]  /*26f0*/  BSYNC.RECONVERGENT B2 ;  /* 0x0000000000027941 */ /* 0x000fea0003800200 */
.L_x_154:
        /* <DEDUP_REMOVED lines=26> */
.L_x_158:
[----:B------:R-:W-:Y:S05]  /*28a0*/  BSYNC.RECONVERGENT B2 ;  /* 0x0000000000027941 */ /* 0x000fea0003800200 */
.L_x_157:
        /* <DEDUP_REMOVED lines=12> */
.L_x_150:
[----:B------:R-:W-:Y:S05]  /*2970*/  BSYNC.RECONVERGENT B1 ;  /* 0x0000000000017941 */ /* 0x000fea0003800200 */
.L_x_149:
[----:B------:R-:W-:Y:S02]  /*2980*/  ISETP.GE.AND P0, PT, R3, 0x200, PT ;  /* 0x000002000300780c */ /* 0x000fe40003f06270 */
[----:B0----5:R-:W-:-:S11]  /*2990*/  MOV R5, R0 ;  /* 0x0000000000057202 */ /* 0x021fd60000000f00 */
[----:B------:R-:W-:Y:S05]  /*29a0*/  @!P0 BRA `(.L_x_159) ;  /* 0x0000000000d08947 */ /* 0x000fea0003800000 */
[----:B------:R-:W0:Y:S01]  /*29b0*/  S2R R7, SR_LANEID ;  /* 0x0000000000077919 */ /* 0x000e220000000000 */
[----:B------:R-:W1:Y:S02]  /*29c0*/  SHFL.DOWN PT, R0, R5, 0x1, 0x1f ;  /* 0x08201f0005007f89 */ /* 0x000e6400000e0000 */
[----:B-1----:R-:W-:Y:S01]  /*29d0*/  FADD R0, R0, R5 ;  /* 0x0000000500007221 */ /* 0x002fe20000000000 */
[C---:B0-----:R-:W-:Y:S02]  /*29e0*/  ISETP.GT.AND P0, PT, R7.reuse, 0x1e, PT ;  /* 0x0000001e0700780c */ /* 0x041fe40003f04270 */
[----:B------:R-:W-:Y:S02]  /*29f0*/  ISETP.NE.AND P1, PT, R7, RZ, PT ;  /* 0x000000ff0700720c */ /* 0x000fe40003f25270 */
        /* <DEDUP_REMOVED lines=27> */
[----:B--2---:R-:W0:Y:S04]  /*2bb0*/  LDS.128 R4, [UR4+0x10] ;  /* 0x00001004ff047984 */ /* 0x004e280008000c00 */
        /* <DEDUP_REMOVED lines=19> */
.L_x_159:
[----:B------:R-:W0:Y:S01]  /*2cf0*/  S2R R4, SR_LANEID ;  /* 0x0000000000047919 */ /* 0x000e220000000000 */
[----:B------:R-:W-:-:S04]  /*2d00*/  LOP3.LUT R0, R2, 0x3e0, RZ, 0xc0, !PT ;  /* 0x000003e002007812 */ /* 0x000fc800078ec0ff */
[----:B------:R-:W-:Y:S02]  /*2d10*/  IADD3 R6, PT, PT, R0, 0x20, RZ ;  /* 0x0000002000067810 */ /* 0x000fe40007ffe0ff */
[----:B------:R-:W-:Y:S02]  /*2d20*/  LOP3.LUT R0, RZ, R0, RZ, 0x33, !PT ;  /* 0x00000000ff007212 */ /* 0x000fe400078e33ff */
[-C--:B------:R-:W-:Y:S02]  /*2d30*/  ISETP.GT.AND P0, PT, R6, R3.reuse, PT ;  /* 0x000000030600720c */ /* 0x080fe40003f04270 */
[----:B------:R-:W-:-:S04]  /*2d40*/  IADD3 R0, PT, PT, R0, R3, RZ ;  /* 0x0000000300007210 */ /* 0x000fc80007ffe0ff */
[----:B------:R-:W-:-:S05]  /*2d50*/  SEL R6, R0, 0x1f, P0 ;  /* 0x0000001f00067807 */ /* 0x000fca0000000000 */
[----:B------:R-:W1:Y:S01]  /*2d60*/  SHFL.DOWN PT, R0, R5, 0x1, R6 ;  /* 0x0820000005007989 */ /* 0x000e6200000e0006 */
[C---:B0-----:R-:W-:Y:S02]  /*2d70*/  ISETP.GE.AND P0, PT, R4.reuse, R6, PT ;  /* 0x000000060400720c */ /* 0x041fe40003f06270 */
[C---:B------:R-:W-:Y:S02]  /*2d80*/  IADD3 R7, PT, PT, R4.reuse, 0x2, RZ ;  /* 0x0000000204077810 */ /* 0x040fe40007ffe0ff */
[----:B------:R-:W-:-:S09]  /*2d90*/  ISETP.NE.AND P1, PT, R4, RZ, PT ;  /* 0x000000ff0400720c */ /* 0x000fd20003f25270 */
[----:B-1----:R-:W-:Y:S01]  /*2da0*/  @!P0 FADD R5, R0, R5 ;  /* 0x0000000500058221 */ /* 0x002fe20000000000 */
[-C--:B------:R-:W-:Y:S02]  /*2db0*/  ISETP.GT.AND P0, PT, R7, R6.reuse, PT ;  /* 0x000000060700720c */ /* 0x080fe40003f04270 */
[----:B------:R-:W-:Y:S01]  /*2dc0*/  IADD3 R7, PT, PT, R4, 0x4, RZ ;  /* 0x0000000404077810 */ /* 0x000fe20007ffe0ff */
[----:B------:R-:W0:Y:S01]  /*2dd0*/  @!P1 S2R R8, SR_CgaCtaId ;  /* 0x0000000000089919 */ /* 0x000e220000008800 */
        /* <DEDUP_REMOVED lines=31> */
[----:B-1----:R-:W1:Y:S04]  /*2fd0*/  LDS.128 R4, [UR4+0x20] ;  /* 0x00002004ff047984 */ /* 0x002e680008000c00 */
        /* <DEDUP_REMOVED lines=29> */
.L_x_146:
        /* <DEDUP_REMOVED lines=28> */
[----:B------:R-:W-:Y:S02]  /*3370*/  HFMA2 R11, -RZ, RZ, 0, 0.0078125 ;  /* 0x00002000ff0b7431 */ /* 0x000fe400000001ff */
[----:B------:R-:W-:-:S04]  /*3380*/  FADD R15, R14, R15 ;  /* 0x0000000f0e0f7221 */ /* 0x000fc80000000000 */
        /* <DEDUP_REMOVED lines=10> */
.L_x_162:
[----:B------:R-:W-:-:S05]  /*3430*/  IMAD.WIDE R2, R11, 0x4, R4 ;  /* 0x000000040b027825 */ /* 0x000fca00078e0204 */
        /* <DEDUP_REMOVED lines=15> */
[----:B------:R0:W5:Y:S02]  /*3530*/  LDG.E.CONSTANT R18, desc[UR6][R2.64+0x7800] ;  /* 0x0078000602127981 */ /* 0x000164000c1e9900 */
[----:B0-----:R-:W-:-:S04]  /*3540*/  MOV R3, R7 ;  /* 0x0000000700037202 */ /* 0x001fc80000000f00 */
[----:B------:R-:W-:-:S04]  /*3550*/  IADD3 R2, PT, PT, -R11, R3, RZ ;  /* 0x000000030b027210 */ /* 0x000fc80007ffe1ff */
[----:B------:R-:W-:Y:S01]  /*3560*/  ISETP.GE.AND P0, PT, R2, 0x2000, PT ;  /* 0x000020000200780c */ /* 0x000fe20003f06270 */
        /* <DEDUP_REMOVED lines=13> */
[----:B------:R-:W-:-:S04]  /*3640*/  FADD R15, R15, R12 ;  /* 0x0000000c0f0f7221 */ /* 0x000fc80000000000 */
[----:B------:R-:W-:-:S04]  /*3650*/  FADD R15, R0, R15 ;  /* 0x0000000f000f7221 */ /* 0x000fc80000000000 */
[----:B------:R-:W-:Y:S01]  /*3660*/  FADD R0, R18, R15 ;  /* 0x0000000f12007221 */ /* 0x000fe20000000000 */
[----:B------:R-:W-:Y:S06]  /*3670*/  @!P0 BRA `(.L_x_161) ;  /* 0x0000000800308947 */ /* 0x000fec0003800000 */
[----:B------:R-:W-:-:S04]  /*3680*/  IADD3 R11, PT, PT, R11, 0x2000, RZ ;  /* 0x000020000b0b7810 */ /* 0x000fc80007ffe0ff */
[----:B------:R-:W-:-:S13]  /*3690*/  ISETP.GT.AND P0, PT, R11, R6, PT ;  /* 0x000000060b00720c */ /* 0x000fda0003f04270 */
[----:B------:R-:W-:Y:S05]  /*36a0*/  @!P0 BRA `(.L_x_162) ;  /* 0xfffffffc00608947 */ /* 0x000fea000383ffff */
.L_x_160:
        /* <DEDUP_REMOVED lines=20> */
.L_x_166:
        /* <DEDUP_REMOVED lines=8> */
.L_x_165:
[----:B------:R-:W-:Y:S05]  /*3870*/  BSYNC.RECONVERGENT B2 ;  /* 0x0000000000027941 */ /* 0x000fea0003800200 */
.L_x_164:
        /* <DEDUP_REMOVED lines=16> */
.L_x_169:
        /* <DEDUP_REMOVED lines=46> */
.L_x_168:
[----:B------:R-:W-:Y:S05]  /*3c60*/  BSYNC.RECONVERGENT B2 ;  /* 0x0000000000027941 */ /* 0x000fea0003800200 */
.L_x_167:
        /* <DEDUP_REMOVED lines=31> */
.L_x_171:
[----:B------:R-:W-:Y:S05]  /*3e60*/  BSYNC.RECONVERGENT B2 ;  /* 0x0000000000027941 */ /* 0x000fea0003800200 */
.L_x_170:
        /* <DEDUP_REMOVED lines=12> */
.L_x_163:
[----:B------:R-:W-:Y:S05]  /*3f30*/  BSYNC.RECONVERGENT B1 ;  /* 0x0000000000017941 */ /* 0x000fea0003800200 */
.L_x_161:
        /* <DEDUP_REMOVED lines=50> */
[----:B------:R-:W-:-:S07]  /*4260*/  FADD R0, R18, R19 ;  /* 0x0000001312007221 */ /* 0x000fce0000000000 */
.L_x_133:
[----:B------:R-:W-:Y:S05]  /*4270*/  BSYNC.RECONVERGENT B0 ;  /* 0x0000000000007941 */ /* 0x000fea0003800200 */
.L_x_117:
[----:B------:R-:W-:Y:S05]  /*4280*/  @P0 EXIT ;  /* 0x000000000000094d */ /* 0x000fea0003800000 */
[----:B0-23--:R-:W0:Y:S01]  /*4290*/  LDC.64 R2, c[0x0][0x388] ;  /* 0x0000e200ff027b82 */ /* 0x00de220000000a00 */
[----:B------:R-:W4:Y:S02]  /*42a0*/  LDCU UR4, c[0x0][0x398] ;  /* 0x00007300ff0477ac */ /* 0x000f240008000800 */
[----:B----4-:R-:W-:-:S05]  /*42b0*/  FADD R5, R0, UR4 ;  /* 0x0000000400057e21 */ /* 0x010fca0008000000 */
[----:B0-----:R-:W-:Y:S01]  /*42c0*/  STG.E desc[UR6][R2.64], R5 ;  /* 0x0000000502007986 */ /* 0x001fe2000c101906 */
[----:B------:R-:W-:Y:S05]  /*42d0*/  EXIT ;  /* 0x000000000000794d */ /* 0x000fea0003800000 */
.L_x_172:
        /* <DEDUP_REMOVED lines=10> */
.L_x_239:


//--------------------- .text._ZN3cub18CUB_300001_SM_10006detail6reduce18DeviceReduceKernelINS2_10policy_hubIfjN4cuda3std3__44plusIfEEE10Policy1000EN6thrust24THRUST_300001_SM_1000_NS6detail15normal_iteratorINSD_10device_ptrIfEEEEjS9_f6squareIfEEEvT0_PT3_T1_NS0_13GridEvenShareISO_EET2_T4_ --------------------------
	.section	.text._ZN3cub18CUB_300001_SM_10006detail6reduce18DeviceReduceKernelINS2_10policy_hubIfjN4cuda3std3__44plusIfEEE10Policy1000EN6thrust24THRUST_300001_SM_1000_NS6detail15normal_iteratorINSD_10device_ptrIfEEEEjS9_f6squareIfEEEvT0_PT3_T1_NS0_13GridEvenShareISO_EET2_T4_,"ax",@progbits
	.align	128
        .global         _ZN3cub18CUB_300001_SM_10006detail6reduce18DeviceReduceKernelINS2_10policy_hubIfjN4cuda3std3__44plusIfEEE10Policy1000EN6thrust24THRUST_300001_SM_1000_NS6detail15normal_iteratorINSD_10device_ptrIfEEEEjS9_f6squareIfEEEvT0_PT3_T1_NS0_13GridEvenShareISO_EET2_T4_
        .type           _ZN3cub18CUB_300001_SM_10006detail6reduce18DeviceReduceKernelINS2_10policy_hubIfjN4cuda3std3__44plusIfEEE10Policy1000EN6thrust24THRUST_300001_SM_1000_NS6detail15normal_iteratorINSD_10device_ptrIfEEEEjS9_f6squareIfEEEvT0_PT3_T1_NS0_13GridEvenShareISO_EET2_T4_,@function
        .size           _ZN3cub18CUB_300001_SM_10006detail6reduce18DeviceReduceKernelINS2_10policy_hubIfjN4cuda3std3__44plusIfEEE10Policy1000EN6thrust24THRUST_300001_SM_1000_NS6detail15normal_iteratorINSD_10device_ptrIfEEEEjS9_f6squareIfEEEvT0_PT3_T1_NS0_13GridEvenShareISO_EET2_T4_,(.L_x_240 - _ZN3cub18CUB_300001_SM_10006detail6reduce18DeviceReduceKernelINS2_10policy_hubIfjN4cuda3std3__44plusIfEEE10Policy1000EN6thrust24THRUST_300001_SM_1000_NS6detail15normal_iteratorINSD_10device_ptrIfEEEEjS9_f6squareIfEEEvT0_PT3_T1_NS0_13GridEvenShareISO_EET2_T4_)
        .other          _ZN3cub18CUB_300001_SM_10006detail6reduce18DeviceReduceKernelINS2_10policy_hubIfjN4cuda3std3__44plusIfEEE10Policy1000EN6thrust24THRUST_300001_SM_1000_NS6detail15normal_iteratorINSD_10device_ptrIfEEEEjS9_f6squareIfEEEvT0_PT3_T1_NS0_13GridEvenShareISO_EET2_T4_,@"STO_CUDA_ENTRY STV_DEFAULT"
_ZN3cub18CUB_300001_SM_10006detail6reduce18DeviceReduceKernelINS2_10policy_hubIfjN4cuda3std3__44plusIfEEE10Policy1000EN6thrust24THRUST_300001_SM_1000_NS6detail15normal_iteratorINSD_10device_ptrIfEEEEjS9_f6squareIfEEEvT0_PT3_T1_NS0_13GridEvenShareISO_EET2_T4_:
.text._ZN3cub18CUB_300001_SM_10006detail6reduce18DeviceReduceKernelINS2_10policy_hubIfjN4cuda3std3__44plusIfEEE10Policy1000EN6thrust24THRUST_300001_SM_1000_NS6detail15normal_iteratorINSD_10device_ptrIfEEEEjS9_f6squareIfEEEvT0_PT3_T1_NS0_13GridEvenShareISO_EET2_T4_:
[----:B------:R-:W-:Y:S01]  /*0000*/  LDC R1, c[0x0][0x37c] ;  /* 0x0000df00ff017b82 */ /* 0x000fe20000000800 */
[----:B------:R-:W0:Y:S07]  /*0010*/  S2R R3, SR_CTAID.X ;  /* 0x0000000000037919 */ /* 0x000e2e0000002500 */
[----:B------:R-:W1:Y:S01]  /*0020*/  LDC.64 R8, c[0x0][0x3a8] ;  /* 0x0000ea00ff087b82 */ /* 0x000e620000000a00 */
[----:B------:R-:W2:Y:S01]  /*0030*/  LDCU.64 UR6, c[0x0][0x358] ;  /* 0x00006b00ff0677ac */ /* 0x000ea20008000a00 */
[----:B------:R-:W-:Y:S01]  /*0040*/  BSSY.RECONVERGENT B0, `(.L_x_173) ;  /* 0x000028b000007945 */ /* 0x000fe20003800200 */
[----:B-1----:R-:W-:Y:S01]  /*0050*/  SHF.L.U32 R11, R9, 0xd, RZ ;  /* 0x0000000d090b7819 */ /* 0x002fe200000006ff */
[----:B0-----:R-:W-:-:S05]  /*0060*/  IMAD R0, R3, -0x2000, R8 ;  /* 0xffffe00003007824 */ /* 0x001fca00078e0208 */
[----:B------:R-:W-:-:S13]  /*0070*/  ISETP.GT.U32.AND P0, PT, R0, 0x1fff, PT ;  /* 0x00001fff0000780c */ /* 0x000fda0003f04070 */
[----:B--2---:R-:W-:Y:S05]  /*0080*/  @P0 BRA `(.L_x_174) ;  /* 0x0000001000d80947 */ /* 0x004fea0003800000 */
[----:B------:R-:W0:Y:S01]  /*0090*/  S2R R2, SR_TID.X ;  /* 0x0000000000027919 */ /* 0x000e220000002100 */
[----:B------:R-:W-:Y:S01]  /*00a0*/  BSSY.RECONVERGENT B1, `(.L_x_175) ;  /* 0x000000b000017945 */ /* 0x000fe20003800200 */
[----:B------:R-:W-:Y:S01]  /*00b0*/  HFMA2 R14, -RZ, RZ, 0, 0 ;  /* 0x00000000ff0e7431 */ /* 0x000fe200000001ff */
[----:B0-----:R-:W-:Y:S02]  /*00c0*/  ISETP.GE.U32.AND P0, PT, R2, R0, PT ;  /* 0x000000000200720c */ /* 0x001fe40003f06070 */
[----:B------:R-:W-:-:S11]  /*00d0*/  MOV R4, R2 ;  /* 0x0000000200047202 */ /* 0x000fd60000000f00 */
[----:B------:R-:W-:Y:S05]  /*00e0*/  @P0 BRA `(.L_x_176) ;  /* 0x0000000000180947 */ /* 0x000fea0003800000 */
[----:B------:R-:W0:Y:S01]  /*00f0*/  LDC.64 R6, c[0x0][0x380] ;  /* 0x0000e000ff067b82 */ /* 0x000e220000000a00 */
[----:B------:R-:W-:-:S05]  /*0100*/  LEA R5, R3, R2, 0xd ;  /* 0x0000000203057211 */ /* 0x000fca00078e68ff */
[----:B0-----:R-:W-:-:S06]  /*0110*/  IMAD.WIDE.U32 R6, R5, 0x4, R6 ;  /* 0x0000000405067825 */ /* 0x001fcc00078e0006 */
[----:B------:R-:W2:Y:S01]  /*0120*/  LDG.E R6, desc[UR6][R6.64] ;  /* 0x0000000606067981 */ /* 0x000ea2000c1e1900 */
[----:B------:R-:W-:Y:S01]  /*0130*/  IADD3 R4, PT, PT, R2, 0x200, RZ ;  /* 0x0000020002047810 */ /* 0x000fe20007ffe0ff */
[----:B--2---:R-:W-:-:S07]  /*0140*/  FMUL R14, R6, R6 ;  /* 0x00000006060e7220 */ /* 0x004fce0000400000 */
.L_x_176:
[----:B------:R-:W-:Y:S05]  /*0150*/  BSYNC.RECONVERGENT B1 ;  /* 0x0000000000017941 */ /* 0x000fea0003800200 */
.L_x_175:
[----:B------:R-:W-:Y:S01]  /*0160*/  ISETP.GE.U32.AND P0, PT, R4, R0, PT ;  /* 0x000000000400720c */ /* 0x000fe20003f06070 */
[----:B------:R-:W-:-:S12]  /*0170*/  BSSY.RECONVERGENT B1, `(.L_x_177) ;  /* 0x00000a5000017945 */ /* 0x000fd80003800200 */
[----:B------:R-:W-:Y:S05]  /*0180*/  @P0 BRA `(.L_x_178) ;  /* 0x00000008008c0947 */ /* 0x000fea0003800000 */
[----:B------:R-:W-:Y:S01]  /*0190*/  LOP3.LUT R5, RZ, R4, RZ, 0x33, !PT ;  /* 0x00000004ff057212 */ /* 0x000fe200078e33ff */
[----:B------:R-:W-:Y:S03]  /*01a0*/  BSSY.RECONVERGENT B2, `(.L_x_179) ;  /* 0x0000053000027945 */ /* 0x000fe60003800200 */
[----:B------:R-:W-:-:S05]  /*01b0*/  IADD3 R8, PT, PT, R5, R8, RZ ;  /* 0x0000000805087210 */ /* 0x000fca0007ffe0ff */
[----:B------:R-:W-:-:S05]  /*01c0*/  IMAD R8, R3, -0x2000, R8 ;  /* 0xffffe00003087824 */ /* 0x000fca00078e0208 */
[C---:B------:R-:W-:Y:S02]  /*01d0*/  ISETP.GE.U32.AND P0, PT, R8.reuse, 0x1e00, PT ;  /* 0x00001e000800780c */ /* 0x040fe40003f06070 */
[----:B------:R-:W-:-:S04]  /*01e0*/  LEA.HI R5, R8, 0x1, RZ, 0x17 ;  /* 0x0000000108057811 */ /* 0x000fc800078fb8ff */
[----:B------:R-:W-:-:S07]  /*01f0*/  LOP3.LUT R6, R5, 0xf, RZ, 0xc0, !PT ;  /* 0x0000000f05067812 */ /* 0x000fce00078ec0ff */
[----:B------:R-:W-:Y:S05]  /*0200*/  @!P0 BRA `(.L_x_180) ;  /* 0x0000000400308947 */ /* 0x000fea0003800000 */
[----:B------:R-:W-:Y:S01]  /*0210*/  LOP3.LUT R8, R5, 0xfffff0, RZ, 0xc0, !PT ;  /* 0x00fffff005087812 */ /* 0x000fe200078ec0ff */
[----:B------:R-:W-:Y:S01]  /*0220*/  BSSY.RECONVERGENT B3, `(.L_x_181) ;  /* 0x0000049000037945 */ /* 0x000fe20003800200 */
[----:B------:R-:W-:Y:S02]  /*0230*/  LOP3.LUT R7, R4, 0x1000, RZ, 0xfc, !PT ;  /* 0x0000100004077812 */ /* 0x000fe400078efcff */
[----:B------:R-:W-:Y:S02]  /*0240*/  LEA R4, R3, R4, 0xd ;  /* 0x0000000403047211 */ /* 0x000fe400078e68ff */
[----:B------:R-:W-:-:S07]  /*0250*/  IADD3 R8, PT, PT, -R8, RZ, RZ ;  /* 0x000000ff08087210 */ /* 0x000fce0007ffe1ff */
.L_x_182:
[----:B------:R-:W0:Y:S02]  /*0260*/  LDC.64 R12, c[0x0][0x380] ;  /* 0x0000e000ff0c7b82 */ /* 0x000e240000000a00 */
[----:B0-----:R-:W-:-:S05]  /*0270*/  IMAD.WIDE.U32 R22, R4, 0x4, R12 ;  /* 0x0000000404167825 */ /* 0x001fca00078e000c */
[----:B------:R0:W2:Y:S01]  /*0280*/  LDG.E R9, desc[UR6][R22.64] ;  /* 0x0000000616097981 */ /* 0x0000a2000c1e1900 */
[C---:B------:R-:W-:Y:S02]  /*0290*/  IADD3 R11, PT, PT, R4.reuse, 0x200, RZ ;  /* 0x00000200040b7810 */ /* 0x040fe40007ffe0ff */
[C---:B------:R-:W-:Y:S02]  /*02a0*/  IADD3 R21, PT, PT, R4.reuse, 0x400, RZ ;  /* 0x0000040004157810 */ /* 0x040fe40007ffe0ff */
[C---:B------:R-:W-:Y:S01]  /*02b0*/  IADD3 R17, PT, PT, R4.reuse, 0x600, RZ ;  /* 0x0000060004117810 */ /* 0x040fe20007ffe0ff */
[----:B------:R-:W-:Y:S01]  /*02c0*/  IMAD.WIDE.U32 R10, R11, 0x4, R12 ;  /* 0x000000040b0a7825 */ /* 0x000fe200078e000c */
[----:B------:R-:W-:-:S03]  /*02d0*/  IADD3 R19, PT, PT, R4, 0x800, RZ ;  /* 0x0000080004137810 */ /* 0x000fc60007ffe0ff */
[--C-:B------:R-:W-:Y:S02]  /*02e0*/  IMAD.WIDE.U32 R20, R21, 0x4, R12.reuse ;  /* 0x0000000415147825 */ /* 0x100fe400078e000c */
[----:B------:R1:W3:Y:S01]  /*02f0*/  LDG.E R10, desc[UR6][R10.64] ;  /* 0x000000060a0a7981 */ /* 0x0002e2000c1e1900 */
[C---:B------:R-:W-:Y:S01]  /*0300*/  IADD3 R15, PT, PT, R4.reuse, 0xa00, RZ ;  /* 0x00000a00040f7810 */ /* 0x040fe20007ffe0ff */
[--C-:B------:R-:W-:Y:S01]  /*0310*/  IMAD.WIDE.U32 R16, R17, 0x4, R12.reuse ;  /* 0x0000000411107825 */ /* 0x100fe200078e000c */
[----:B------:R-:W-:Y:S01]  /*0320*/  IADD3 R25, PT, PT, R4, 0xc00, RZ ;  /* 0x00000c0004197810 */ /* 0x000fe20007ffe0ff */
[----:B------:R4:W5:Y:S02]  /*0330*/  LDG.E R29, desc[UR6][R20.64] ;  /* 0x00000006141d7981 */ /* 0x000964000c1e1900 */
[--C-:B------:R-:W-:Y:S02]  /*0340*/  IMAD.WIDE.U32 R18, R19, 0x4, R12.reuse ;  /* 0x0000000413127825 */ /* 0x100fe400078e000c */
[----:B------:R4:W5:Y:S02]  /*0350*/  LDG.E R28, desc[UR6][R16.64] ;  /* 0x00000006101c7981 */ /* 0x000964000c1e1900 */
[----:B0-----:R-:W-:-:S02]  /*0360*/  IMAD.WIDE.U32 R22, R15, 0x4, R12 ;  /* 0x000000040f167825 */ /* 0x001fc400078e000c */
[----:B------:R-:W5:Y:S01]  /*0370*/  LDG.E R27, desc[UR6][R18.64] ;  /* 0x00000006121b7981 */ /* 0x000f62000c1e1900 */
[C---:B-1----:R-:W-:Y:S01]  /*0380*/  IADD3 R11, PT, PT, R4.reuse, 0xe00, RZ ;  /* 0x00000e00040b7810 */ /* 0x042fe20007ffe0ff */
[--C-:B----4-:R-:W-:Y:S02]  /*0390*/  IMAD.WIDE.U32 R20, R25, 0x4, R12.reuse ;  /* 0x0000000419147825 */ /* 0x110fe400078e000c */
[----:B------:R0:W4:Y:S01]  /*03a0*/  LDG.E R26, desc[UR6][R22.64] ;  /* 0x00000006161a7981 */ /* 0x000122000c1e1900 */
[C---:B------:R-:W-:Y:S01]  /*03b0*/  IADD3 R15, PT, PT, R4.reuse, 0x1000, RZ ;  /* 0x00001000040f7810 */ /* 0x040fe20007ffe0ff */
[----:B------:R-:W-:Y:S01]  /*03c0*/  IMAD.WIDE.U32 R16, R11, 0x4, R12 ;  /* 0x000000040b107825 */ /* 0x000fe200078e000c */
[C---:B------:R-:W-:Y:S01]  /*03d0*/  IADD3 R24, PT, PT, R4.reuse, 0x1200, RZ ;  /* 0x0000120004187810 */ /* 0x040fe20007ffe0ff */
[----:B------:R1:W4:Y:S01]  /*03e0*/  LDG.E R25, desc[UR6][R20.64] ;  /* 0x0000000614197981 */ /* 0x000322000c1e1900 */
[----:B------:R-:W-:-:S03]  /*03f0*/  IADD3 R11, PT, PT, R4, 0x1400, RZ ;  /* 0x00001400040b7810 */ /* 0x000fc60007ffe0ff */
[--C-:B0-----:R-:W-:Y:S02]  /*0400*/  IMAD.WIDE.U32 R22, R24, 0x4, R12.reuse ;  /* 0x0000000418167825 */ /* 0x101fe400078e000c */
[----:B------:R0:W4:Y:S02]  /*0410*/  LDG.E R24, desc[UR6][R16.64] ;  /* 0x0000000610187981 */ /* 0x000124000c1e1900 */
[--C-:B-1----:R-:W-:Y:S01]  /*0420*/  IMAD.WIDE.U32 R20, R15, 0x4, R12.reuse ;  /* 0x000000040f147825 */ /* 0x102fe200078e000c */
[C---:B------:R-:W-:Y:S01]  /*0430*/  IADD3 R15, PT, PT, R4.reuse, 0x1600, RZ ;  /* 0x00001600040f7810 */ /* 0x040fe20007ffe0ff */
[----:B------:R1:W4:Y:S04]  /*0440*/  LDG.E R18, desc[UR6][R22.64] ;  /* 0x0000000616127981 */ /* 0x000328000c1e1900 */
[----:B------:R1:W4:Y:S01]  /*0450*/  LDG.E R19, desc[UR6][R20.64] ;  /* 0x0000000614137981 */ /* 0x000322000c1e1900 */
[----:B0-----:R-:W-:Y:S01]  /*0460*/  IMAD.WIDE.U32 R16, R11, 0x4, R12 ;  /* 0x000000040b107825 */ /* 0x001fe200078e000c */
[----:B-1----:R-:W-:-:S04]  /*0470*/  IADD3 R23, PT, PT, R4, 0x1800, RZ ;  /* 0x0000180004177810 */ /* 0x002fc80007ffe0ff */
[----:B------:R0:W4:Y:S01]  /*0480*/  LDG.E R11, desc[UR6][R16.64] ;  /* 0x00000006100b7981 */ /* 0x000122000c1e1900 */
[C---:B------:R-:W-:Y:S01]  /*0490*/  IADD3 R21, PT, PT, R4.reuse, 0x1a00, RZ ;  /* 0x00001a0004157810 */ /* 0x040fe20007ffe0ff */
[----:B0-----:R-:W-:Y:S01]  /*04a0*/  IMAD.WIDE.U32 R16, R23, 0x4, R12 ;  /* 0x0000000417107825 */ /* 0x001fe200078e000c */
[----:B------:R-:W-:-:S03]  /*04b0*/  IADD3 R23, PT, PT, R4, 0x1c00, RZ ;  /* 0x00001c0004177810 */ /* 0x000fc60007ffe0ff */
[--C-:B------:R-:W-:Y:S02]  /*04c0*/  IMAD.WIDE.U32 R20, R21, 0x4, R12.reuse ;  /* 0x0000000415147825 */ /* 0x100fe400078e000c */
[----:B------:R-:W4:Y:S02]  /*04d0*/  LDG.E R16, desc[UR6][R16.64] ;  /* 0x0000000610107981 */ /* 0x000f24000c1e1900 */
[----:B------:R-:W-:Y:S02]  /*04e0*/  IMAD.WIDE.U32 R22, R23, 0x4, R12 ;  /* 0x0000000417167825 */ /* 0x000fe400078e000c */
[----:B------:R-:W4:Y:S04]  /*04f0*/  LDG.E R20, desc[UR6][R20.64] ;  /* 0x0000000614147981 */ /* 0x000f28000c1e1900 */
[----:B------:R-:W4:Y:S01]  /*0500*/  LDG.E R22, desc[UR6][R22.64] ;  /* 0x0000000616167981 */ /* 0x000f22000c1e1900 */
[----:B--2---:R-:W-:Y:S01]  /*0510*/  FFMA R9, R9, R9, R14 ;  /* 0x0000000909097223 */ /* 0x004fe2000000000e */
[----:B------:R-:W-:-:S06]  /*0520*/  IMAD.WIDE.U32 R14, R15, 0x4, R12 ;  /* 0x000000040f0e7825 */ /* 0x000fcc00078e000c */
[----:B------:R0:W2:Y:S02]  /*0530*/  LDG.E R14, desc[UR6][R14.64] ;  /* 0x000000060e0e7981 */ /* 0x0000a4000c1e1900 */
[----:B0-----:R-:W-:-:S05]  /*0540*/  IADD3 R15, PT, PT, R4, 0x1e00, RZ ;  /* 0x00001e00040f7810 */ /* 0x001fca0007ffe0ff */
[----:B------:R-:W-:-:S06]  /*0550*/  IMAD.WIDE.U32 R12, R15, 0x4, R12 ;  /* 0x000000040f0c7825 */ /* 0x000fcc00078e000c */
[----:B------:R-:W2:Y:S01]  /*0560*/  LDG.E R12, desc[UR6][R12.64] ;  /* 0x000000060c0c7981 */ /* 0x000ea2000c1e1900 */
[----:B---3--:R-:W-:-:S04]  /*0570*/  FFMA R10, R10, R10, R9 ;  /* 0x0000000a0a0a7223 */ /* 0x008fc80000000009 */
[----:B-----5:R-:W-:-:S04]  /*0580*/  FFMA R29, R29, R29, R10 ;  /* 0x0000001d1d1d7223 */ /* 0x020fc8000000000a */
[----:B------:R-:W-:-:S04]  /*0590*/  FFMA R28, R28, R28, R29 ;  /* 0x0000001c1c1c7223 */ /* 0x000fc8000000001d */
[----:B------:R-:W-:-:S04]  /*05a0*/  FFMA R27, R27, R27, R28 ;  /* 0x0000001b1b1b7223 */ /* 0x000fc8000000001c */
[----:B----4-:R-:W-:-:S04]  /*05b0*/  FFMA R26, R26, R26, R27 ;  /* 0x0000001a1a1a7223 */ /* 0x010fc8000000001b */
[----:B------:R-:W-:-:S04]  /*05c0*/  FFMA R25, R25, R25, R26 ;  /* 0x0000001919197223 */ /* 0x000fc8000000001a */
[----:B------:R-:W-:-:S04]  /*05d0*/  FFMA R24, R24, R24, R25 ;  /* 0x0000001818187223 */ /* 0x000fc80000000019 */
[----:B------:R-:W-:-:S04]  /*05e0*/  FFMA R19, R19, R19, R24 ;  /* 0x0000001313137223 */ /* 0x000fc80000000018 */
[----:B------:R-:W-:Y:S01]  /*05f0*/  FFMA R18, R18, R18, R19 ;  /* 0x0000001212127223 */ /* 0x000fe20000000013 */
[----:B------:R-:W-:-:S03]  /*0600*/  IADD3 R8, PT, PT, R8, 0x10, RZ ;  /* 0x0000001008087810 */ /* 0x000fc60007ffe0ff */
[----:B------:R-:W-:Y:S01]  /*0610*/  FFMA R11, R11, R11, R18 ;  /* 0x0000000b0b0b7223 */ /* 0x000fe20000000012 */
[----:B------:R-:W-:Y:S02]  /*0620*/  ISETP.NE.AND P0, PT, R8, RZ, PT ;  /* 0x000000ff0800720c */ /* 0x000fe40003f05270 */
[----:B------:R-:W-:Y:S02]  /*0630*/  IADD3 R7, PT, PT, R7, 0x2000, RZ ;  /* 0x0000200007077810 */ /* 0x000fe40007ffe0ff */
[----:B------:R-:W-:Y:S01]  /*0640*/  IADD3 R4, PT, PT, R4, 0x2000, RZ ;  /* 0x0000200004047810 */ /* 0x000fe20007ffe0ff */
[----:B--2---:R-:W-:-:S04]  /*0650*/  FFMA R11, R14, R14, R11 ;  /* 0x0000000e0e0b7223 */ /* 0x004fc8000000000b */
[----:B------:R-:W-:-:S04]  /*0660*/  FFMA R11, R16, R16, R11 ;  /* 0x00000010100b7223 */ /* 0x000fc8000000000b */
[----:B------:R-:W-:-:S04]  /*0670*/  FFMA R11, R20, R20, R11 ;  /* 0x00000014140b7223 */ /* 0x000fc8000000000b */
[----:B------:R-:W-:-:S04]  /*0680*/  FFMA R11, R22, R22, R11 ;  /* 0x00000016160b7223 */ /* 0x000fc8000000000b */
[----:B------:R-:W-:Y:S01]  /*0690*/  FFMA R14, R12, R12, R11 ;  /* 0x0000000c0c0e7223 */ /* 0x000fe2000000000b */
[----:B------:R-:W-:Y:S06]  /*06a0*/  @P0 BRA `(.L_x_182) ;  /* 0xfffffff800ec0947 */ /* 0x000fec000383ffff */
[----:B------:R-:W-:Y:S05]  /*06b0*/  BSYNC.RECONVERGENT B3 ;  /* 0x0000000000037941 */ /* 0x000fea0003800200 */
.L_x_181:
[----:B------:R-:W-:-:S07]  /*06c0*/  IADD3 R4, PT, PT, R7, -0x1000, RZ ;  /* 0xfffff00007047810 */ /* 0x000fce0007ffe0ff */
.L_x_180:
[----:B------:R-:W-:Y:S05]  /*06d0*/  BSYNC.RECONVERGENT B2 ;  /* 0x0000000000027941 */ /* 0x000fea0003800200 */
.L_x_179:
[----:B------:R-:W-:-:S13]  /*06e0*/  ISETP.NE.AND P0, PT, R6, RZ, PT ;  /* 0x000000ff0600720c */ /* 0x000fda0003f05270 */
[----:B------:R-:W-:Y:S05]  /*06f0*/  @!P0 BRA `(.L_x_178) ;  /* 0x0000000400308947 */ /* 0x000fea0003800000 */
[----:B------:R-:W-:Y:S01]  /*0700*/  ISETP.GE.U32.AND P0, PT, R6, 0x8, PT ;  /* 0x000000080600780c */ /* 0x000fe20003f06070 */
[----:B------:R-:W-:Y:S01]  /*0710*/  BSSY.RECONVERGENT B2, `(.L_x_183) ;  /* 0x0000026000027945 */ /* 0x000fe20003800200 */
[----:B------:R-:W-:-:S04]  /*0720*/  LOP3.LUT R22, R5, 0x7, RZ, 0xc0, !PT ;  /* 0x0000000705167812 */ /* 0x000fc800078ec0ff */
[----:B------:R-:W-:-:S07]  /*0730*/  ISETP.NE.AND P1, PT, R22, RZ, PT ;  /* 0x000000ff1600720c */ /* 0x000fce0003f25270 */
[----:B------:R-:W-:Y:S06]  /*0740*/  @!P0 BRA `(.L_x_184) ;  /* 0x0000000000888947 */ /* 0x000fec0003800000 */
[----:B------:R-:W0:Y:S01]  /*0750*/  LDC.64 R6, c[0x0][0x380] ;  /* 0x0000e000ff067b82 */ /* 0x000e220000000a00 */
[----:B------:R-:W-:-:S04]  /*0760*/  LEA R19, R3, R4, 0xd ;  /* 0x0000000403137211 */ /* 0x000fc800078e68ff */
[C---:B------:R-:W-:Y:S02]  /*0770*/  IADD3 R17, PT, PT, R19.reuse, 0x200, RZ ;  /* 0x0000020013117810 */ /* 0x040fe40007ffe0ff */
[C---:B------:R-:W-:Y:S02]  /*0780*/  IADD3 R21, PT, PT, R19.reuse, 0x400, RZ ;  /* 0x0000040013157810 */ /* 0x040fe40007ffe0ff */
[C---:B------:R-:W-:Y:S02]  /*0790*/  IADD3 R13, PT, PT, R19.reuse, 0x600, RZ ;  /* 0x00000600130d7810 */ /* 0x040fe40007ffe0ff */
[C---:B------:R-:W-:Y:S01]  /*07a0*/  IADD3 R9, PT, PT, R19.reuse, 0x800, RZ ;  /* 0x0000080013097810 */ /* 0x040fe20007ffe0ff */
[----:B0-----:R-:W-:-:S04]  /*07b0*/  IMAD.WIDE.U32 R10, R19, 0x4, R6 ;  /* 0x00000004130a7825 */ /* 0x001fc800078e0006 */
[--C-:B------:R-:W-:Y:S01]  /*07c0*/  IMAD.WIDE.U32 R16, R17, 0x4, R6.reuse ;  /* 0x0000000411107825 */ /* 0x100fe200078e0006 */
[----:B------:R0:W2:Y:S03]  /*07d0*/  LDG.E R15, desc[UR6][R10.64] ;  /* 0x000000060a0f7981 */ /* 0x0000a6000c1e1900 */
[--C-:B------:R-:W-:Y:S01]  /*07e0*/  IMAD.WIDE.U32 R20, R21, 0x4, R6.reuse ;  /* 0x0000000415147825 */ /* 0x100fe200078e0006 */
[----:B------:R1:W3:Y:S03]  /*07f0*/  LDG.E R18, desc[UR6][R16.64] ;  /* 0x0000000610127981 */ /* 0x0002e6000c1e1900 */
[--C-:B------:R-:W-:Y:S01]  /*0800*/  IMAD.WIDE.U32 R12, R13, 0x4, R6.reuse ;  /* 0x000000040d0c7825 */ /* 0x100fe200078e0006 */
[----:B------:R-:W-:Y:S01]  /*0810*/  IADD3 R23, PT, PT, R19, 0xa00, RZ ;  /* 0x00000a0013177810 */ /* 0x000fe20007ffe0ff */
[----:B------:R-:W4:Y:S02]  /*0820*/  LDG.E R20, desc[UR6][R20.64] ;  /* 0x0000000614147981 */ /* 0x000f24000c1e1900 */
[--C-:B------:R-:W-:Y:S01]  /*0830*/  IMAD.WIDE.U32 R8, R9, 0x4, R6.reuse ;  /* 0x0000000409087825 */ /* 0x100fe200078e0006 */
[----:B------:R-:W-:Y:S01]  /*0840*/  IADD3 R25, PT, PT, R19, 0xc00, RZ ;  /* 0x00000c0013197810 */ /* 0x000fe20007ffe0ff */
[----:B------:R-:W5:Y:S02]  /*0850*/  LDG.E R12, desc[UR6][R12.64] ;  /* 0x000000060c0c7981 */ /* 0x000f64000c1e1900 */
[--C-:B0-----:R-:W-:Y:S01]  /*0860*/  IMAD.WIDE.U32 R10, R23, 0x4, R6.reuse ;  /* 0x00000004170a7825 */ /* 0x101fe200078e0006 */
[----:B------:R-:W-:Y:S01]  /*0870*/  IADD3 R19, PT, PT, R19, 0xe00, RZ ;  /* 0x00000e0013137810 */ /* 0x000fe20007ffe0ff */
[----:B------:R-:W5:Y:S02]  /*0880*/  LDG.E R8, desc[UR6][R8.64] ;  /* 0x0000000608087981 */ /* 0x000f64000c1e1900 */
[----:B-1----:R-:W-:-:S02]  /*0890*/  IMAD.WIDE.U32 R16, R25, 0x4, R6 ;  /* 0x0000000419107825 */ /* 0x002fc400078e0006 */
[----:B------:R-:W5:Y:S02]  /*08a0*/  LDG.E R10, desc[UR6][R10.64] ;  /* 0x000000060a0a7981 */ /* 0x000f64000c1e1900 */
[----:B------:R-:W-:Y:S02]  /*08b0*/  IMAD.WIDE.U32 R6, R19, 0x4, R6 ;  /* 0x0000000413067825 */ /* 0x000fe400078e0006 */
        /* <DEDUP_REMOVED lines=11> */
.L_x_184:
[----:B------:R-:W-:Y:S05]  /*0970*/  BSYNC.RECONVERGENT B2 ;  /* 0x0000000000027941 */ /* 0x000fea0003800200 */
.L_x_183:
        /* <DEDUP_REMOVED lines=10> */
[C---:B------:R-:W-:Y:S01]  /*0a20*/  IADD3 R17, PT, PT, R13.reuse, 0x600, RZ ;  /* 0x000006000d117810 */ /* 0x040fe20007ffe0ff */
[----:B0-----:R-:W-:-:S04]  /*0a30*/  IMAD.WIDE.U32 R8, R13, 0x4, R6 ;  /* 0x000000040d087825 */ /* 0x001fc800078e0006 */
[--C-:B------:R-:W-:Y:S02]  /*0a40*/  IMAD.WIDE.U32 R10, R11, 0x4, R6.reuse ;  /* 0x000000040b0a7825 */ /* 0x100fe400078e0006 */
[----:B------:R-:W2:Y:S02]  /*0a50*/  LDG.E R9, desc[UR6][R8.64] ;  /* 0x0000000608097981 */ /* 0x000ea4000c1e1900 */
[--C-:B------:R-:W-:Y:S02]  /*0a60*/  IMAD.WIDE.U32 R12, R15, 0x4, R6.reuse ;  /* 0x000000040f0c7825 */ /* 0x100fe400078e0006 */
[----:B------:R-:W3:Y:S02]  /*0a70*/  LDG.E R11, desc[UR6][R10.64] ;  /* 0x000000060a0b7981 */ /* 0x000ee4000c1e1900 */
[----:B------:R-:W-:Y:S02]  /*0a80*/  IMAD.WIDE.U32 R6, R17, 0x4, R6 ;  /* 0x0000000411067825 */ /* 0x000fe400078e0006 */
[----:B------:R-:W4:Y:S04]  /*0a90*/  LDG.E R13, desc[UR6][R12.64] ;  /* 0x000000060c0d7981 */ /* 0x000f28000c1e1900 */
[----:B------:R-:W5:Y:S01]  /*0aa0*/  LDG.E R7, desc[UR6][R6.64] ;  /* 0x0000000606077981 */ /* 0x000f62000c1e1900 */
[----:B------:R-:W-:Y:S01]  /*0ab0*/  IADD3 R4, PT, PT, R4, 0x800, RZ ;  /* 0x0000080004047810 */ /* 0x000fe20007ffe0ff */
[----:B--2---:R-:W-:-:S04]  /*0ac0*/  FFMA R14, R9, R9, R14 ;  /* 0x00000009090e7223 */ /* 0x004fc8000000000e */
[----:B---3--:R-:W-:-:S04]  /*0ad0*/  FFMA R14, R11, R11, R14 ;  /* 0x0000000b0b0e7223 */ /* 0x008fc8000000000e */
[----:B----4-:R-:W-:-:S04]  /*0ae0*/  FFMA R14, R13, R13, R14 ;  /* 0x0000000d0d0e7223 */ /* 0x010fc8000000000e */
[----:B-----5:R-:W-:-:S07]  /*0af0*/  FFMA R14, R7, R7, R14 ;  /* 0x00000007070e7223 */ /* 0x020fce000000000e */
.L_x_186:
[----:B------:R-:W-:Y:S05]  /*0b00*/  BSYNC.RECONVERGENT B2 ;  /* 0x0000000000027941 */ /* 0x000fea0003800200 */
.L_x_185:
[----:B------:R-:W-:Y:S05]  /*0b10*/  @!P1 BRA `(.L_x_178) ;  /* 0x0000000000289947 */ /* 0x000fea0003800000 */
[----:B------:R-:W0:Y:S01]  /*0b20*/  LDC.64 R6, c[0x0][0x380] ;  /* 0x0000e000ff067b82 */ /* 0x000e220000000a00 */
[----:B------:R-:W-:Y:S02]  /*0b30*/  LEA R9, R3, R4, 0xd ;  /* 0x0000000403097211 */ /* 0x000fe400078e68ff */
[----:B------:R-:W-:-:S07]  /*0b40*/  IADD3 R8, PT, PT, -R5, RZ, RZ ;  /* 0x000000ff05087210 */ /* 0x000fce0007ffe1ff */
.L_x_187:
[----:B0-----:R-:W-:-:S06]  /*0b50*/  IMAD.WIDE.U32 R4, R9, 0x4, R6 ;  /* 0x0000000409047825 */ /* 0x001fcc00078e0006 */
[----:B------:R-:W2:Y:S01]  /*0b60*/  LDG.E R5, desc[UR6][R4.64] ;  /* 0x0000000604057981 */ /* 0x000ea2000c1e1900 */
[----:B------:R-:W-:Y:S02]  /*0b70*/  IADD3 R8, PT, PT, R8, 0x1, RZ ;  /* 0x0000000108087810 */ /* 0x000fe40007ffe0ff */
[----:B------:R-:W-:Y:S02]  /*0b80*/  IADD3 R9, PT, PT, R9, 0x200, RZ ;  /* 0x0000020009097810 */ /* 0x000fe40007ffe0ff */
[----:B------:R-:W-:Y:S01]  /*0b90*/  ISETP.NE.AND P0, PT, R8, RZ, PT ;  /* 0x000000ff0800720c */ /* 0x000fe20003f05270 */
[----:B--2---:R-:W-:-:S12]  /*0ba0*/  FFMA R14, R5, R5, R14 ;  /* 0x00000005050e7223 */ /* 0x004fd8000000000e */
[----:B------:R-:W-:Y:S05]  /*0bb0*/  @P0 BRA `(.L_x_187) ;  /* 0xfffffffc00e40947 */ /* 0x000fea000383ffff */
.L_x_178:
[----:B------:R-:W-:Y:S05]  /*0bc0*/  BSYNC.RECONVERGENT B1 ;  /* 0x0000000000017941 */ /* 0x000fea0003800200 */
.L_x_177:
[----:B------:R-:W-:-:S13]  /*0bd0*/  ISETP.GE.U32.AND P0, PT, R0, 0x200, PT ;  /* 0x000002000000780c */ /* 0x000fda0003f06070 */
        /* <DEDUP_REMOVED lines=33> */
[----:B------:R-:W0:Y:S04]  /*0df0*/  LDS.128 R12, [UR4+0x10] ;  /* 0x00001004ff0c7984 */ /* 0x000e280008000c00 */
[----:B------:R-:W2:Y:S04]  /*0e00*/  LDS.128 R8, [UR4+0x20] ;  /* 0x00002004ff087984 */ /* 0x000ea80008000c00 */
[----:B-1----:R-:W1:Y:S04]  /*0e10*/  LDS.128 R4, [UR4+0x30] ;  /* 0x00003004ff047984 */ /* 0x002e680008000c00 */
[----:B------:R-:W3:Y:S01]  /*0e20*/  LDS.128 R16, [UR4+0x40] ;  /* 0x00004004ff107984 */ /* 0x000ee20008000c00 */
[----:B0-----:R-:W-:-:S04]  /*0e30*/  FADD R13, R20, R13 ;  /* 0x0000000d140d7221 */ /* 0x001fc80000000000 */
[----:B------:R-:W-:-:S04]  /*0e40*/  FADD R14, R13, R14 ;  /* 0x0000000e0d0e7221 */ /* 0x000fc80000000000 */
[----:B------:R-:W-:-:S04]  /*0e50*/  FADD R15, R14, R15 ;  /* 0x0000000f0e0f7221 */ /* 0x000fc80000000000 */
[----:B--2---:R-:W-:-:S04]  /*0e60*/  FADD R8, R15, R8 ;  /* 0x000000080f087221 */ /* 0x004fc80000000000 */
[----:B------:R-:W-:-:S04]  /*0e70*/  FADD R9, R8, R9 ;  /* 0x0000000908097221 */ /* 0x000fc80000000000 */
[----:B------:R-:W-:-:S04]  /*0e80*/  FADD R10, R9, R10 ;  /* 0x0000000a090a7221 */ /* 0x000fc80000000000 */
[----:B------:R-:W-:-:S04]  /*0e90*/  FADD R11, R10, R11 ;  /* 0x0000000b0a0b7221 */ /* 0x000fc80000000000 */
[----:B-1----:R-:W-:-:S04]  /*0ea0*/  FADD R4, R11, R4 ;  /* 0x000000040b047221 */ /* 0x002fc80000000000 */
        /* <DEDUP_REMOVED lines=8> */
.L_x_188:
[----:B------:R-:W0:Y:S01]  /*0f30*/  S2R R8, SR_LANEID ;  /* 0x0000000000087919 */ /* 0x000e220000000000 */
[----:B------:R-:W-:-:S04]  /*0f40*/  LOP3.LUT R4, R2, 0x3e0, RZ, 0xc0, !PT ;  /* 0x000003e002047812 */ /* 0x000fc800078ec0ff */
[----:B------:R-:W-:Y:S02]  /*0f50*/  IADD3 R5, PT, PT, R4, 0x20, RZ ;  /* 0x0000002004057810 */ /* 0x000fe40007ffe0ff */
[----:B------:R-:W-:Y:S02]  /*0f60*/  LOP3.LUT R7, RZ, R4, RZ, 0x33, !PT ;  /* 0x00000004ff077212 */ /* 0x000fe400078e33ff */
[----:B------:R-:W-:Y:S02]  /*0f70*/  ISETP.GT.U32.AND P0, PT, R5, R0, PT ;  /* 0x000000000500720c */ /* 0x000fe40003f04070 */
[----:B------:R-:W-:-:S04]  /*0f80*/  IADD3 R7, PT, PT, R0, R7, RZ ;  /* 0x0000000700077210 */ /* 0x000fc80007ffe0ff */
[----:B------:R-:W-:-:S05]  /*0f90*/  SEL R7, R7, 0x1f, P0 ;  /* 0x0000001f07077807 */ /* 0x000fca0000000000 */
[----:B------:R-:W1:Y:S01]  /*0fa0*/  SHFL.DOWN PT, R4, R14, 0x1, R7 ;  /* 0x082000000e047989 */ /* 0x000e6200000e0007 */
[C---:B0-----:R-:W-:Y:S02]  /*0fb0*/  ISETP.GE.AND P0, PT, R8.reuse, R7, PT ;  /* 0x000000070800720c */ /* 0x041fe40003f06270 */
[C---:B------:R-:W-:Y:S02]  /*0fc0*/  IADD3 R6, PT, PT, R8.reuse, 0x2, RZ ;  /* 0x0000000208067810 */ /* 0x040fe40007ffe0ff */
[----:B------:R-:W-:-:S09]  /*0fd0*/  ISETP.NE.AND P1, PT, R8, RZ, PT ;  /* 0x000000ff0800720c */ /* 0x000fd20003f25270 */
[----:B-1----:R-:W-:Y:S01]  /*0fe0*/  @!P0 FADD R14, R4, R14 ;  /* 0x0000000e040e8221 */ /* 0x002fe20000000000 */
[----:B------:R-:W-:Y:S02]  /*0ff0*/  ISETP.GT.AND P0, PT, R6, R7, PT ;  /* 0x000000070600720c */ /* 0x000fe40003f04270 */
[----:B------:R-:W-:Y:S01]  /*1000*/  IADD3 R6, PT, PT, R8, 0x4, RZ ;  /* 0x0000000408067810 */ /* 0x000fe20007ffe0ff */
[----:B------:R-:W0:Y:S01]  /*1010*/  @!P1 S2R R9, SR_CgaCtaId ;  /* 0x0000000000099919 */ /* 0x000e220000008800 */
        /* <DEDUP_REMOVED lines=23> */
[----:B------:R-:W1:Y:S01]  /*1190*/  S2UR UR5, SR_CgaCtaId ;  /* 0x00000000000579c3 */ /* 0x000e620000008800 */
[----:B------:R-:W-:Y:S01]  /*11a0*/  UMOV UR4, 0x400 ;  /* 0x0000040000047882 */ /* 0x000fe20000000000 */
[C---:B------:R-:W-:Y:S02]  /*11b0*/  ISETP.GT.U32.AND P2, PT, R0.reuse, 0x20, PT ;  /* 0x000000200000780c */ /* 0x040fe40003f44070 */
[C---:B------:R-:W-:Y:S02]  /*11c0*/  ISETP.GT.U32.AND P3, PT, R0.reuse, 0x40, PT ;  /* 0x000000400000780c */ /* 0x040fe40003f64070 */
[C---:B------:R-:W-:Y:S02]  /*11d0*/  ISETP.GT.U32.AND P1, PT, R0.reuse, 0x60, PT ;  /* 0x000000600000780c */ /* 0x040fe40003f24070 */
[----:B------:R-:W-:Y:S01]  /*11e0*/  ISETP.GT.U32.AND P4, PT, R0, 0xc0, PT ;  /* 0x000000c00000780c */ /* 0x000fe20003f84070 */
[----:B-1----:R-:W-:-:S09]  /*11f0*/  ULEA UR4, UR5, UR4, 0x18 ;  /* 0x0000000405047291 */ /* 0x002fd2000f8ec0ff */
[----:B0-----:R-:W0:Y:S04]  /*1200*/  LDS.128 R4, [UR4+0x10] ;  /* 0x00001004ff047984 */ /* 0x001e280008000c00 */
[----:B------:R-:W1:Y:S04]  /*1210*/  LDS.128 R8, [UR4+0x20] ;  /* 0x00002004ff087984 */ /* 0x000e680008000c00 */
[----:B------:R-:W2:Y:S04]  /*1220*/  LDS.128 R12, [UR4+0x30] ;  /* 0x00003004ff0c7984 */ /* 0x000ea80008000c00 */
[----:B------:R-:W3:Y:S01]  /*1230*/  LDS.128 R16, [UR4+0x40] ;  /* 0x00004004ff107984 */ /* 0x000ee20008000c00 */
[----:B0-----:R-:W-:Y:S01]  /*1240*/  @P2 FADD R20, R20, R5 ;  /* 0x0000000514142221 */ /* 0x001fe20000000000 */
[----:B------:R-:W-:-:S03]  /*1250*/  ISETP.GT.U32.AND P2, PT, R0, 0x80, PT ;  /* 0x000000800000780c */ /* 0x000fc60003f44070 */
[----:B------:R-:W-:Y:S01]  /*1260*/  @P3 FADD R20, R20, R6 ;  /* 0x0000000614143221 */ /* 0x000fe20000000000 */
[----:B------:R-:W-:-:S03]  /*1270*/  ISETP.GT.U32.AND P3, PT, R0, 0xa0, PT ;  /* 0x000000a00000780c */ /* 0x000fc60003f64070 */
[----:B------:R-:W-:Y:S01]  /*1280*/  @P1 FADD R20, R20, R7 ;  /* 0x0000000714141221 */ /* 0x000fe20000000000 */
[----:B------:R-:W-:-:S05]  /*1290*/  ISETP.GT.U32.AND P1, PT, R0, 0xe0, PT ;  /* 0x000000e00000780c */ /* 0x000fca0003f24070 */
[----:B-1----:R-:W-:Y:S01]  /*12a0*/  @P2 FADD R20, R20, R8 ;  /* 0x0000000814142221 */ /* 0x002fe20000000000 */
[----:B------:R-:W-:-:S03]  /*12b0*/  ISETP.GT.U32.AND P2, PT, R0, 0x100, PT ;  /* 0x000001000000780c */ /* 0x000fc60003f44070 */
[----:B------:R-:W-:Y:S01]  /*12c0*/  @P3 FADD R20, R20, R9 ;  /* 0x0000000914143221 */ /* 0x000fe20000000000 */
[----:B------:R-:W-:-:S03]  /*12d0*/  ISETP.GT.U32.AND P3, PT, R0, 0x120, PT ;  /* 0x000001200000780c */ /* 0x000fc60003f64070 */
[----:B------:R-:W-:Y:S01]  /*12e0*/  @P4 FADD R20, R20, R10 ;  /* 0x0000000a14144221 */ /* 0x000fe20000000000 */
[----:B------:R-:W-:-:S03]  /*12f0*/  ISETP.GT.U32.AND P4, PT, R0, 0x140, PT ;  /* 0x000001400000780c */ /* 0x000fc60003f84070 */
[----:B------:R-:W-:Y:S01]  /*1300*/  @P1 FADD R20, R20, R11 ;  /* 0x0000000b14141221 */ /* 0x000fe20000000000 */
[----:B------:R-:W-:-:S03]  /*1310*/  ISETP.GT.U32.AND P1, PT, R0, 0x160, PT ;  /* 0x000001600000780c */ /* 0x000fc60003f24070 */
[----:B--2---:R-:W-:Y:S01]  /*1320*/  @P2 FADD R20, R20, R12 ;  /* 0x0000000c14142221 */ /* 0x004fe20000000000 */
[----:B------:R-:W-:-:S03]  /*1330*/  ISETP.GT.U32.AND P2, PT, R0, 0x180, PT ;  /* 0x000001800000780c */ /* 0x000fc60003f44070 */
[----:B------:R-:W-:Y:S01]  /*1340*/  @P3 FADD R20, R20, R13 ;  /* 0x0000000d14143221 */ /* 0x000fe20000000000 */
[----:B------:R-:W-:-:S03]  /*1350*/  ISETP.GT.U32.AND P3, PT, R0, 0x1a0, PT ;  /* 0x000001a00000780c */ /* 0x000fc60003f64070 */
[----:B------:R-:W-:Y:S01]  /*1360*/  @P4 FADD R20, R20, R14 ;  /* 0x0000000e14144221 */ /* 0x000fe20000000000 */
[----:B------:R-:W-:-:S03]  /*1370*/  ISETP.GT.U32.AND P4, PT, R0, 0x1c0, PT ;  /* 0x000001c00000780c */ /* 0x000fc60003f84070 */
[----:B------:R-:W-:Y:S01]  /*1380*/  @P1 FADD R20, R20, R15 ;  /* 0x0000000f14141221 */ /* 0x000fe20000000000 */
[----:B------:R-:W-:-:S03]  /*1390*/  ISETP.GT.U32.AND P1, PT, R0, 0x1e0, PT ;  /* 0x000001e00000780c */ /* 0x000fc60003f24070 */
[----:B---3--:R-:W-:-:S04]  /*13a0*/  @P2 FADD R20, R20, R16 ;  /* 0x0000001014142221 */ /* 0x008fc80000000000 */
[----:B------:R-:W-:-:S04]  /*13b0*/  @P3 FADD R20, R20, R17 ;  /* 0x0000001114143221 */ /* 0x000fc80000000000 */
[----:B------:R-:W-:-:S04]  /*13c0*/  @P4 FADD R20, R20, R18 ;  /* 0x0000001214144221 */ /* 0x000fc80000000000 */
[----:B------:R-:W-:Y:S01]  /*13d0*/  @P1 FADD R20, R20, R19 ;  /* 0x0000001314141221 */ /* 0x000fe20000000000 */
[----:B------:R-:W-:Y:S06]  /*13e0*/  BRA `(.L_x_189) ;  /* 0x0000001400407947 */ /* 0x000fec0003800000 */
.L_x_174:
[----:B------:R-:W0:Y:S01]  /*13f0*/  S2R R2, SR_TID.X ;  /* 0x0000000000027919 */ /* 0x000e220000002100 */
[----:B------:R-:W1:Y:S02]  /*1400*/  LDCU.64 UR4, c[0x0][0x380] ;  /* 0x00007000ff0477ac */ /* 0x000e640008000a00 */
[----:B-1----:R-:W-:Y:S02]  /*1410*/  MOV R4, UR4 ;  /* 0x0000000400047c02 */ /* 0x002fe40008000f00 */
[----:B------:R-:W-:Y:S02]  /*1420*/  MOV R5, UR5 ;  /* 0x0000000500057c02 */ /* 0x000fe40008000f00 */
[----:B0-----:R-:W-:-:S05]  /*1430*/  LEA R7, R3, R2, 0xd ;  /* 0x0000000203077211 */ /* 0x001fca00078e68ff */
[----:B------:R-:W-:-:S05]  /*1440*/  IMAD.WIDE.U32 R6, R7, 0x4, R4 ;  /* 0x0000000407067825 */ /* 0x000fca00078e0004 */
        /* <DEDUP_REMOVED lines=16> */
[----:B------:R-:W-:Y:S01]  /*1550*/  ISETP.GE.U32.AND P0, PT, R0, R11, PT ;  /* 0x0000000b0000720c */ /* 0x000fe20003f06070 */
[----:B--2---:R-:W-:Y:S01]  /*1560*/  FMUL R22, R22, R22 ;  /* 0x0000001616167220 */ /* 0x004fe20000400000 */
[----:B---3--:R-:W-:Y:S01]  /*1570*/  FMUL R23, R23, R23 ;  /* 0x0000001717177220 */ /* 0x008fe20000400000 */
[----:B----4-:R-:W-:Y:S01]  /*1580*/  FMUL R25, R24, R24 ;  /* 0x0000001818197220 */ /* 0x010fe20000400000 */
[----:B-----5:R-:W-:Y:S01]  /*1590*/  FMUL R26, R26, R26 ;  /* 0x0000001a1a1a7220 */ /* 0x020fe20000400000 */
[----:B------:R-:W-:Y:S01]  /*15a0*/  FMUL R9, R9, R9 ;  /* 0x0000000909097220 */ /* 0x000fe20000400000 */
[----:B------:R-:W-:Y:S01]  /*15b0*/  FMUL R12, R12, R12 ;  /* 0x0000000c0c0c7220 */ /* 0x000fe20000400000 */
[----:B------:R-:W-:Y:S01]  /*15c0*/  FMUL R13, R13, R13 ;  /* 0x0000000d0d0d7220 */ /* 0x000fe20000400000 */
        /* <DEDUP_REMOVED lines=17> */
[----:B------:R-:W-:Y:S01]  /*16e0*/  LEA R9, R3, R11, 0xd ;  /* 0x0000000b03097211 */ /* 0x000fe200078e68ff */
[----:B------:R-:W-:Y:S01]  /*16f0*/  UMOV UR4, URZ ;  /* 0x000000ff00047c82 */ /* 0x000fe20008000000 */
[----:B------:R-:W-:Y:S02]  /*1700*/  IADD3 R0, PT, PT, R8, -0x2000, RZ ;  /* 0xffffe00008007810 */ /* 0x000fe40007ffe0ff */
[----:B------:R-:W-:Y:S02]  /*1710*/  LOP3.LUT R6, RZ, R2, RZ, 0x33, !PT ;  /* 0x00000002ff067212 */ /* 0x000fe400078e33ff */
[----:B------:R-:W-:Y:S02]  /*1720*/  ISETP.GT.U32.AND P0, PT, R9, R0, PT ;  /* 0x000000000900720c */ /* 0x000fe40003f04070 */
[----:B------:R-:W-:Y:S02]  /*1730*/  IADD3 R6, PT, PT, -R11, R8, R6 ;  /* 0x000000080b067210 */ /* 0x000fe40007ffe106 */
[----:B------:R-:W-:-:S02]  /*1740*/  IADD3 R7, PT, PT, R9, 0x1000, R2 ;  /* 0x0000100009077810 */ /* 0x000fc40007ffe002 */
[----:B------:R-:W-:Y:S01]  /*1750*/  MOV R2, R9 ;  /* 0x0000000900027202 */ /* 0x000fe20000000f00 */
[----:B------:R-:W-:-:S06]  /*1760*/  IMAD R6, R3, -0x2000, R6 ;  /* 0xffffe00003067824 */ /* 0x000fcc00078e0206 */
[----:B------:R-:W-:Y:S05]  /*1770*/  @P0 BRA `(.L_x_191) ;  /* 0x0000000000d80947 */ /* 0x000fea0003800000 */
[----:B------:R-:W0:Y:S08]  /*1780*/  LDC R8, c[0x0][0x3a8] ;  /* 0x0000ea00ff087b82 */ /* 0x000e300000000800 */
[----:B------:R-:W1:Y:S02]  /*1790*/  LDC.64 R4, c[0x0][0x380] ;  /* 0x0000e000ff047b82 */ /* 0x000e640000000a00 */
.L_x_192:
[----:B------:R-:W2:Y:S02]  /*17a0*/  S2R R10, SR_TID.X ;  /* 0x00000000000a7919 */ /* 0x000ea40000002100 */
[----:B--2---:R-:W-:-:S05]  /*17b0*/  IADD3 R13, PT, PT, R10, R9, RZ ;  /* 0x000000090a0d7210 */ /* 0x004fca0007ffe0ff */
        /* <DEDUP_REMOVED lines=13> */
[----:B--2---:R-:W-:-:S04]  /*1890*/  FMUL R15, R15, R15 ;  /* 0x0000000f0f0f7220 */ /* 0x004fc80000400000 */
[----:B---3--:R-:W-:Y:S02]  /*18a0*/  FFMA R15, R14, R14, R15 ;  /* 0x0000000e0e0f7223 */ /* 0x008fe4000000000f */
[----:B------:R-:W2:Y:S01]  /*18b0*/  LDG.E R14, desc[UR6][R12.64+0x7000] ;  /* 0x007000060c0e7981 */ /* 0x000ea2000c1e1900 */
[----:B----4-:R-:W-:-:S03]  /*18c0*/  FFMA R10, R10, R10, R23 ;  /* 0x0000000a0a0a7223 */ /* 0x010fc60000000017 */
[----:B------:R-:W3:Y:S01]  /*18d0*/  LDG.E R23, desc[UR6][R12.64+0x7800] ;  /* 0x007800060c177981 */ /* 0x000ee2000c1e1900 */
[----:B-----5:R-:W-:Y:S01]  /*18e0*/  FMUL R17, R17, R17 ;  /* 0x0000001111117220 */ /* 0x020fe20000400000 */
[----:B------:R-:W-:Y:S02]  /*18f0*/  FADD R10, R10, R15 ;  /* 0x0000000f0a0a7221 */ /* 0x000fe40000000000 */
[----:B------:R-:W4:Y:S01]  /*1900*/  LDG.E R15, desc[UR6][R12.64+0x6000] ;  /* 0x006000060c0f7981 */ /* 0x000f22000c1e1900 */
[----:B------:R-:W-:-:S03]  /*1910*/  FFMA R16, R16, R16, R17 ;  /* 0x0000001010107223 */ /* 0x000fc60000000011 */
[----:B------:R0:W5:Y:S01]  /*1920*/  LDG.E R17, desc[UR6][R12.64+0x6800] ;  /* 0x006800060c117981 */ /* 0x000162000c1e1900 */
[----:B------:R-:W-:-:S04]  /*1930*/  FMUL R22, R22, R22 ;  /* 0x0000001616167220 */ /* 0x000fc80000400000 */
[----:B------:R-:W-:Y:S01]  /*1940*/  FFMA R25, R25, R25, R22 ;  /* 0x0000001919197223 */ /* 0x000fe20000000016 */
[----:B------:R-:W-:Y:S01]  /*1950*/  FMUL R27, R24, R24 ;  /* 0x00000018181b7220 */ /* 0x000fe20000400000 */
[----:B0-----:R-:W-:Y:S01]  /*1960*/  IADD3 R12, PT, PT, -R9, R8, RZ ;  /* 0x00000008090c7210 */ /* 0x001fe20007ffe1ff */
[----:B------:R-:W-:-:S03]  /*1970*/  FMUL R22, R21, R21 ;  /* 0x0000001515167220 */ /* 0x000fc60000400000 */
[----:B------:R-:W-:Y:S01]  /*1980*/  ISETP.GE.U32.AND P0, PT, R12, R11, PT ;  /* 0x0000000b0c00720c */ /* 0x000fe20003f06070 */
[----:B------:R-:W-:Y:S01]  /*1990*/  FFMA R27, R20, R20, R27 ;  /* 0x00000014141b7223 */ /* 0x000fe2000000001b */
[----:B------:R-:W-:Y:S01]  /*19a0*/  FFMA R22, R19, R19, R22 ;  /* 0x0000001313167223 */ /* 0x000fe20000000016 */
[----:B------:R-:W-:-:S03]  /*19b0*/  FADD R25, R16, R25 ;  /* 0x0000001910197221 */ /* 0x000fc60000000000 */
[----:B------:R-:W-:Y:S01]  /*19c0*/  FADD R22, R27, R22 ;  /* 0x000000161b167221 */ /* 0x000fe20000000000 */
[----:B------:R-:W-:Y:S01]  /*19d0*/  FADD R10, R10, R25 ;  /* 0x000000190a0a7221 */ /* 0x000fe20000000000 */
[----:B--2---:R-:W-:Y:S01]  /*19e0*/  FMUL R14, R14, R14 ;  /* 0x0000000e0e0e7220 */ /* 0x004fe20000400000 */
[----:B----4-:R-:W-:-:S04]  /*19f0*/  FMUL R15, R15, R15 ;  /* 0x0000000f0f0f7220 */ /* 0x010fc80000400000 */
[----:B------:R-:W-:Y:S01]  /*1a00*/  FFMA R15, R18, R18, R15 ;  /* 0x00000012120f7223 */ /* 0x000fe2000000000f */
[----:B-----5:R-:W-:-:S04]  /*1a10*/  FFMA R14, R17, R17, R14 ;  /* 0x00000011110e7223 */ /* 0x020fc8000000000e */
[----:B------:R-:W-:-:S04]  /*1a20*/  FADD R15, R15, R14 ;  /* 0x0000000e0f0f7221 */ /* 0x000fc80000000000 */
[----:B------:R-:W-:-:S04]  /*1a30*/  FADD R15, R22, R15 ;  /* 0x0000000f160f7221 */ /* 0x000fc80000000000 */
[----:B------:R-:W-:-:S04]  /*1a40*/  FADD R10, R10, R15 ;  /* 0x0000000f0a0a7221 */ /* 0x000fc80000000000 */
[----:B---3--:R-:W-:Y:S01]  /*1a50*/  FFMA R23, R23, R23, R10 ;  /* 0x0000001717177223 */ /* 0x008fe2000000000a */
[----:B------:R-:W-:Y:S06]  /*1a60*/  @!P0 BRA `(.L_x_190) ;  /* 0x0000000800d48947 */ /* 0x000fec0003800000 */
[C---:B------:R-:W-:Y:S01]  /*1a70*/  IADD3 R9, PT, PT, R11.reuse, R9, RZ ;  /* 0x000000090b097210 */ /* 0x040fe20007ffe0ff */
[----:B------:R-:W-:Y:S01]  /*1a80*/  UIADD3 UR4, UPT, UPT, UR4, 0x1, URZ ;  /* 0x0000000104047890 */ /* 0x000fe2000fffe0ff */
[----:B------:R-:W-:Y:S02]  /*1a90*/  IADD3 R2, PT, PT, R11, R2, RZ ;  /* 0x000000020b027210 */ /* 0x000fe40007ffe0ff */
[----:B------:R-:W-:Y:S02]  /*1aa0*/  ISETP.GT.U32.AND P0, PT, R9, R0, PT ;  /* 0x000000000900720c */ /* 0x000fe40003f04070 */
[C---:B------:R-:W-:Y:S02]  /*1ab0*/  IADD3 R6, PT, PT, -R11.reuse, R6, RZ ;  /* 0x000000060b067210 */ /* 0x040fe40007ffe1ff */
[----:B------:R-:W-:-:S09]  /*1ac0*/  IADD3 R7, PT, PT, R11, R7, RZ ;  /* 0x000000070b077210 */ /* 0x000fd20007ffe0ff */
[----:B------:R-:W-:Y:S05]  /*1ad0*/  @!P0 BRA `(.L_x_192) ;  /* 0xfffffffc00308947 */ /* 0x000fea000383ffff */
.L_x_191:
[----:B------:R-:W0:Y:S01]  /*1ae0*/  S2R R13, SR_TID.X ;  /* 0x00000000000d7919 */ /* 0x000e220000002100 */
[----:B------:R-:W-:Y:S01]  /*1af0*/  IADD3 R0, PT, PT, -R9, R8, RZ ;  /* 0x0000000809007210 */ /* 0x000fe20007ffe1ff */
[----:B------:R-:W-:Y:S03]  /*1b00*/  BSSY.RECONVERGENT B1, `(.L_x_190) ;  /* 0x00000ab000017945 */ /* 0x000fe60003800200 */
[----:B0-----:R-:W-:-:S04]  /*1b10*/  ISETP.GE.AND P0, PT, R13, R0, PT ;  /* 0x000000000d00720c */ /* 0x001fc80003f06270 */
[----:B------:R-:W-:-:S13]  /*1b20*/  ISETP.GE.U32.OR P0, PT, R9, R8, P0 ;  /* 0x000000080900720c */ /* 0x000fda0000706470 */
[----:B------:R-:W-:Y:S05]  /*1b30*/  @P0 BRA `(.L_x_193) ;  /* 0x00000008009c0947 */ /* 0x000fea0003800000 */
[----:B------:R-:W0:Y:S01]  /*1b40*/  LDC R0, c[0x0][0x3ac] ;  /* 0x0000eb00ff007b82 */ /* 0x000e220000000800 */
[----:B------:R-:W-:Y:S01]  /*1b50*/  LOP3.LUT R10, RZ, R13, RZ, 0x33, !PT ;  /* 0x0000000dff0a7212 */ /* 0x000fe200078e33ff */
[----:B------:R-:W-:Y:S06]  /*1b60*/  BSSY.RECONVERGENT B2, `(.L_x_194) ;  /* 0x0000057000027945 */ /* 0x000fec0003800200 */
[----:B------:R-:W1:Y:S01]  /*1b70*/  LDC R11, c[0x0][0x3ac] ;  /* 0x0000eb00ff0b7b82 */ /* 0x000e620000000800 */
[----:B0-----:R-:W-:-:S04]  /*1b80*/  SHF.L.U32 R0, R0, 0xd, RZ ;  /* 0x0000000d00007819 */ /* 0x001fc800000006ff */
[----:B------:R-:W-:Y:S02]  /*1b90*/  LEA R15, R3, R0, 0xd ;  /* 0x00000000030f7211 */ /* 0x000fe400078e68ff */
[----:B------:R-:W-:Y:S02]  /*1ba0*/  MOV R0, R13 ;  /* 0x0000000d00007202 */ /* 0x000fe40000000f00 */
[----:B------:R-:W-:Y:S01]  /*1bb0*/  IADD3 R8, PT, PT, -R15, R8, R10 ;  /* 0x000000080f087210 */ /* 0x000fe20007ffe10a */
[----:B-1----:R-:W-:-:S04]  /*1bc0*/  IMAD R11, R11, UR4, RZ ;  /* 0x000000040b0b7c24 */ /* 0x002fc8000f8e02ff */
[----:B------:R-:W-:-:S05]  /*1bd0*/  IMAD R8, R11, -0x2000, R8 ;  /* 0xffffe0000b087824 */ /* 0x000fca00078e0208 */
[C---:B------:R-:W-:Y:S02]  /*1be0*/  ISETP.GE.U32.AND P0, PT, R8.reuse, 0x1e00, PT ;  /* 0x00001e000800780c */ /* 0x040fe40003f06070 */
[----:B------:R-:W-:-:S04]  /*1bf0*/  LEA.HI R8, R8, 0x1, RZ, 0x17 ;  /* 0x0000000108087811 */ /* 0x000fc800078fb8ff */
[----:B------:R-:W-:-:S07]  /*1c00*/  LOP3.LUT R10, R8, 0xf, RZ, 0xc0, !PT ;  /* 0x0000000f080a7812 */ /* 0x000fce00078ec0ff */
[----:B------:R-:W-:Y:S05]  /*1c10*/  @!P0 BRA `(.L_x_195) ;  /* 0x00000004002c8947 */ /* 0x000fea0003800000 */
[----:B------:R-:W-:Y:S01]  /*1c20*/  LEA.HI R0, R6, 0x1, RZ, 0x17 ;  /* 0x0000000106007811 */ /* 0x000fe200078fb8ff */
[----:B------:R-:W-:Y:S01]  /*1c30*/  BSSY.RECONVERGENT B3, `(.L_x_196) ;  /* 0x0000048000037945 */ /* 0x000fe20003800200 */
[----:B------:R-:W-:Y:S02]  /*1c40*/  LOP3.LUT R11, R13, 0x1000, RZ, 0xfc, !PT ;  /* 0x000010000d0b7812 */ /* 0x000fe400078efcff */
[----:B------:R-:W-:-:S04]  /*1c50*/  LOP3.LUT R0, R0, 0xfffff0, RZ, 0xc0, !PT ;  /* 0x00fffff000007812 */ /* 0x000fc800078ec0ff */
[----:B------:R-:W-:-:S07]  /*1c60*/  IADD3 R0, PT, PT, -R0, RZ, RZ ;  /* 0x000000ff00007210 */ /* 0x000fce0007ffe1ff */
.L_x_197:
[C---:B------:R-:W-:Y:S02]  /*1c70*/  IADD3 R19, PT, PT, R7.reuse, -0x1000, RZ ;  /* 0xfffff00007137810 */ /* 0x040fe40007ffe0ff */
[----:B------:R-:W-:-:S03]  /*1c80*/  IADD3 R21, PT, PT, R7, -0xe00, RZ ;  /* 0xfffff20007157810 */ /* 0x000fc60007ffe0ff */
[----:B------:R-:W-:Y:S01]  /*1c90*/  IMAD.WIDE.U32 R18, R19, 0x4, R4 ;  /* 0x0000000413127825 */ /* 0x000fe200078e0004 */
[----:B------:R-:W-:-:S04]  /*1ca0*/  IADD3 R15, PT, PT, R7, -0xc00, RZ ;  /* 0xfffff400070f7810 */ /* 0x000fc80007ffe0ff */
[----:B------:R0:W2:Y:S01]  /*1cb0*/  LDG.E R22, desc[UR6][R18.64] ;  /* 0x0000000612167981 */ /* 0x0000a2000c1e1900 */
[----:B------:R-:W-:-:S04]  /*1cc0*/  IMAD.WIDE.U32 R20, R21, 0x4, R4 ;  /* 0x0000000415147825 */ /* 0x000fc800078e0004 */
[--C-:B------:R-:W-:Y:S01]  /*1cd0*/  IMAD.WIDE.U32 R14, R15, 0x4, R4.reuse ;  /* 0x000000040f0e7825 */ /* 0x100fe200078e0004 */
[----:B------:R1:W3:Y:S04]  /*1ce0*/  LDG.E R17, desc[UR6][R20.64] ;  /* 0x0000000614117981 */ /* 0x0002e8000c1e1900 */
[----:B------:R4:W5:Y:S01]  /*1cf0*/  LDG.E R16, desc[UR6][R14.64] ;  /* 0x000000060e107981 */ /* 0x000962000c1e1900 */
[C---:B------:R-:W-:Y:S02]  /*1d00*/  IADD3 R13, PT, PT, R7.reuse, -0xa00, RZ ;  /* 0xfffff600070d7810 */ /* 0x040fe40007ffe0ff */
[C---:B------:R-:W-:Y:S02]  /*1d10*/  IADD3 R29, PT, PT, R7.reuse, -0x800, RZ ;  /* 0xfffff800071d7810 */ /* 0x040fe40007ffe0ff */
[----:B------:R-:W-:Y:S01]  /*1d20*/  IADD3 R25, PT, PT, R7, -0x600, RZ ;  /* 0xfffffa0007197810 */ /* 0x000fe20007ffe0ff */
[----:B------:R-:W-:Y:S01]  /*1d30*/  IMAD.WIDE.U32 R12, R13, 0x4, R4 ;  /* 0x000000040d0c7825 */ /* 0x000fe200078e0004 */
[----:B------:R-:W-:-:S03]  /*1d40*/  IADD3 R27, PT, PT, R7, -0x400, RZ ;  /* 0xfffffc00071b7810 */ /* 0x000fc60007ffe0ff */
[--C-:B------:R-:W-:Y:S02]  /*1d50*/  IMAD.WIDE.U32 R28, R29, 0x4, R4.reuse ;  /* 0x000000041d1c7825 */ /* 0x100fe400078e0004 */
[----:B------:R-:W5:Y:S02]  /*1d60*/  LDG.E R12, desc[UR6][R12.64] ;  /* 0x000000060c0c7981 */ /* 0x000f64000c1e1900 */
[----:B0-----:R-:W-:Y:S01]  /*1d70*/  IMAD.WIDE.U32 R18, R25, 0x4, R4 ;  /* 0x0000000419127825 */ /* 0x001fe200078e0004 */
[----:B------:R-:W-:-:S03]  /*1d80*/  IADD3 R26, PT, PT, R7, -0x200, RZ ;  /* 0xfffffe00071a7810 */ /* 0x000fc60007ffe0ff */
[--C-:B-1----:R-:W-:Y:S02]  /*1d90*/  IMAD.WIDE.U32 R20, R27, 0x4, R4.reuse ;  /* 0x000000041b147825 */ /* 0x102fe400078e0004 */
[----:B------:R-:W5:Y:S04]  /*1da0*/  LDG.E R18, desc[UR6][R18.64] ;  /* 0x0000000612127981 */ /* 0x000f68000c1e1900 */
[----:B------:R0:W5:Y:S01]  /*1db0*/  LDG.E R13, desc[UR6][R28.64] ;  /* 0x000000061c0d7981 */ /* 0x000162000c1e1900 */
[----:B----4-:R-:W-:-:S03]  /*1dc0*/  IMAD.WIDE.U32 R14, R26, 0x4, R4 ;  /* 0x000000041a0e7825 */ /* 0x010fc600078e0004 */
[----:B------:R1:W4:Y:S01]  /*1dd0*/  LDG.E R27, desc[UR6][R20.64] ;  /* 0x00000006141b7981 */ /* 0x000322000c1e1900 */
[----:B------:R-:W-:-:S03]  /*1de0*/  IMAD.WIDE.U32 R24, R7, 0x4, R4 ;  /* 0x0000000407187825 */ /* 0x000fc600078e0004 */
[----:B------:R1:W4:Y:S01]  /*1df0*/  LDG.E R26, desc[UR6][R14.64] ;  /* 0x000000060e1a7981 */ /* 0x000322000c1e1900 */
[----:B0-----:R-:W-:-:S03]  /*1e00*/  IADD3 R29, PT, PT, R7, 0x200, RZ ;  /* 0x00000200071d7810 */ /* 0x001fc60007ffe0ff */
[----:B------:R0:W4:Y:S01]  /*1e10*/  LDG.E R19, desc[UR6][R24.64] ;  /* 0x0000000618137981 */ /* 0x000122000c1e1900 */
[----:B-1----:R-:W-:Y:S01]  /*1e20*/  IADD3 R21, PT, PT, R7, 0x400, RZ ;  /* 0x0000040007157810 */ /* 0x002fe20007ffe0ff */
[----:B------:R-:W-:Y:S01]  /*1e30*/  IMAD.WIDE.U32 R28, R29, 0x4, R4 ;  /* 0x000000041d1c7825 */ /* 0x000fe200078e0004 */
[----:B------:R-:W-:-:S05]  /*1e40*/  IADD3 R15, PT, PT, R7, 0x800, RZ ;  /* 0x00000800070f7810 */ /* 0x000fca0007ffe0ff */
[----:B------:R-:W4:Y:S01]  /*1e50*/  LDG.E R28, desc[UR6][R28.64] ;  /* 0x000000061c1c7981 */ /* 0x000f22000c1e1900 */
[----:B0-----:R-:W-:Y:S01]  /*1e60*/  IADD3 R25, PT, PT, R7, 0xa00, RZ ;  /* 0x00000a0007197810 */ /* 0x001fe20007ffe0ff */
[----:B--2---:R-:W-:Y:S01]  /*1e70*/  FFMA R14, R22, R22, R23 ;  /* 0x00000016160e7223 */ /* 0x004fe20000000017 */
[----:B------:R-:W-:Y:S01]  /*1e80*/  IMAD.WIDE.U32 R22, R21, 0x4, R4 ;  /* 0x0000000415167825 */ /* 0x000fe200078e0004 */
[----:B------:R-:W-:-:S03]  /*1e90*/  IADD3 R21, PT, PT, R7, 0x600, RZ ;  /* 0x0000060007157810 */ /* 0x000fc60007ffe0ff */
[----:B---3--:R-:W-:Y:S02]  /*1ea0*/  FFMA R17, R17, R17, R14 ;  /* 0x0000001111117223 */ /* 0x008fe4000000000e */
[--C-:B------:R-:W-:Y:S01]  /*1eb0*/  IMAD.WIDE.U32 R20, R21, 0x4, R4.reuse ;  /* 0x0000000415147825 */ /* 0x100fe200078e0004 */
[----:B------:R-:W2:Y:S03]  /*1ec0*/  LDG.E R29, desc[UR6][R22.64] ;  /* 0x00000006161d7981 */ /* 0x000ea6000c1e1900 */
[----:B------:R-:W-:Y:S02]  /*1ed0*/  IMAD.WIDE.U32 R14, R15, 0x4, R4 ;  /* 0x000000040f0e7825 */ /* 0x000fe400078e0004 */
[----:B------:R5:W3:Y:S04]  /*1ee0*/  LDG.E R20, desc[UR6][R20.64] ;  /* 0x0000000614147981 */ /* 0x000ae8000c1e1900 */
[----:B------:R-:W3:Y:S01]  /*1ef0*/  LDG.E R14, desc[UR6][R14.64] ;  /* 0x000000060e0e7981 */ /* 0x000ee2000c1e1900 */
[----:B-----5:R-:W-:Y:S01]  /*1f00*/  FFMA R21, R16, R16, R17 ;  /* 0x0000001010157223 */ /* 0x020fe20000000011 */
[----:B------:R-:W-:Y:S01]  /*1f10*/  IMAD.WIDE.U32 R16, R25, 0x4, R4 ;  /* 0x0000000419107825 */ /* 0x000fe200078e0004 */
[----:B------:R-:W-:-:S05]  /*1f20*/  IADD3 R25, PT, PT, R7, 0xc00, RZ ;  /* 0x00000c0007197810 */ /* 0x000fca0007ffe0ff */
[--C-:B------:R-:W-:Y:S01]  /*1f30*/  IMAD.WIDE.U32 R22, R25, 0x4, R4.reuse ;  /* 0x0000000419167825 */ /* 0x100fe200078e0004 */
[----:B------:R-:W-:Y:S01]  /*1f40*/  IADD3 R25, PT, PT, R7, 0xe00, RZ ;  /* 0x00000e0007197810 */ /* 0x000fe20007ffe0ff */
[----:B------:R-:W5:Y:S04]  /*1f50*/  LDG.E R16, desc[UR6][R16.64] ;  /* 0x0000000610107981 */ /* 0x000f68000c1e1900 */
[----:B------:R-:W-:Y:S01]  /*1f60*/  IMAD.WIDE.U32 R24, R25, 0x4, R4 ;  /* 0x0000000419187825 */ /* 0x000fe200078e0004 */
[----:B------:R-:W5:Y:S05]  /*1f70*/  LDG.E R22, desc[UR6][R22.64] ;  /* 0x0000000616167981 */ /* 0x000f6a000c1e1900 */
[----:B------:R-:W5:Y:S01]  /*1f80*/  LDG.E R24, desc[UR6][R24.64] ;  /* 0x0000000618187981 */ /* 0x000f62000c1e1900 */
[----:B------:R-:W-:-:S04]  /*1f90*/  FFMA R12, R12, R12, R21 ;  /* 0x0000000c0c0c7223 */ /* 0x000fc80000000015 */
[----:B------:R-:W-:-:S04]  /*1fa0*/  FFMA R13, R13, R13, R12 ;  /* 0x0000000d0d0d7223 */ /* 0x000fc8000000000c */
[----:B------:R-:W-:-:S04]  /*1fb0*/  FFMA R18, R18, R18, R13 ;  /* 0x0000001212127223 */ /* 0x000fc8000000000d */
[----:B----4-:R-:W-:-:S04]  /*1fc0*/  FFMA R27, R27, R27, R18 ;  /* 0x0000001b1b1b7223 */ /* 0x010fc80000000012 */
[----:B------:R-:W-:-:S04]  /*1fd0*/  FFMA R26, R26, R26, R27 ;  /* 0x0000001a1a1a7223 */ /* 0x000fc8000000001b */
[----:B------:R-:W-:-:S04]  /*1fe0*/  FFMA R19, R19, R19, R26 ;  /* 0x0000001313137223 */ /* 0x000fc8000000001a */
[----:B------:R-:W-:Y:S01]  /*1ff0*/  FFMA R28, R28, R28, R19 ;  /* 0x0000001c1c1c7223 */ /* 0x000fe20000000013 */
[----:B------:R-:W-:-:S04]  /*2000*/  IADD3 R0, PT, PT, R0, 0x10, RZ ;  /* 0x0000001000007810 */ /* 0x000fc80007ffe0ff */
[----:B------:R-:W-:Y:S02]  /*2010*/  ISETP.NE.AND P0, PT, R0, RZ, PT ;  /* 0x000000ff0000720c */ /* 0x000fe40003f05270 */
[----:B------:R-:W-:Y:S02]  /*2020*/  IADD3 R11, PT, PT, R11, 0x2000, RZ ;  /* 0x000020000b0b7810 */ /* 0x000fe40007ffe0ff */
[----:B------:R-:W-:Y:S01]  /*2030*/  IADD3 R7, PT, PT, R7, 0x2000, RZ ;  /* 0x0000200007077810 */ /* 0x000fe20007ffe0ff */
[----:B--2---:R-:W-:-:S04]  /*2040*/  FFMA R29, R29, R29, R28 ;  /* 0x0000001d1d1d7223 */ /* 0x004fc8000000001c */
[----:B---3--:R-:W-:-:S04]  /*2050*/  FFMA R29, R20, R20, R29 ;  /* 0x00000014141d7223 */ /* 0x008fc8000000001d */
[----:B------:R-:W-:-:S04]  /*2060*/  FFMA R29, R14, R14, R29 ;  /* 0x0000000e0e1d7223 */ /* 0x000fc8000000001d */
[----:B-----5:R-:W-:-:S04]  /*2070*/  FFMA R29, R16, R16, R29 ;  /* 0x00000010101d7223 */ /* 0x020fc8000000001d */
[----:B------:R-:W-:-:S04]  /*2080*/  FFMA R29, R22, R22, R29 ;  /* 0x00000016161d7223 */ /* 0x000fc8000000001d */
[----:B------:R-:W-:Y:S01]  /*2090*/  FFMA R23, R24, R24, R29 ;  /* 0x0000001818177223 */ /* 0x000fe2000000001d */
[----:B------:R-:W-:Y:S06]  /*20a0*/  @P0 BRA `(.L_x_197) ;  /* 0xfffffff800f00947 */ /* 0x000fec000383ffff */
[----:B------:R-:W-:Y:S05]  /*20b0*/  BSYNC.RECONVERGENT B3 ;  /* 0x0000000000037941 */ /* 0x000fea0003800200 */
.L_x_196:
[----:B------:R-:W-:-:S07]  /*20c0*/  IADD3 R0, PT, PT, R11, -0x1000, RZ ;  /* 0xfffff0000b007810 */ /* 0x000fce0007ffe0ff */
.L_x_195:
[----:B------:R-:W-:Y:S05]  /*20d0*/  BSYNC.RECONVERGENT B2 ;  /* 0x0000000000027941 */ /* 0x000fea0003800200 */
.L_x_194:
[----:B------:R-:W-:-:S13]  /*20e0*/  ISETP.NE.AND P0, PT, R10, RZ, PT ;  /* 0x000000ff0a00720c */ /* 0x000fda0003f05270 */
[----:B------:R-:W-:Y:S05]  /*20f0*/  @!P0 BRA `(.L_x_193) ;  /* 0x00000004002c8947 */ /* 0x000fea0003800000 */
[----:B------:R-:W-:Y:S01]  /*2100*/  ISETP.GE.U32.AND P0, PT, R10, 0x8, PT ;  /* 0x000000080a00780c */ /* 0x000fe20003f06070 */
[----:B------:R-:W-:Y:S01]  /*2110*/  BSSY.RECONVERGENT B2, `(.L_x_198) ;  /* 0x0000025000027945 */ /* 0x000fe20003800200 */
[----:B------:R-:W-:-:S04]  /*2120*/  LOP3.LUT R25, R8, 0x7, RZ, 0xc0, !PT ;  /* 0x0000000708197812 */ /* 0x000fc800078ec0ff */
[----:B------:R-:W-:-:S07]  /*2130*/  ISETP.NE.AND P1, PT, R25, RZ, PT ;  /* 0x000000ff1900720c */ /* 0x000fce0003f25270 */
[----:B------:R-:W-:Y:S06]  /*2140*/  @!P0 BRA `(.L_x_199) ;  /* 0x0000000000848947 */ /* 0x000fec0003800000 */
[----:B------:R-:W-:-:S04]  /*2150*/  IADD3 R7, PT, PT, R0, R9, RZ ;  /* 0x0000000900077210 */ /* 0x000fc80007ffe0ff */
[C---:B------:R-:W-:Y:S01]  /*2160*/  IADD3 R19, PT, PT, R7.reuse, 0x200, RZ ;  /* 0x0000020007137810 */ /* 0x040fe20007ffe0ff */
[C---:B------:R-:W-:Y:S01]  /*2170*/  IMAD.WIDE.U32 R14, R7.reuse, 0x4, R4 ;  /* 0x00000004070e7825 */ /* 0x040fe200078e0004 */
[----:B------:R-:W-:-:S03]  /*2180*/  IADD3 R17, PT, PT, R7, 0x400, RZ ;  /* 0x0000040007117810 */ /* 0x000fc60007ffe0ff */
[--C-:B------:R-:W-:Y:S01]  /*2190*/  IMAD.WIDE.U32 R18, R19, 0x4, R4.reuse ;  /* 0x0000000413127825 */ /* 0x100fe200078e0004 */
[----:B------:R0:W2:Y:S01]  /*21a0*/  LDG.E R22, desc[UR6][R14.64] ;  /* 0x000000060e167981 */ /* 0x0000a2000c1e1900 */
[----:B------:R-:W-:Y:S02]  /*21b0*/  IADD3 R11, PT, PT, R7, 0x600, RZ ;  /* 0x00000600070b7810 */ /* 0x000fe40007ffe0ff */
[--C-:B------:R-:W-:Y:S01]  /*21c0*/  IMAD.WIDE.U32 R16, R17, 0x4, R4.reuse ;  /* 0x0000000411107825 */ /* 0x100fe200078e0004 */
[----:B------:R1:W3:Y:S01]  /*21d0*/  LDG.E R24, desc[UR6][R18.64] ;  /* 0x0000000612187981 */ /* 0x0002e2000c1e1900 */
[----:B------:R-:W-:Y:S02]  /*21e0*/  IADD3 R13, PT, PT, R7, 0x800, RZ ;  /* 0x00000800070d7810 */ /* 0x000fe40007ffe0ff */
        /* <DEDUP_REMOVED lines=23> */
.L_x_199:
[----:B------:R-:W-:Y:S05]  /*2360*/  BSYNC.RECONVERGENT B2 ;  /* 0x0000000000027941 */ /* 0x000fea0003800200 */
.L_x_198:
[----:B------:R-:W-:Y:S05]  /*2370*/  @!P1 BRA `(.L_x_193) ;  /* 0x00000000008c9947 */ /* 0x000fea0003800000 */
[----:B------:R-:W-:Y:S01]  /*2380*/  ISETP.GE.U32.AND P0, PT, R25, 0x4, PT ;  /* 0x000000041900780c */ /* 0x000fe20003f06070 */
[----:B------:R-:W-:Y:S01]  /*2390*/  BSSY.RECONVERGENT B2, `(.L_x_200) ;  /* 0x0000014000027945 */ /* 0x000fe20003800200 */
[----:B------:R-:W-:-:S11]  /*23a0*/  LOP3.LUT P1, RZ, R8, 0x3, RZ, 0xc0, !PT ;  /* 0x0000000308ff7812 */ /* 0x000fd6000782c0ff */
[----:B------:R-:W-:Y:S05]  /*23b0*/  @!P0 BRA `(.L_x_201) ;  /* 0x0000000000448947 */ /* 0x000fea0003800000 */
[----:B------:R-:W-:-:S04]  /*23c0*/  IADD3 R7, PT, PT, R0, R9, RZ ;  /* 0x0000000900077210 */ /* 0x000fc80007ffe0ff */
[C---:B------:R-:W-:Y:S01]  /*23d0*/  IADD3 R11, PT, PT, R7.reuse, 0x200, RZ ;  /* 0x00000200070b7810 */ /* 0x040fe20007ffe0ff */
[C---:B------:R-:W-:Y:S01]  /*23e0*/  IMAD.WIDE.U32 R8, R7.reuse, 0x4, R4 ;  /* 0x0000000407087825 */ /* 0x040fe200078e0004 */
[----:B------:R-:W-:-:S03]  /*23f0*/  IADD3 R13, PT, PT, R7, 0x400, RZ ;  /* 0x00000400070d7810 */ /* 0x000fc60007ffe0ff */
[--C-:B------:R-:W-:Y:S01]  /*2400*/  IMAD.WIDE.U32 R10, R11, 0x4, R4.reuse ;  /* 0x000000040b0a7825 */ /* 0x100fe200078e0004 */
[----:B------:R-:W-:Y:S01]  /*2410*/  IADD3 R15, PT, PT, R7, 0x600, RZ ;  /* 0x00000600070f7810 */ /* 0x000fe20007ffe0ff */
        /* <DEDUP_REMOVED lines=11> */
.L_x_201:
[----:B------:R-:W-:Y:S05]  /*24d0*/  BSYNC.RECONVERGENT B2 ;  /* 0x0000000000027941 */ /* 0x000fea0003800200 */
.L_x_200:
[----:B------:R-:W-:Y:S05]  /*24e0*/  @!P1 BRA `(.L_x_193) ;  /* 0x0000000000309947 */ /* 0x000fea0003800000 */
[----:B------:R-:W-:Y:S02]  /*24f0*/  LOP3.LUT R6, R6, 0xffff, RZ, 0xc0, !PT ;  /* 0x0000ffff06067812 */ /* 0x000fe400078ec0ff */
[----:B------:R-:W-:Y:S02]  /*2500*/  IADD3 R9, PT, PT, R0, R2, RZ ;  /* 0x0000000200097210 */ /* 0x000fe40007ffe0ff */
[----:B------:R-:W-:-:S04]  /*2510*/  LEA.HI R6, R6, 0x1, RZ, 0x17 ;  /* 0x0000000106067811 */ /* 0x000fc800078fb8ff */
[----:B------:R-:W-:-:S04]  /*2520*/  LOP3.LUT R6, R6, 0x3, RZ, 0xc0, !PT ;  /* 0x0000000306067812 */ /* 0x000fc800078ec0ff */
[----:B------:R-:W-:-:S07]  /*2530*/  IADD3 R0, PT, PT, -R6, RZ, RZ ;  /* 0x000000ff06007210 */ /* 0x000fce0007ffe1ff */
.L_x_202:
[----:B------:R-:W-:-:S06]  /*2540*/  IMAD.WIDE.U32 R6, R9, 0x4, R4 ;  /* 0x0000000409067825 */ /* 0x000fcc00078e0004 */
[----:B------:R-:W2:Y:S01]  /*2550*/  LDG.E R6, desc[UR6][R6.64] ;  /* 0x0000000606067981 */ /* 0x000ea2000c1e1900 */
[----:B------:R-:W-:Y:S02]  /*2560*/  IADD3 R0, PT, PT, R0, 0x1, RZ ;  /* 0x0000000100007810 */ /* 0x000fe40007ffe0ff */
[----:B------:R-:W-:Y:S02]  /*2570*/  IADD3 R9, PT, PT, R9, 0x200, RZ ;  /* 0x0000020009097810 */ /* 0x000fe40007ffe0ff */
[----:B------:R-:W-:Y:S01]  /*2580*/  ISETP.NE.AND P0, PT, R0, RZ, PT ;  /* 0x000000ff0000720c */ /* 0x000fe20003f05270 */
[----:B--2---:R-:W-:-:S12]  /*2590*/  FFMA R23, R6, R6, R23 ;  /* 0x0000000606177223 */ /* 0x004fd80000000017 */
[----:B------:R-:W-:Y:S05]  /*25a0*/  @P0 BRA `(.L_x_202) ;  /* 0xfffffffc00e40947 */ /* 0x000fea000383ffff */
.L_x_193:
[----:B------:R-:W-:Y:S05]  /*25b0*/  BSYNC.RECONVERGENT B1 ;  /* 0x0000000000017941 */ /* 0x000fea0003800200 */
.L_x_190:
        /* <DEDUP_REMOVED lines=33> */
[----:B------:R-:W1:Y:S04]  /*27d0*/  LDS.128 R8, [UR4+0x20] ;  /* 0x00002004ff087984 */ /* 0x000e680008000c00 */
[----:B--2---:R-:W2:Y:S04]  /*27e0*/  LDS.128 R4, [UR4+0x30] ;  /* 0x00003004ff047984 */ /* 0x004ea80008000c00 */
        /* <DEDUP_REMOVED lines=16> */
.L_x_189:
[----:B------:R-:W-:Y:S05]  /*28f0*/  BSYNC.RECONVERGENT B0 ;  /* 0x0000000000007941 */ /* 0x000fea0003800200 */
.L_x_173:
[----:B------:R-:W-:Y:S05]  /*2900*/  @P0 EXIT ;  /* 0x000000000000094d */ /* 0x000fea0003800000 */
[----:B012---:R-:W0:Y:S02]  /*2910*/  LDC.64 R4, c[0x0][0x388] ;  /* 0x0000e200ff047b82 */ /* 0x007e240000000a00 */
[----:B0-----:R-:W-:-:S05]  /*2920*/  IMAD.WIDE.U32 R2, R3, 0x4, R4 ;  /* 0x0000000403027825 */ /* 0x001fca00078e0004 */
[----:B------:R-:W-:Y:S01]  /*2930*/  STG.E desc[UR6][R2.64], R20 ;  /* 0x0000001402007986 */ /* 0x000fe2000c101906 */
[----:B------:R-:W-:Y:S05]  /*2940*/  EXIT ;  /* 0x000000000000794d */ /* 0x000fea0003800000 */
.L_x_203:
        /* <DEDUP_REMOVED lines=11> */
.L_x_240:


//--------------------- .text._ZN3cub18CUB_300001_SM_10006detail6reduce28DeviceReduceSingleTileKernelINS2_10policy_hubIfjN4cuda3std3__44plusIfEEE10Policy1000EN6thrust24THRUST_300001_SM_1000_NS6detail15normal_iteratorINSD_10device_ptrIfEEEEPfjS9_ff6squareIfEEEvT0_T1_T2_T3_T4_T6_ --------------------------
	.section	.text._ZN3cub18CUB_300001_SM_10006detail6reduce28DeviceReduceSingleTileKernelINS2_10policy_hubIfjN4cuda3std3__44plusIfEEE10Policy1000EN6thrust24THRUST_300001_SM_1000_NS6detail15normal_iteratorINSD_10device_ptrIfEEEEPfjS9_ff6squareIfEEEvT0_T1_T2_T3_T4_T6_,"ax",@progbits
	.align	128
        .global         _ZN3cub18CUB_300001_SM_10006detail6reduce28DeviceReduceSingleTileKernelINS2_10policy_hubIfjN4cuda3std3__44plusIfEEE10Policy1000EN6thrust24THRUST_300001_SM_1000_NS6detail15normal_iteratorINSD_10device_ptrIfEEEEPfjS9_ff6squareIfEEEvT0_T1_T2_T3_T4_T6_
        .type           _ZN3cub18CUB_300001_SM_10006detail6reduce28DeviceReduceSingleTileKernelINS2_10policy_hubIfjN4cuda3std3__44plusIfEEE10Policy1000EN6thrust24THRUST_300001_SM_1000_NS6detail15normal_iteratorINSD_10device_ptrIfEEEEPfjS9_ff6squareIfEEEvT0_T1_T2_T3_T4_T6_,@function
        .size           _ZN3cub18CUB_300001_SM_10006detail6reduce28DeviceReduceSingleTileKernelINS2_10policy_hubIfjN4cuda3std3__44plusIfEEE10Policy1000EN6thrust24THRUST_300001_SM_1000_NS6detail15normal_iteratorINSD_10device_ptrIfEEEEPfjS9_ff6squareIfEEEvT0_T1_T2_T3_T4_T6_,(.L_x_241 - _ZN3cub18CUB_300001_SM_10006detail6reduce28DeviceReduceSingleTileKernelINS2_10policy_hubIfjN4cuda3std3__44plusIfEEE10Policy1000EN6thrust24THRUST_300001_SM_1000_NS6detail15normal_iteratorINSD_10device_ptrIfEEEEPfjS9_ff6squareIfEEEvT0_T1_T2_T3_T4_T6_)
        .other          _ZN3cub18CUB_300001_SM_10006detail6reduce28DeviceReduceSingleTileKernelINS2_10policy_hubIfjN4cuda3std3__44plusIfEEE10Policy1000EN6thrust24THRUST_300001_SM_1000_NS6detail15normal_iteratorINSD_10device_ptrIfEEEEPfjS9_ff6squareIfEEEvT0_T1_T2_T3_T4_T6_,@"STO_CUDA_ENTRY STV_DEFAULT"
_ZN3cub18CUB_300001_SM_10006detail6reduce28DeviceReduceSingleTileKernelINS2_10policy_hubIfjN4cuda3std3__44plusIfEEE10Policy1000EN6thrust24THRUST_300001_SM_1000_NS6detail15normal_iteratorINSD_10device_ptrIfEEEEPfjS9_ff6squareIfEEEvT0_T1_T2_T3_T4_T6_:
.text._ZN3cub18CUB_300001_SM_10006detail6reduce28DeviceReduceSingleTileKernelINS2_10policy_hubIfjN4cuda3std3__44plusIfEEE10Policy1000EN6thrust24THRUST_300001_SM_1000_NS6detail15normal_iteratorINSD_10device_ptrIfEEEEPfjS9_ff6squareIfEEEvT0_T1_T2_T3_T4_T6_:
        /* <DEDUP_REMOVED lines=13> */
.L_x_204:
[----:B------:R-:W-:Y:S01]  /*00d0*/  ISETP.GT.U32.AND P0, PT, R4, 0x1fff, PT ;  /* 0x00001fff0400780c */ /* 0x000fe20003f04070 */
[----:B------:R-:W-:-:S12]  /*00e0*/  BSSY.RECONVERGENT B0, `(.L_x_205) ;  /* 0x000023c000007945 */ /* 0x000fd80003800200 */
[----:B------:R-:W-:Y:S05]  /*00f0*/  @P0 BRA `(.L_x_206) ;  /* 0x0000001000040947 */ /* 0x000fea0003800000 */
[----:B------:R-:W0:Y:S01]  /*0100*/  S2R R5, SR_TID.X ;  /* 0x0000000000057919 */ /* 0x000e220000002100 */
[----:B------:R-:W-:Y:S01]  /*0110*/  BSSY.RECONVERGENT B1, `(.L_x_207) ;  /* 0x000000a000017945 */ /* 0x000fe20003800200 */
[----:B------:R-:W-:Y:S01]  /*0120*/  HFMA2 R0, -RZ, RZ, 0, 0 ;  /* 0x00000000ff007431 */ /* 0x000fe200000001ff */
        /* <DEDUP_REMOVED lines=8> */
.L_x_208:
[----:B------:R-:W-:Y:S05]  /*01b0*/  BSYNC.RECONVERGENT B1 ;  /* 0x0000000000017941 */ /* 0x000fea0003800200 */
.L_x_207:
[----:B------:R-:W-:Y:S01]  /*01c0*/  ISETP.GE.U32.AND P0, PT, R7, R4, PT ;  /* 0x000000040700720c */ /* 0x000fe20003f06070 */
[----:B------:R-:W-:-:S12]  /*01d0*/  BSSY.RECONVERGENT B1, `(.L_x_209) ;  /* 0x0000070000017945 */ /* 0x000fd80003800200 */
[----:B------:R-:W-:Y:S05]  /*01e0*/  @P0 BRA `(.L_x_210) ;  /* 0x0000000400b80947 */ /* 0x000fea0003800000 */
[----:B------:R-:W-:Y:S01]  /*01f0*/  LOP3.LUT R3, RZ, R7, RZ, 0x33, !PT ;  /* 0x00000007ff037212 */ /* 0x000fe200078e33ff */
[----:B------:R-:W-:Y:S03]  /*0200*/  BSSY.RECONVERGENT B2, `(.L_x_211) ;  /* 0x0000033000027945 */ /* 0x000fe60003800200 */
[----:B------:R-:W-:-:S04]  /*0210*/  IADD3 R3, PT, PT, R3, R4, RZ ;  /* 0x0000000403037210 */ /* 0x000fc80007ffe0ff */
        /* <DEDUP_REMOVED lines=11> */
.L_x_213:
        /* <DEDUP_REMOVED lines=38> */
.L_x_212:
[----:B------:R-:W-:Y:S05]  /*0530*/  BSYNC.RECONVERGENT B2 ;  /* 0x0000000000027941 */ /* 0x000fea0003800200 */
.L_x_211:
[----:B------:R-:W-:Y:S05]  /*0540*/  @!P1 BRA `(.L_x_210) ;  /* 0x0000000000e09947 */ /* 0x000fea0003800000 */
[----:B------:R-:W-:Y:S01]  /*0550*/  ISETP.GE.U32.AND P0, PT, R20, 0x8, PT ;  /* 0x000000081400780c */ /* 0x000fe20003f06070 */
[----:B------:R-:W-:Y:S01]  /*0560*/  BSSY.RECONVERGENT B2, `(.L_x_214) ;  /* 0x0000017000027945 */ /* 0x000fe20003800200 */
[----:B------:R-:W-:-:S04]  /*0570*/  LOP3.LUT R8, R6, 0x7, RZ, 0xc0, !PT ;  /* 0x0000000706087812 */ /* 0x000fc800078ec0ff */
[----:B------:R-:W-:-:S07]  /*0580*/  ISETP.NE.AND P1, PT, R8, RZ, PT ;  /* 0x000000ff0800720c */ /* 0x000fce0003f25270 */
[----:B------:R-:W-:Y:S06]  /*0590*/  @!P0 BRA `(.L_x_215) ;  /* 0x00000000004c8947 */ /* 0x000fec0003800000 */
        /* <DEDUP_REMOVED lines=19> */
.L_x_215:
[----:B------:R-:W-:Y:S05]  /*06d0*/  BSYNC.RECONVERGENT B2 ;  /* 0x0000000000027941 */ /* 0x000fea0003800200 */
.L_x_214:
        /* <DEDUP_REMOVED lines=17> */
.L_x_217:
[----:B------:R-:W-:Y:S05]  /*07f0*/  BSYNC.RECONVERGENT B2 ;  /* 0x0000000000027941 */ /* 0x000fea0003800200 */
.L_x_216:
[----:B------:R-:W-:Y:S05]  /*0800*/  @!P1 BRA `(.L_x_210) ;  /* 0x0000000000309947 */ /* 0x000fea0003800000 */
[----:B------:R-:W0:Y:S01]  /*0810*/  LDC.64 R2, c[0x0][0x380] ;  /* 0x0000e000ff027b82 */ /* 0x000e220000000a00 */
[----:B------:R-:W-:Y:S01]  /*0820*/  IADD3 R6, PT, PT, -R6, RZ, RZ ;  /* 0x000000ff06067210 */ /* 0x000fe20007ffe1ff */
[----:B0-----:R-:W-:-:S05]  /*0830*/  IMAD.WIDE.U32 R2, R7, 0x4, R2 ;  /* 0x0000000407027825 */ /* 0x001fca00078e0002 */
[----:B------:R-:W-:-:S07]  /*0840*/  MOV R7, R3 ;  /* 0x0000000300077202 */ /* 0x000fce0000000f00 */
.L_x_218:
[----:B------:R-:W-:-:S06]  /*0850*/  MOV R3, R7 ;  /* 0x0000000700037202 */ /* 0x000fcc0000000f00 */
[----:B------:R0:W2:Y:S01]  /*0860*/  LDG.E R3, desc[UR6][R2.64] ;  /* 0x0000000602037981 */ /* 0x0000a2000c1e1900 */
[----:B------:R-:W-:-:S04]  /*0870*/  IADD3 R6, PT, PT, R6, 0x1, RZ ;  /* 0x0000000106067810 */ /* 0x000fc80007ffe0ff */
[----:B------:R-:W-:Y:S02]  /*0880*/  ISETP.NE.AND P0, PT, R6, RZ, PT ;  /* 0x000000ff0600720c */ /* 0x000fe40003f05270 */
[----:B0-----:R-:W-:-:S04]  /*0890*/  IADD3 R2, P1, PT, R2, 0x800, RZ ;  /* 0x0000080002027810 */ /* 0x001fc80007f3e0ff */
[----:B------:R-:W-:Y:S01]  /*08a0*/  IADD3.X R7, PT, PT, RZ, R7, RZ, P1, !PT ;  /* 0x00000007ff077210 */ /* 0x000fe20000ffe4ff */
[----:B--2---:R-:W-:-:S06]  /*08b0*/  FFMA R0, R3, R3, R0 ;  /* 0x0000000303007223 */ /* 0x004fcc0000000000 */
[----:B------:R-:W-:Y:S05]  /*08c0*/  @P0 BRA `(.L_x_218) ;  /* 0xfffffffc00e00947 */ /* 0x000fea000383ffff */
.L_x_210:
[----:B------:R-:W-:Y:S05]  /*08d0*/  BSYNC.RECONVERGENT B1 ;  /* 0x0000000000017941 */ /* 0x000fea0003800200 */
.L_x_209:
[----:B------:R-:W-:Y:S02]  /*08e0*/  ISETP.GE.U32.AND P0, PT, R4, 0x200, PT ;  /* 0x000002000400780c */ /* 0x000fe40003f06070 */
[----:B------:R-:W-:-:S11]  /*08f0*/  MOV R9, R0 ;  /* 0x0000000000097202 */ /* 0x000fd60000000f00 */
        /* <DEDUP_REMOVED lines=35> */
[----:B------:R-:W3:Y:S04]  /*0b30*/  LDS.128 R8, [UR4+0x30] ;  /* 0x00003004ff087984 */ /* 0x000ee80008000c00 */
[----:B------:R-:W4:Y:S01]  /*0b40*/  LDS.128 R16, [UR4+0x40] ;  /* 0x00004004ff107984 */ /* 0x000f220008000c00 */
[----:B0-----:R-:W-:-:S04]  /*0b50*/  FADD R5, R0, R5 ;  /* 0x0000000500057221 */ /* 0x001fc80000000000 */
        /* <DEDUP_REMOVED lines=9> */
[----:B------:R-:W-:-:S04]  /*0bf0*/  FADD R11, R10, R11 ;  /* 0x0000000b0a0b7221 */ /* 0x000fc80000000000 */
[----:B----4-:R-:W-:-:S04]  /*0c00*/  FADD R16, R11, R16 ;  /* 0x000000100b107221 */ /* 0x010fc80000000000 */
[----:B------:R-:W-:-:S04]  /*0c10*/  FADD R17, R16, R17 ;  /* 0x0000001110117221 */ /* 0x000fc80000000000 */
[----:B------:R-:W-:-:S04]  /*0c20*/  FADD R18, R17, R18 ;  /* 0x0000001211127221 */ /* 0x000fc80000000000 */
[----:B------:R-:W-:Y:S01]  /*0c30*/  FADD R0, R18, R19 ;  /* 0x0000001312007221 */ /* 0x000fe20000000000 */
[----:B------:R-:W-:Y:S06]  /*0c40*/  BRA `(.L_x_220) ;  /* 0x0000001800147947 */ /* 0x000fec0003800000 */
.L_x_219:
[----:B------:R-:W0:Y:S01]  /*0c50*/  S2R R6, SR_LANEID ;  /* 0x0000000000067919 */ /* 0x000e220000000000 */
[----:B------:R-:W-:-:S04]  /*0c60*/  LOP3.LUT R0, R5, 0x3e0, RZ, 0xc0, !PT ;  /* 0x000003e005007812 */ /* 0x000fc800078ec0ff */
[----:B------:R-:W-:Y:S02]  /*0c70*/  IADD3 R3, PT, PT, R0, 0x20, RZ ;  /* 0x0000002000037810 */ /* 0x000fe40007ffe0ff */
[----:B------:R-:W-:Y:S02]  /*0c80*/  LOP3.LUT R7, RZ, R0, RZ, 0x33, !PT ;  /* 0x00000000ff077212 */ /* 0x000fe400078e33ff */
[-C--:B------:R-:W-:Y:S02]  /*0c90*/  ISETP.GT.U32.AND P0, PT, R3, R4.reuse, PT ;  /* 0x000000040300720c */ /* 0x080fe40003f04070 */
        /* <DEDUP_REMOVED lines=40> */
[----:B------:R-:W0:Y:S04]  /*0f20*/  LDS.128 R20, [UR4+0x10] ;  /* 0x00001004ff147984 */ /* 0x000e280008000c00 */
        /* <DEDUP_REMOVED lines=30> */
.L_x_206:
[----:B------:R-:W0:Y:S01]  /*1110*/  S2R R0, SR_TID.X ;  /* 0x0000000000007919 */ /* 0x000e220000002100 */
[----:B------:R-:W1:Y:S02]  /*1120*/  LDCU.64 UR4, c[0x0][0x380] ;  /* 0x00007000ff0477ac */ /* 0x000e640008000a00 */
[----:B-1----:R-:W-:Y:S02]  /*1130*/  MOV R12, UR4 ;  /* 0x00000004000c7c02 */ /* 0x002fe40008000f00 */
[----:B------:R-:W-:-:S03]  /*1140*/  MOV R13, UR5 ;  /* 0x00000005000d7c02 */ /* 0x000fc60008000f00 */
        /* <DEDUP_REMOVED lines=17> */
[----:B------:R-:W-:Y:S01]  /*1260*/  UMOV UR4, 0x2000 ;  /* 0x0000200000047882 */ /* 0x000fe20000000000 */
[----:B--2---:R-:W-:-:S04]  /*1270*/  FMUL R21, R21, R21 ;  /* 0x0000001515157220 */ /* 0x004fc80000400000 */
[----:B---3--:R-:W-:Y:S01]  /*1280*/  FFMA R21, R20, R20, R21 ;  /* 0x0000001414157223 */ /* 0x008fe20000000015 */
[----:B------:R-:W-:Y:S01]  /*1290*/  IADD3 R20, PT, PT, R4, -0x2000, RZ ;  /* 0xffffe00004147810 */ /* 0x000fe20007ffe0ff */
[----:B----4-:R-:W-:-:S03]  /*12a0*/  FMUL R17, R17, R17 ;  /* 0x0000001111117220 */ /* 0x010fc60000400000 */
[----:B------:R-:W-:Y:S01]  /*12b0*/  ISETP.GE.U32.AND P0, PT, R20, 0x2000, PT ;  /* 0x000020001400780c */ /* 0x000fe20003f06070 */
[----:B-----5:R-:W-:Y:S01]  /*12c0*/  FMUL R19, R19, R19 ;  /* 0x0000001313137220 */ /* 0x020fe20000400000 */
[----:B------:R-:W-:Y:S01]  /*12d0*/  FMUL R22, R22, R22 ;  /* 0x0000001616167220 */ /* 0x000fe20000400000 */
        /* <DEDUP_REMOVED lines=19> */
[----:B------:R-:W0:Y:S01]  /*1410*/  LDC R4, c[0x0][0x390] ;  /* 0x0000e400ff047b82 */ /* 0x000e220000000800 */
[----:B------:R-:W-:-:S07]  /*1420*/  UMOV UR4, 0x2000 ;  /* 0x0000200000047882 */ /* 0x000fce0000000000 */
[----:B------:R-:W1:Y:S02]  /*1430*/  LDC.64 R12, c[0x0][0x380] ;  /* 0x0000e000ff0c7b82 */ /* 0x000e640000000a00 */
.L_x_223:
[----:B------:R-:W-:-:S05]  /*1440*/  IADD3 R3, PT, PT, R0, UR4, RZ ;  /* 0x0000000400037c10 */ /* 0x000fca000fffe0ff */
        /* <DEDUP_REMOVED lines=17> */
[----:B0-----:R-:W-:-:S04]  /*1560*/  IADD3 R2, PT, PT, R4, -UR4, RZ ;  /* 0x8000000404027c10 */ /* 0x001fc8000fffe0ff */
[----:B------:R-:W-:Y:S01]  /*1570*/  ISETP.GE.U32.AND P0, PT, R2, 0x2000, PT ;  /* 0x000020000200780c */ /* 0x000fe20003f06070 */
[----:B--2---:R-:W-:Y:S01]  /*1580*/  FFMA R7, R22, R22, R7 ;  /* 0x0000001616077223 */ /* 0x004fe20000000007 */
        /* <DEDUP_REMOVED lines=23> */
[----:B------:R-:W-:-:S06]  /*1700*/  UIADD3 UR4, UPT, UPT, UR4, 0x2000, URZ ;  /* 0x0000200004047890 */ /* 0x000fcc000fffe0ff */
[----:B------:R-:W-:-:S13]  /*1710*/  ISETP.LT.U32.AND P0, PT, R20, UR4, PT ;  /* 0x0000000414007c0c */ /* 0x000fda000bf01070 */
[----:B------:R-:W-:Y:S05]  /*1720*/  @!P0 BRA `(.L_x_223) ;  /* 0xfffffffc00448947 */ /* 0x000fea000383ffff */
.L_x_221:
[----:B------:R-:W-:Y:S01]  /*1730*/  IADD3 R3, PT, PT, R4, -UR4, RZ ;  /* 0x8000000404037c10 */ /* 0x000fe2000fffe0ff */
[----:B------:R-:W-:Y:S03]  /*1740*/  BSSY.RECONVERGENT B1, `(.L_x_222) ;  /* 0x00000a3000017945 */ /* 0x000fe60003800200 */
[----:B------:R-:W-:-:S04]  /*1750*/  ISETP.GE.AND P0, PT, R0, R3, PT ;  /* 0x000000030000720c */ /* 0x000fc80003f06270 */
[----:B------:R-:W-:-:S13]  /*1760*/  ISETP.LE.U32.OR P0, PT, R4, UR4, P0 ;  /* 0x0000000404007c0c */ /* 0x000fda0008703470 */
[----:B------:R-:W-:Y:S05]  /*1770*/  @P0 BRA `(.L_x_224) ;  /* 0x00000008007c0947 */ /* 0x000fea0003800000 */
[-C--:B------:R-:W-:Y:S01]  /*1780*/  LOP3.LUT R3, RZ, R0.reuse, RZ, 0x33, !PT ;  /* 0x00000000ff037212 */ /* 0x080fe200078e33ff */
[----:B------:R-:W-:Y:S01]  /*1790*/  BSSY.RECONVERGENT B2, `(.L_x_225) ;  /* 0x0000052000027945 */ /* 0x000fe20003800200 */
[----:B------:R-:W-:Y:S02]  /*17a0*/  MOV R5, R0 ;  /* 0x0000000000057202 */ /* 0x000fe40000000f00 */
[----:B------:R-:W-:-:S04]  /*17b0*/  IADD3 R3, PT, PT, R4, -UR4, R3 ;  /* 0x8000000404037c10 */ /* 0x000fc8000fffe003 */
[C---:B------:R-:W-:Y:S02]  /*17c0*/  ISETP.GE.U32.AND P0, PT, R3.reuse, 0x1e00, PT ;  /* 0x00001e000300780c */ /* 0x040fe40003f06070 */
[----:B------:R-:W-:-:S04]  /*17d0*/  LEA.HI R3, R3, 0x1, RZ, 0x17 ;  /* 0x0000000103037811 */ /* 0x000fc800078fb8ff */
[----:B------:R-:W-:-:S07]  /*17e0*/  LOP3.LUT R4, R3, 0xf, RZ, 0xc0, !PT ;  /* 0x0000000f03047812 */ /* 0x000fce00078ec0ff */
[----:B------:R-:W-:Y:S05]  /*17f0*/  @!P0 BRA `(.L_x_226) ;  /* 0x00000004002c8947 */ /* 0x000fea0003800000 */
[----:B------:R-:W-:Y:S01]  /*1800*/  LOP3.LUT R6, R3, 0xfffff0, RZ, 0xc0, !PT ;  /* 0x00fffff003067812 */ /* 0x000fe200078ec0ff */
[----:B------:R-:W-:Y:S01]  /*1810*/  BSSY.RECONVERGENT B3, `(.L_x_227) ;  /* 0x0000048000037945 */ /* 0x000fe20003800200 */
[C---:B------:R-:W-:Y:S02]  /*1820*/  LOP3.LUT R5, R0.reuse, 0x1000, RZ, 0xfc, !PT ;  /* 0x0000100000057812 */ /* 0x040fe400078efcff */
[----:B------:R-:W-:Y:S02]  /*1830*/  IADD3 R2, PT, PT, R0, UR4, RZ ;  /* 0x0000000400027c10 */ /* 0x000fe4000fffe0ff */
[----:B------:R-:W-:-:S07]  /*1840*/  IADD3 R6, PT, PT, -R6, RZ, RZ ;  /* 0x000000ff06067210 */ /* 0x000fce0007ffe1ff */
.L_x_228:
[C---:B------:R-:W-:Y:S01]  /*1850*/  IADD3 R19, PT, PT, R2.reuse, 0x200, RZ ;  /* 0x0000020002137810 */ /* 0x040fe20007ffe0ff */
[C---:B------:R-:W-:Y:S01]  /*1860*/  IMAD.WIDE.U32 R14, R2.reuse, 0x4, R12 ;  /* 0x00000004020e7825 */ /* 0x040fe200078e000c */
[----:B------:R-:W-:-:S03]  /*1870*/  IADD3 R11, PT, PT, R2, 0x400, RZ ;  /* 0x00000400020b7810 */ /* 0x000fc60007ffe0ff */
[--C-:B------:R-:W-:Y:S01]  /*1880*/  IMAD.WIDE.U32 R18, R19, 0x4, R12.reuse ;  /* 0x0000000413127825 */ /* 0x100fe200078e000c */
[----:B------:R0:W2:Y:S01]  /*1890*/  LDG.E R8, desc[UR6][R14.64] ;  /* 0x000000060e087981 */ /* 0x0000a2000c1e1900 */
[C---:B------:R-:W-:Y:S02]  /*18a0*/  IADD3 R21, PT, PT, R2.reuse, 0x600, RZ ;  /* 0x0000060002157810 */ /* 0x040fe40007ffe0ff */
[--C-:B------:R-:W-:Y:S01]  /*18b0*/  IMAD.WIDE.U32 R10, R11, 0x4, R12.reuse ;  /* 0x000000040b0a7825 */ /* 0x100fe200078e000c */
[----:B------:R1:W3:Y:S01]  /*18c0*/  LDG.E R9, desc[UR6][R18.64] ;  /* 0x0000000612097981 */ /* 0x0002e2000c1e1900 */
[C---:B------:R-:W-:Y:S02]  /*18d0*/  IADD3 R17, PT, PT, R2.reuse, 0x800, RZ ;  /* 0x0000080002117810 */ /* 0x040fe40007ffe0ff */
[--C-:B------:R-:W-:Y:S02]  /*18e0*/  IMAD.WIDE.U32 R20, R21, 0x4, R12.reuse ;  /* 0x0000000415147825 */ /* 0x100fe400078e000c */
[----:B------:R4:W5:Y:S01]  /*18f0*/  LDG.E R10, desc[UR6][R10.64] ;  /* 0x000000060a0a7981 */ /* 0x000962000c1e1900 */
[----:B------:R-:W-:Y:S01]  /*1900*/  IADD3 R29, PT, PT, R2, 0xa00, RZ ;  /* 0x00000a00021d7810 */ /* 0x000fe20007ffe0ff */
[----:B------:R-:W-:-:S02]  /*1910*/  IMAD.WIDE.U32 R16, R17, 0x4, R12 ;  /* 0x0000000411107825 */ /* 0x000fc400078e000c */
[----:B------:R4:W5:Y:S01]  /*1920*/  LDG.E R27, desc[UR6][R20.64] ;  /* 0x00000006141b7981 */ /* 0x000962000c1e1900 */
[C---:B------:R-:W-:Y:S01]  /*1930*/  IADD3 R23, PT, PT, R2.reuse, 0xc00, RZ ;  /* 0x00000c0002177810 */ /* 0x040fe20007ffe0ff */
[--C-:B------:R-:W-:Y:S02]  /*1940*/  IMAD.WIDE.U32 R28, R29, 0x4, R12.reuse ;  /* 0x000000041d1c7825 */ /* 0x100fe400078e000c */
[----:B------:R-:W5:Y:S01]  /*1950*/  LDG.E R26, desc[UR6][R16.64] ;  /* 0x00000006101a7981 */ /* 0x000f62000c1e1900 */
[C---:B------:R-:W-:Y:S01]  /*1960*/  IADD3 R22, PT, PT, R2.reuse, 0xe00, RZ ;  /* 0x00000e0002167810 */ /* 0x040fe20007ffe0ff */
[--C-:B0-----:R-:W-:Y:S02]  /*1970*/  IMAD.WIDE.U32 R14, R23, 0x4, R12.reuse ;  /* 0x00000004170e7825 */ /* 0x101fe400078e000c */
[----:B------:R0:W5:Y:S01]  /*1980*/  LDG.E R25, desc[UR6][R28.64] ;  /* 0x000000061c197981 */ /* 0x000162000c1e1900 */
[----:B------:R-:W-:Y:S01]  /*1990*/  IADD3 R23, PT, PT, R2, 0x1000, RZ ;  /* 0x0000100002177810 */ /* 0x000fe20007ffe0ff */
[----:B-1----:R-:W-:-:S02]  /*19a0*/  IMAD.WIDE.U32 R18, R22, 0x4, R12 ;  /* 0x0000000416127825 */ /* 0x002fc400078e000c */
[----:B------:R1:W5:Y:S01]  /*19b0*/  LDG.E R24, desc[UR6][R14.64] ;  /* 0x000000060e187981 */ /* 0x000362000c1e1900 */
[C---:B----4-:R-:W-:Y:S01]  /*19c0*/  IADD3 R11, PT, PT, R2.reuse, 0x1200, RZ ;  /* 0x00001200020b7810 */ /* 0x050fe20007ffe0ff */
[--C-:B------:R-:W-:Y:S02]  /*19d0*/  IMAD.WIDE.U32 R20, R23, 0x4, R12.reuse ;  /* 0x0000000417147825 */ /* 0x100fe400078e000c */
[----:B------:R4:W5:Y:S01]  /*19e0*/  LDG.E R23, desc[UR6][R18.64] ;  /* 0x0000000612177981 */ /* 0x000962000c1e1900 */
[C---:B0-----:R-:W-:Y:S01]  /*19f0*/  IADD3 R29, PT, PT, R2.reuse, 0x1400, RZ ;  /* 0x00001400021d7810 */ /* 0x041fe20007ffe0ff */
[--C-:B------:R-:W-:Y:S02]  /*1a00*/  IMAD.WIDE.U32 R16, R11, 0x4, R12.reuse ;  /* 0x000000040b107825 */ /* 0x100fe400078e000c */
[----:B------:R-:W5:Y:S01]  /*1a10*/  LDG.E R22, desc[UR6][R20.64] ;  /* 0x0000000614167981 */ /* 0x000f62000c1e1900 */
[----:B-1----:R-:W-:Y:S01]  /*1a20*/  IADD3 R15, PT, PT, R2, 0x1600, RZ ;  /* 0x00001600020f7810 */ /* 0x002fe20007ffe0ff */
[----:B------:R-:W-:-:S02]  /*1a30*/  IMAD.WIDE.U32 R28, R29, 0x4, R12 ;  /* 0x000000041d1c7825 */ /* 0x000fc400078e000c */
[----:B------:R0:W5:Y:S01]  /*1a40*/  LDG.E R11, desc[UR6][R16.64] ;  /* 0x00000006100b7981 */ /* 0x000162000c1e1900 */
[C---:B----4-:R-:W-:Y:S01]  /*1a50*/  IADD3 R19, PT, PT, R2.reuse, 0x1800, RZ ;  /* 0x0000180002137810 */ /* 0x050fe20007ffe0ff */
[--C-:B------:R-:W-:Y:S02]  /*1a60*/  IMAD.WIDE.U32 R14, R15, 0x4, R12.reuse ;  /* 0x000000040f0e7825 */ /* 0x100fe400078e000c */
[----:B------:R-:W4:Y:S02]  /*1a70*/  LDG.E R28, desc[UR6][R28.64] ;  /* 0x000000061c1c7981 */ /* 0x000f24000c1e1900 */
[----:B------:R-:W-:Y:S01]  /*1a80*/  IMAD.WIDE.U32 R18, R19, 0x4, R12 ;  /* 0x0000000413127825 */ /* 0x000fe200078e000c */
[C---:B0-----:R-:W-:Y:S02]  /*1a90*/  IADD3 R17, PT, PT, R2.reuse, 0x1a00, RZ ;  /* 0x00001a0002117810 */ /* 0x041fe40007ffe0ff */
[----:B------:R-:W-:-:S03]  /*1aa0*/  IADD3 R21, PT, PT, R2, 0x1c00, RZ ;  /* 0x00001c0002157810 */ /* 0x000fc60007ffe0ff */
[----:B------:R-:W4:Y:S04]  /*1ab0*/  LDG.E R18, desc[UR6][R18.64] ;  /* 0x0000000612127981 */ /* 0x000f28000c1e1900 */
[----:B------:R0:W4:Y:S01]  /*1ac0*/  LDG.E R29, desc[UR6][R14.64] ;  /* 0x000000060e1d7981 */ /* 0x000122000c1e1900 */
[----:B------:R-:W-:Y:S01]  /*1ad0*/  IADD3 R20, PT, PT, R2, 0x1e00, RZ ;  /* 0x00001e0002147810 */ /* 0x000fe20007ffe0ff */
[----:B0-----:R-:W-:-:S04]  /*1ae0*/  IMAD.WIDE.U32 R14, R17, 0x4, R12 ;  /* 0x00000004110e7825 */ /* 0x001fc800078e000c */
[--C-:B------:R-:W-:Y:S02]  /*1af0*/  IMAD.WIDE.U32 R16, R21, 0x4, R12.reuse ;  /* 0x0000000415107825 */ /* 0x100fe400078e000c */
[----:B------:R-:W4:Y:S02]  /*1b00*/  LDG.E R14, desc[UR6][R14.64] ;  /* 0x000000060e0e7981 */ /* 0x000f24000c1e1900 */
[----:B------:R-:W-:Y:S02]  /*1b10*/  IMAD.WIDE.U32 R20, R20, 0x4, R12 ;  /* 0x0000000414147825 */ /* 0x000fe400078e000c */
[----:B------:R-:W4:Y:S04]  /*1b20*/  LDG.E R16, desc[UR6][R16.64] ;  /* 0x0000000610107981 */ /* 0x000f28000c1e1900 */
[----:B------:R-:W4:Y:S01]  /*1b30*/  LDG.E R20, desc[UR6][R20.64] ;  /* 0x0000000614147981 */ /* 0x000f22000c1e1900 */
[----:B------:R-:W-:-:S04]  /*1b40*/  IADD3 R6, PT, PT, R6, 0x10, RZ ;  /* 0x0000001006067810 */ /* 0x000fc80007ffe0ff */
[----:B------:R-:W-:Y:S02]  /*1b50*/  ISETP.NE.AND P0, PT, R6, RZ, PT ;  /* 0x000000ff0600720c */ /* 0x000fe40003f05270 */
[----:B------:R-:W-:Y:S02]  /*1b60*/  IADD3 R5, PT, PT, R5, 0x2000, RZ ;  /* 0x0000200005057810 */ /* 0x000fe40007ffe0ff */
[----:B------:R-:W-:Y:S01]  /*1b70*/  IADD3 R2, PT, PT, R2, 0x2000, RZ ;  /* 0x0000200002027810 */ /* 0x000fe20007ffe0ff */
[----:B--2---:R-:W-:-:S04]  /*1b80*/  FFMA R8, R8, R8, R7 ;  /* 0x0000000808087223 */ /* 0x004fc80000000007 */
[----:B---3--:R-:W-:-:S04]  /*1b90*/  FFMA R9, R9, R9, R8 ;  /* 0x0000000909097223 */ /* 0x008fc80000000008 */
        /* <DEDUP_REMOVED lines=8> */
[----:B----4-:R-:W-:-:S04]  /*1c20*/  FFMA R28, R28, R28, R11 ;  /* 0x0000001c1c1c7223 */ /* 0x010fc8000000000b */
[----:B------:R-:W-:-:S04]  /*1c30*/  FFMA R29, R29, R29, R28 ;  /* 0x0000001d1d1d7223 */ /* 0x000fc8000000001c */
[----:B------:R-:W-:-:S04]  /*1c40*/  FFMA R29, R18, R18, R29 ;  /* 0x00000012121d7223 */ /* 0x000fc8000000001d */
[----:B------:R-:W-:-:S04]  /*1c50*/  FFMA R29, R14, R14, R29 ;  /* 0x0000000e0e1d7223 */ /* 0x000fc8000000001d */
[----:B------:R-:W-:-:S04]  /*1c60*/  FFMA R29, R16, R16, R29 ;  /* 0x00000010101d7223 */ /* 0x000fc8000000001d */
[----:B------:R-:W-:Y:S01]  /*1c70*/  FFMA R7, R20, R20, R29 ;  /* 0x0000001414077223 */ /* 0x000fe2000000001d */
[----:B------:R-:W-:Y:S06]  /*1c80*/  @P0 BRA `(.L_x_228) ;  /* 0xfffffff800f00947 */ /* 0x000fec000383ffff */
[----:B------:R-:W-:Y:S05]  /*1c90*/  BSYNC.RECONVERGENT B3 ;  /* 0x0000000000037941 */ /* 0x000fea0003800200 */
.L_x_227:
[----:B------:R-:W-:-:S07]  /*1ca0*/  IADD3 R5, PT, PT, R5, -0x1000, RZ ;  /* 0xfffff00005057810 */ /* 0x000fce0007ffe0ff */
.L_x_226:
[----:B------:R-:W-:Y:S05]  /*1cb0*/  BSYNC.RECONVERGENT B2 ;  /* 0x0000000000027941 */ /* 0x000fea0003800200 */
.L_x_225:
[----:B------:R-:W-:-:S13]  /*1cc0*/  ISETP.NE.AND P0, PT, R4, RZ, PT ;  /* 0x000000ff0400720c */ /* 0x000fda0003f05270 */
[----:B------:R-:W-:Y:S05]  /*1cd0*/  @!P0 BRA `(.L_x_224) ;  /* 0x0000000400248947 */ /* 0x000fea0003800000 */
[----:B------:R-:W-:Y:S01]  /*1ce0*/  ISETP.GE.U32.AND P0, PT, R4, 0x8, PT ;  /* 0x000000080400780c */ /* 0x000fe20003f06070 */
[----:B------:R-:W-:Y:S01]  /*1cf0*/  BSSY.RECONVERGENT B2, `(.L_x_229) ;  /* 0x0000025000027945 */ /* 0x000fe20003800200 */
[----:B------:R-:W-:-:S04]  /*1d00*/  LOP3.LUT R22, R3, 0x7, RZ, 0xc0, !PT ;  /* 0x0000000703167812 */ /* 0x000fc800078ec0ff */
[----:B------:R-:W-:-:S07]  /*1d10*/  ISETP.NE.AND P1, PT, R22, RZ, PT ;  /* 0x000000ff1600720c */ /* 0x000fce0003f25270 */
[----:B------:R-:W-:Y:S06]  /*1d20*/  @!P0 BRA `(.L_x_230) ;  /* 0x0000000000848947 */ /* 0x000fec0003800000 */
[----:B------:R-:W-:-:S04]  /*1d30*/  IADD3 R15, PT, PT, R5, UR4, RZ ;  /* 0x00000004050f7c10 */ /* 0x000fc8000fffe0ff */
        /* <DEDUP_REMOVED lines=9> */
[----:B------:R-:W-:Y:S01]  /*1dd0*/  IMAD.WIDE.U32 R10, R11, 0x4, R12 ;  /* 0x000000040b0a7825 */ /* 0x000fe200078e000c */
[----:B------:R-:W4:Y:S01]  /*1de0*/  LDG.E R6, desc[UR6][R20.64] ;  /* 0x0000000614067981 */ /* 0x000f22000c1e1900 */
[----:B------:R-:W-:-:S02]  /*1df0*/  IADD3 R23, PT, PT, R15, 0xa00, RZ ;  /* 0x00000a000f177810 */ /* 0x000fc40007ffe0ff */
[--C-:B------:R-:W-:Y:S01]  /*1e00*/  IMAD.WIDE.U32 R16, R17, 0x4, R12.reuse ;  /* 0x0000000411107825 */ /* 0x100fe200078e000c */
[----:B------:R-:W-:Y:S01]  /*1e10*/  IADD3 R25, PT, PT, R15, 0xc00, RZ ;  /* 0x00000c000f197810 */ /* 0x000fe20007ffe0ff */
[----:B------:R-:W5:Y:S02]  /*1e20*/  LDG.E R10, desc[UR6][R10.64] ;  /* 0x000000060a0a7981 */ /* 0x000f64000c1e1900 */
[--C-:B0-----:R-:W-:Y:S01]  /*1e30*/  IMAD.WIDE.U32 R8, R23, 0x4, R12.reuse ;  /* 0x0000000417087825 */ /* 0x101fe200078e000c */
[----:B------:R-:W-:Y:S01]  /*1e40*/  IADD3 R23, PT, PT, R15, 0xe00, RZ ;  /* 0x00000e000f177810 */ /* 0x000fe20007ffe0ff */
[----:B------:R-:W5:Y:S02]  /*1e50*/  LDG.E R16, desc[UR6][R16.64] ;  /* 0x0000000610107981 */ /* 0x000f64000c1e1900 */
[--C-:B------:R-:W-:Y:S02]  /*1e60*/  IMAD.WIDE.U32 R14, R25, 0x4, R12.reuse ;  /* 0x00000004190e7825 */ /* 0x100fe400078e000c */
[----:B------:R-:W5:Y:S02]  /*1e70*/  LDG.E R8, desc[UR6][R8.64] ;  /* 0x0000000608087981 */ /* 0x000f64000c1e1900 */
[----:B-1----:R-:W-:-:S02]  /*1e80*/  IMAD.WIDE.U32 R18, R23, 0x4, R12 ;  /* 0x0000000417127825 */ /* 0x002fc400078e000c */
        /* <DEDUP_REMOVED lines=11> */
.L_x_230:
[----:B------:R-:W-:Y:S05]  /*1f40*/  BSYNC.RECONVERGENT B2 ;  /* 0x0000000000027941 */ /* 0x000fea0003800200 */
.L_x_229:
        /* <DEDUP_REMOVED lines=23> */
.L_x_232:
[----:B------:R-:W-:Y:S05]  /*20c0*/  BSYNC.RECONVERGENT B2 ;  /* 0x0000000000027941 */ /* 0x000fea0003800200 */
.L_x_231:
[----:B------:R-:W-:Y:S05]  /*20d0*/  @!P1 BRA `(.L_x_224) ;  /* 0x0000000000249947 */ /* 0x000fea0003800000 */
[----:B------:R-:W-:Y:S02]  /*20e0*/  IADD3 R5, PT, PT, R5, UR4, RZ ;  /* 0x0000000405057c10 */ /* 0x000fe4000fffe0ff */
[----:B------:R-:W-:-:S07]  /*20f0*/  IADD3 R4, PT, PT, -R4, RZ, RZ ;  /* 0x000000ff04047210 */ /* 0x000fce0007ffe1ff */
.L_x_233:
[----:B------:R-:W-:-:S06]  /*2100*/  IMAD.WIDE.U32 R2, R5, 0x4, R12 ;  /* 0x0000000405027825 */ /* 0x000fcc00078e000c */
[----:B------:R-:W2:Y:S01]  /*2110*/  LDG.E R2, desc[UR6][R2.64] ;  /* 0x0000000602027981 */ /* 0x000ea2000c1e1900 */
[----:B------:R-:W-:Y:S02]  /*2120*/  IADD3 R4, PT, PT, R4, 0x1, RZ ;  /* 0x0000000104047810 */ /* 0x000fe40007ffe0ff */
[----:B------:R-:W-:Y:S02]  /*2130*/  IADD3 R5, PT, PT, R5, 0x200, RZ ;  /* 0x0000020005057810 */ /* 0x000fe40007ffe0ff */
[----:B------:R-:W-:Y:S01]  /*2140*/  ISETP.NE.AND P0, PT, R4, RZ, PT ;  /* 0x000000ff0400720c */ /* 0x000fe20003f05270 */
[----:B--2---:R-:W-:-:S12]  /*2150*/  FFMA R7, R2, R2, R7 ;  /* 0x0000000202077223 */ /* 0x004fd80000000007 */
[----:B------:R-:W-:Y:S05]  /*2160*/  @P0 BRA `(.L_x_233) ;  /* 0xfffffffc00e40947 */ /* 0x000fea000383ffff */
.L_x_224:
[----:B------:R-:W-:Y:S05]  /*2170*/  BSYNC.RECONVERGENT B1 ;  /* 0x0000000000017941 */ /* 0x000fea0003800200 */
.L_x_222:
        /* <DEDUP_REMOVED lines=33> */
[----:B------:R-:W3:Y:S04]  /*2390*/  LDS.128 R8, [UR4+0x30] ;  /* 0x00003004ff087984 */ /* 0x000ee80008000c00 */
[----:B------:R-:W4:Y:S01]  /*23a0*/  LDS.128 R16, [UR4+0x40] ;  /* 0x00004004ff107984 */ /* 0x000f220008000c00 */
[----:B0-----:R-:W-:-:S04]  /*23b0*/  FADD R5, R0, R5 ;  /* 0x0000000500057221 */ /* 0x001fc80000000000 */
        /* <DEDUP_REMOVED lines=13> */
[----:B------:R-:W-:-:S07]  /*2490*/  FADD R0, R18, R19 ;  /* 0x0000001312007221 */ /* 0x000fce0000000000 */
.L_x_220:
[----:B------:R-:W-:Y:S05]  /*24a0*/  BSYNC.RECONVERGENT B0 ;  /* 0x0000000000007941 */ /* 0x000fea0003800200 */
.L_x_205:
[----:B------:R-:W-:Y:S05]  /*24b0*/  @P0 EXIT ;  /* 0x000000000000094d */ /* 0x000fea0003800000 */
[----:B012---:R-:W0:Y:S01]  /*24c0*/  LDC.64 R2, c[0x0][0x388] ;  /* 0x0000e200ff027b82 */ /* 0x007e220000000a00 */
[----:B------:R-:W1:Y:S02]  /*24d0*/  LDCU UR4, c[0x0][0x398] ;  /* 0x00007300ff0477ac */ /* 0x000e640008000800 */
[----:B-1----:R-:W-:-:S05]  /*24e0*/  FADD R5, R0, UR4 ;  /* 0x0000000400057e21 */ /* 0x002fca0008000000 */
[----:B0-----:R-:W-:Y:S01]  /*24f0*/  STG.E desc[UR6][R2.64], R5 ;  /* 0x0000000502007986 */ /* 0x001fe2000c101906 */
[----:B------:R-:W-:Y:S05]  /*2500*/  EXIT ;  /* 0x000000000000794d */ /* 0x000fea0003800000 */
.L_x_234:
        /* <DEDUP_REMOVED lines=15> */
.L_x_241:


//--------------------- .text._ZN3cub18CUB_300001_SM_10006detail11EmptyKernelIvEEvv --------------------------
	.section	.text._ZN3cub18CUB_300001_SM_10006detail11EmptyKernelIvEEvv,"ax",@progbits
	.align	128
        .global         _ZN3cub18CUB_300001_SM_10006detail11EmptyKernelIvEEvv
        .type           _ZN3cub18CUB_300001_SM_10006detail11EmptyKernelIvEEvv,@function
        .size           _ZN3cub18CUB_300001_SM_10006detail11EmptyKernelIvEEvv,(.L_x_242 - _ZN3cub18CUB_300001_SM_10006detail11EmptyKernelIvEEvv)
        .other          _ZN3cub18CUB_300001_SM_10006detail11EmptyKernelIvEEvv,@"STO_CUDA_ENTRY STV_DEFAULT"
_ZN3cub18CUB_300001_SM_10006detail11EmptyKernelIvEEvv:
.text._ZN3cub18CUB_300001_SM_10006detail11EmptyKernelIvEEvv:
[----:B------:R-:W-:Y:S01]  /*0000*/  LDC R1, c[0x0][0x37c] ;  /* 0x0000df00ff017b82 */ /* 0x000fe20000000800 */
[----:B------:R-:W-:Y:S05]  /*0010*/  EXIT ;  /* 0x000000000000794d */ /* 0x000fea0003800000 */
.L_x_235:
        /* <DEDUP_REMOVED lines=14> */
.L_x_242:


//--------------------- .nv.shared._ZN3cub18CUB_300001_SM_10006detail6reduce28DeviceReduceSingleTileKernelINS2_10policy_hubIfyN4cuda3std3__44plusIfEEE10Policy1000EPfSC_iS9_ffNS7_10__identityEEEvT0_T1_T2_T3_T4_T6_ --------------------------
	.section	.nv.shared._ZN3cub18CUB_300001_SM_10006detail6reduce28DeviceReduceSingleTileKernelINS2_10policy_hubIfyN4cuda3std3__44plusIfEEE10Policy1000EPfSC_iS9_ffNS7_10__identityEEEvT0_T1_T2_T3_T4_T6_,"aw",@nobits
	.sectionflags	@""
	.align	4
.nv.shared._ZN3cub18CUB_300001_SM_10006detail6reduce28DeviceReduceSingleTileKernelINS2_10policy_hubIfyN4cuda3std3__44plusIfEEE10Policy1000EPfSC_iS9_ffNS7_10__identityEEEvT0_T1_T2_T3_T4_T6_:
	.zero		1068


//--------------------- .nv.shared.reserved.0     --------------------------
	.section	.nv.shared.reserved.0,"aw",@nobits
	.weak		__nv_reservedSMEM_offset_0_alias
	.size		__nv_reservedSMEM_offset_0_alias, 0, 64
	.other		__nv_reservedSMEM_offset_0_alias,@"STO_CUDA_RESERVED_SHARED STV_DEFAULT"
__nv_reservedSMEM_offset_0_alias:
	.zero		0
	.zero		64


//--------------------- .nv.global                --------------------------
	.section	.nv.global,"aw",@nobits
.nv.global:
	.type		_ZN30_INTERNAL_99f703bd_4_k_cu_main6thrust24THRUST_300001_SM_1000_NS3seqE,@object
	.size		_ZN30_INTERNAL_99f703bd_4_k_cu_main6thrust24THRUST_300001_SM_1000_NS3seqE,(_ZN30_INTERNAL_99f703bd_4_k_cu_main4cuda3std3__48in_placeE - _ZN30_INTERNAL_99f703bd_4_k_cu_main6thrust24THRUST_300001_SM_1000_NS3seqE)
_ZN30_INTERNAL_99f703bd_4_k_cu_main6thrust24THRUST_300001_SM_1000_NS3seqE:
	.zero		1
	.type		_ZN30_INTERNAL_99f703bd_4_k_cu_main4cuda3std3__48in_placeE,@object
	.size		_ZN30_INTERNAL_99f703bd_4_k_cu_main4cuda3std3__48in_placeE,(_ZN30_INTERNAL_99f703bd_4_k_cu_main4cuda3std6ranges3__45__cpo4sizeE - _ZN30_INTERNAL_99f703bd_4_k_cu_main4cuda3std3__48in_placeE)
_ZN30_INTERNAL_99f703bd_4_k_cu_main4cuda3std3__48in_placeE:
	.zero		1
	.type		_ZN30_INTERNAL_99f703bd_4_k_cu_main4cuda3std6ranges3__45__cpo4sizeE,@object
	.size		_ZN30_INTERNAL_99f703bd_4_k_cu_main4cuda3std6ranges3__45__cpo4sizeE,(_ZN30_INTERNAL_99f703bd_4_k_cu_main6thrust24THRUST_300001_SM_1000_NS12placeholders2_3E - _ZN30_INTERNAL_99f703bd_4_k_cu_main4cuda3std6ranges3__45__cpo4sizeE)
_ZN30_INTERNAL_99f703bd_4_k_cu_main4cuda3std6ranges3__45__cpo4sizeE:
	.zero		1
	.type		_ZN30_INTERNAL_99f703bd_4_k_cu_main6thrust24THRUST_300001_SM_1000_NS12placeholders2_3E,@object
	.size		_ZN30_INTERNAL_99f703bd_4_k_cu_main6thrust24THRUST_300001_SM_1000_NS12placeholders2_3E,(_ZN30_INTERNAL_99f703bd_4_k_cu_main4cuda3std3__45__cpo6cbeginE - _ZN30_INTERNAL_99f703bd_4_k_cu_main6thrust24THRUST_300001_SM_1000_NS12placeholders2_3E)
_ZN30_INTERNAL_99f703bd_4_k_cu_main6thrust24THRUST_300001_SM_1000_NS12placeholders2_3E:
	.zero		1
	.type		_ZN30_INTERNAL_99f703bd_4_k_cu_main4cuda3std3__45__cpo6cbeginE,@object
	.size		_ZN30_INTERNAL_99f703bd_4_k_cu_main4cuda3std3__45__cpo6cbeginE,(_ZN30_INTERNAL_99f703bd_4_k_cu_main4cuda3std6ranges3__45__cpo6cbeginE - _ZN30_INTERNAL_99f703bd_4_k_cu_main4cuda3std3__45__cpo6cbeginE)
_ZN30_INTERNAL_99f703bd_4_k_cu_main4cuda3std3__45__cpo6cbeginE:
	.zero		1
	.type		_ZN30_INTERNAL_99f703bd_4_k_cu_main4cuda3std6ranges3__45__cpo6cbeginE,@object
	.size		_ZN30_INTERNAL_99f703bd_4_k_cu_main4cuda3std6ranges3__45__cpo6cbeginE,(_ZN30_INTERNAL_99f703bd_4_k_cu_main6thrust24THRUST_300001_SM_1000_NS12placeholders2_7E - _ZN30_INTERNAL_99f703bd_4_k_cu_main4cuda3std6ranges3__45__cpo6cbeginE)
_ZN30_INTERNAL_99f703bd_4_k_cu_main4cuda3std6ranges3__45__cpo6cbeginE:
	.zero		1
	.type		_ZN30_INTERNAL_99f703bd_4_k_cu_main6thrust24THRUST_300001_SM_1000_NS12placeholders2_7E,@object
	.size		_ZN30_INTERNAL_99f703bd_4_k_cu_main6thrust24THRUST_300001_SM_1000_NS12placeholders2_7E,(_ZN30_INTERNAL_99f703bd_4_k_cu_main4cuda3std3__45__cpo7crbeginE - _ZN30_INTERNAL_99f703bd_4_k_cu_main6thrust24THRUST_300001_SM_1000_NS12placeholders2_7E)
_ZN30_INTERNAL_99f703bd_4_k_cu_main6thrust24THRUST_300001_SM_1000_NS12placeholders2_7E:
	.zero		1
	.type		_ZN30_INTERNAL_99f703bd_4_k_cu_main4cuda3std3__45__cpo7crbeginE,@object
	.size		_ZN30_INTERNAL_99f703bd_4_k_cu_main4cuda3std3__45__cpo7crbeginE,(_ZN30_INTERNAL_99f703bd_4_k_cu_main4cuda3std6ranges3__45__cpo4nextE - _ZN30_INTERNAL_99f703bd_4_k_cu_main4cuda3std3__45__cpo7crbeginE)
_ZN30_INTERNAL_99f703bd_4_k_cu_main4cuda3std3__45__cpo7crbeginE:
	.zero		1
	.type		_ZN30_INTERNAL_99f703bd_4_k_cu_main4cuda3std6ranges3__45__cpo4nextE,@object
	.size		_ZN30_INTERNAL_99f703bd_4_k_cu_main4cuda3std6ranges3__45__cpo4nextE,(_ZN30_INTERNAL_99f703bd_4_k_cu_main4cuda3std6ranges3__45__cpo4swapE - _ZN30_INTERNAL_99f703bd_4_k_cu_main4cuda3std6ranges3__45__cpo4nextE)
_ZN30_INTERNAL_99f703bd_4_k_cu_main4cuda3std6ranges3__45__cpo4nextE:
	.zero		1
	.type		_ZN30_INTERNAL_99f703bd_4_k_cu_main4cuda3std6ranges3__45__cpo4swapE,@object
	.size		_ZN30_INTERNAL_99f703bd_4_k_cu_main4cuda3std6ranges3__45__cpo4swapE,(_ZN30_INTERNAL_99f703bd_4_k_cu_main6thrust24THRUST_300001_SM_1000_NS8cuda_cub10par_nosyncE - _ZN30_INTERNAL_99f703bd_4_k_cu_main4cuda3std6ranges3__45__cpo4swapE)
_ZN30_INTERNAL_99f703bd_4_k_cu_main4cuda3std6ranges3__45__cpo4swapE:
	.zero		1
	.type		_ZN30_INTERNAL_99f703bd_4_k_cu_main6thrust24THRUST_300001_SM_1000_NS8cuda_cub10par_nosyncE,@object
	.size		_ZN30_INTERNAL_99f703bd_4_k_cu_main6thrust24THRUST_300001_SM_1000_NS8cuda_cub10par_nosyncE,(_ZN30_INTERNAL_99f703bd_4_k_cu_main6thrust24THRUST_300001_SM_1000_NS12placeholders2_9E - _ZN30_INTERNAL_99f703bd_4_k_cu_main6thrust24THRUST_300001_SM_1000_NS8cuda_cub10par_nosyncE)
_ZN30_INTERNAL_99f703bd_4_k_cu_main6thrust24THRUST_300001_SM_1000_NS8cuda_cub10par_nosyncE:
	.zero		1
	.type		_ZN30_INTERNAL_99f703bd_4_k_cu_main6thrust24THRUST_300001_SM_1000_NS12placeholders2_9E,@object
	.size		_ZN30_INTERNAL_99f703bd_4_k_cu_main6thrust24THRUST_300001_SM_1000_NS12placeholders2_9E,(_ZN30_INTERNAL_99f703bd_4_k_cu_main4cuda3std3__432_GLOBAL__N__99f703bd_4_k_cu_main6ignoreE - _ZN30_INTERNAL_99f703bd_4_k_cu_main6thrust24THRUST_300001_SM_1000_NS12placeholders2_9E)
_ZN30_INTERNAL_99f703bd_4_k_cu_main6thrust24THRUST_300001_SM_1000_NS12placeholders2_9E:
	.zero		1
	.type		_ZN30_INTERNAL_99f703bd_4_k_cu_main4cuda3std3__432_GLOBAL__N__99f703bd_4_k_cu_main6ignoreE,@object
	.size		_ZN30_INTERNAL_99f703bd_4_k_cu_main4cuda3std3__432_GLOBAL__N__99f703bd_4_k_cu_main6ignoreE,(_ZN30_INTERNAL_99f703bd_4_k_cu_main4cuda3std6ranges3__45__cpo4dataE - _ZN30_INTERNAL_99f703bd_4_k_cu_main4cuda3std3__432_GLOBAL__N__99f703bd_4_k_cu_main6ignoreE)
_ZN30_INTERNAL_99f703bd_4_k_cu_main4cuda3std3__432_GLOBAL__N__99f703bd_4_k_cu_main6ignoreE:
	.zero		1
	.type		_ZN30_INTERNAL_99f703bd_4_k_cu_main4cuda3std6ranges3__45__cpo4dataE,@object
	.size		_ZN30_INTERNAL_99f703bd_4_k_cu_main4cuda3std6ranges3__45__cpo4dataE,(_ZN30_INTERNAL_99f703bd_4_k_cu_main6thrust24THRUST_300001_SM_1000_NS12placeholders2_1E - _ZN30_INTERNAL_99f703bd_4_k_cu_main4cuda3std6ranges3__45__cpo4dataE)
_ZN30_INTERNAL_99f703bd_4_k_cu_main4cuda3std6ranges3__45__cpo4dataE:
	.zero		1
	.type		_ZN30_INTERNAL_99f703bd_4_k_cu_main6thrust24THRUST_300001_SM_1000_NS12placeholders2_1E,@object
	.size		_ZN30_INTERNAL_99f703bd_4_k_cu_main6thrust24THRUST_300001_SM_1000_NS12placeholders2_1E,(_ZN30_INTERNAL_99f703bd_4_k_cu_main4cuda3std3__45__cpo5beginE - _ZN30_INTERNAL_99f703bd_4_k_cu_main6thrust24THRUST_300001_SM_1000_NS12placeholders2_1E)
_ZN30_INTERNAL_99f703bd_4_k_cu_main6thrust24THRUST_300001_SM_1000_NS12placeholders2_1E:
	.zero		1
	.type		_ZN30_INTERNAL_99f703bd_4_k_cu_main4cuda3std3__45__cpo5beginE,@object
	.size		_ZN30_INTERNAL_99f703bd_4_k_cu_main4cuda3std3__45__cpo5beginE,(_ZN30_INTERNAL_99f703bd_4_k_cu_main4cuda3std6ranges3__45__cpo5beginE - _ZN30_INTERNAL_99f703bd_4_k_cu_main4cuda3std3__45__cpo5beginE)
_ZN30_INTERNAL_99f703bd_4_k_cu_main4cuda3std3__45__cpo5beginE:
	.zero		1
	.type		_ZN30_INTERNAL_99f703bd_4_k_cu_main4cuda3std6ranges3__45__cpo5beginE,@object
	.size		_ZN30_INTERNAL_99f703bd_4_k_cu_main4cuda3std6ranges3__45__cpo5beginE,(_ZN30_INTERNAL_99f703bd_4_k_cu_main6thrust24THRUST_300001_SM_1000_NS12placeholders2_5E - _ZN30_INTERNAL_99f703bd_4_k_cu_main4cuda3std6ranges3__45__cpo5beginE)
_ZN30_INTERNAL_99f703bd_4_k_cu_main4cuda3std6ranges3__45__cpo5beginE:
	.zero		1
	.type		_ZN30_INTERNAL_99f703bd_4_k_cu_main6thrust24THRUST_300001_SM_1000_NS12placeholders2_5E,@object
	.size		_ZN30_INTERNAL_99f703bd_4_k_cu_main6thrust24THRUST_300001_SM_1000_NS12placeholders2_5E,(_ZN30_INTERNAL_99f703bd_4_k_cu_main4cuda3std3__45__cpo6rbeginE - _ZN30_INTERNAL_99f703bd_4_k_cu_main6thrust24THRUST_300001_SM_1000_NS12placeholders2_5E)
_ZN30_INTERNAL_99f703bd_4_k_cu_main6thrust24THRUST_300001_SM_1000_NS12placeholders2_5E:
	.zero		1
	.type		_ZN30_INTERNAL_99f703bd_4_k_cu_main4cuda3std3__45__cpo6rbeginE,@object
	.size		_ZN30_INTERNAL_99f703bd_4_k_cu_main4cuda3std3__45__cpo6rbeginE,(_ZN30_INTERNAL_99f703bd_4_k_cu_main4cuda3std6ranges3__45__cpo7advanceE - _ZN30_INTERNAL_99f703bd_4_k_cu_main4cuda3std3__45__cpo6rbeginE)
_ZN30_INTERNAL_99f703bd_4_k_cu_main4cuda3std3__45__cpo6rbeginE:
	.zero		1
	.type		_ZN30_INTERNAL_99f703bd_4_k_cu_main4cuda3std6ranges3__45__cpo7advanceE,@object
	.size		_ZN30_INTERNAL_99f703bd_4_k_cu_main4cuda3std6ranges3__45__cpo7advanceE,(_ZN30_INTERNAL_99f703bd_4_k_cu_main4cuda3std3__47nulloptE - _ZN30_INTERNAL_99f703bd_4_k_cu_main4cuda3std6ranges3__45__cpo7advanceE)
_ZN30_INTERNAL_99f703bd_4_k_cu_main4cuda3std6ranges3__45__cpo7advanceE:
	.zero		1
	.type		_ZN30_INTERNAL_99f703bd_4_k_cu_main4cuda3std3__47nulloptE,@object
	.size		_ZN30_INTERNAL_99f703bd_4_k_cu_main4cuda3std3__47nulloptE,(_ZN30_INTERNAL_99f703bd_4_k_cu_main4cuda3std6ranges3__45__cpo8distanceE - _ZN30_INTERNAL_99f703bd_4_k_cu_main4cuda3std3__47nulloptE)
_ZN30_INTERNAL_99f703bd_4_k_cu_main4cuda3std3__47nulloptE:
	.zero		1
	.type		_ZN30_INTERNAL_99f703bd_4_k_cu_main4cuda3std6ranges3__45__cpo8distanceE,@object
	.size		_ZN30_INTERNAL_99f703bd_4_k_cu_main4cuda3std6ranges3__45__cpo8distanceE,(_ZN30_INTERNAL_99f703bd_4_k_cu_main6thrust24THRUST_300001_SM_1000_NS12placeholders3_10E - _ZN30_INTERNAL_99f703bd_4_k_cu_main4cuda3std6ranges3__45__cpo8distanceE)
_ZN30_INTERNAL_99f703bd_4_k_cu_main4cuda3std6ranges3__45__cpo8distanceE:
	.zero		1
	.type		_ZN30_INTERNAL_99f703bd_4_k_cu_main6thrust24THRUST_300001_SM_1000_NS12placeholders3_10E,@object
	.size		_ZN30_INTERNAL_99f703bd_4_k_cu_main6thrust24THRUST_300001_SM_1000_NS12placeholders3_10E,(_ZN30_INTERNAL_99f703bd_4_k_cu_main4cuda3std3__419piecewise_constructE - _ZN30_INTERNAL_99f703bd_4_k_cu_main6thrust24THRUST_300001_SM_1000_NS12placeholders3_10E)
_ZN30_INTERNAL_99f703bd_4_k_cu_main6thrust24THRUST_300001_SM_1000_NS12placeholders3_10E:
	.zero		1
	.type		_ZN30_INTERNAL_99f703bd_4_k_cu_main4cuda3std3__419piecewise_constructE,@object
	.size		_ZN30_INTERNAL_99f703bd_4_k_cu_main4cuda3std3__419piecewise_constructE,(_ZN30_INTERNAL_99f703bd_4_k_cu_main4cuda3std6ranges3__45__cpo5cdataE - _ZN30_INTERNAL_99f703bd_4_k_cu_main4cuda3std3__419piecewise_constructE)
_ZN30_INTERNAL_99f703bd_4_k_cu_main4cuda3std3__419piecewise_constructE:
	.zero		1
	.type		_ZN30_INTERNAL_99f703bd_4_k_cu_main4cuda3std6ranges3__45__cpo5cdataE,@object
	.size		_ZN30_INTERNAL_99f703bd_4_k_cu_main4cuda3std6ranges3__45__cpo5cdataE,(_ZN30_INTERNAL_99f703bd_4_k_cu_main6thrust24THRUST_300001_SM_1000_NS12placeholders2_2E - _ZN30_INTERNAL_99f703bd_4_k_cu_main4cuda3std6ranges3__45__cpo5cdataE)
_ZN30_INTERNAL_99f703bd_4_k_cu_main4cuda3std6ranges3__45__cpo5cdataE:
	.zero		1
	.type		_ZN30_INTERNAL_99f703bd_4_k_cu_main6thrust24THRUST_300001_SM_1000_NS12placeholders2_2E,@object
	.size		_ZN30_INTERNAL_99f703bd_4_k_cu_main6thrust24THRUST_300001_SM_1000_NS12placeholders2_2E,(_ZN30_INTERNAL_99f703bd_4_k_cu_main4cuda3std3__45__cpo3endE - _ZN30_INTERNAL_99f703bd_4_k_cu_main6thrust24THRUST_300001_SM_1000_NS12placeholders2_2E)
_ZN30_INTERNAL_99f703bd_4_k_cu_main6thrust24THRUST_300001_SM_1000_NS12placeholders2_2E:
	.zero		1
	.type		_ZN30_INTERNAL_99f703bd_4_k_cu_main4cuda3std3__45__cpo3endE,@object
	.size		_ZN30_INTERNAL_99f703bd_4_k_cu_main4cuda3std3__45__cpo3endE,(_ZN30_INTERNAL_99f703bd_4_k_cu_main4cuda3std6ranges3__45__cpo3endE - _ZN30_INTERNAL_99f703bd_4_k_cu_main4cuda3std3__45__cpo3endE)
_ZN30_INTERNAL_99f703bd_4_k_cu_main4cuda3std3__45__cpo3endE:
	.zero		1
	.type		_ZN30_INTERNAL_99f703bd_4_k_cu_main4cuda3std6ranges3__45__cpo3endE,@object
	.size		_ZN30_INTERNAL_99f703bd_4_k_cu_main4cuda3std6ranges3__45__cpo3endE,(_ZN30_INTERNAL_99f703bd_4_k_cu_main6thrust24THRUST_300001_SM_1000_NS12placeholders2_6E - _ZN30_INTERNAL_99f703bd_4_k_cu_main4cuda3std6ranges3__45__cpo3endE)
_ZN30_INTERNAL_99f703bd_4_k_cu_main4cuda3std6ranges3__45__cpo3endE:
	.zero		1
	.type		_ZN30_INTERNAL_99f703bd_4_k_cu_main6thrust24THRUST_300001_SM_1000_NS12placeholders2_6E,@object
	.size		_ZN30_INTERNAL_99f703bd_4_k_cu_main6thrust24THRUST_300001_SM_1000_NS12placeholders2_6E,(_ZN30_INTERNAL_99f703bd_4_k_cu_main4cuda3std3__45__cpo4rendE - _ZN30_INTERNAL_99f703bd_4_k_cu_main6thrust24THRUST_300001_SM_1000_NS12placeholders2_6E)
_ZN30_INTERNAL_99f703bd_4_k_cu_main6thrust24THRUST_300001_SM_1000_NS12placeholders2_6E:
	.zero		1
	.type		_ZN30_INTERNAL_99f703bd_4_k_cu_main4cuda3std3__45__cpo4rendE,@object
	.size		_ZN30_INTERNAL_99f703bd_4_k_cu_main4cuda3std3__45__cpo4rendE,(_ZN30_INTERNAL_99f703bd_4_k_cu_main4cuda3std6ranges3__45__cpo9iter_swapE - _ZN30_INTERNAL_99f703bd_4_k_cu_main4cuda3std3__45__cpo4rendE)
_ZN30_INTERNAL_99f703bd_4_k_cu_main4cuda3std3__45__cpo4rendE:
	.zero		1
	.type		_ZN30_INTERNAL_99f703bd_4_k_cu_main4cuda3std6ranges3__45__cpo9iter_swapE,@object
	.size		_ZN30_INTERNAL_99f703bd_4_k_cu_main4cuda3std6ranges3__45__cpo9iter_swapE,(_ZN30_INTERNAL_99f703bd_4_k_cu_main4cuda3std3__48unexpectE - _ZN30_INTERNAL_99f703bd_4_k_cu_main4cuda3std6ranges3__45__cpo9iter_swapE)
_ZN30_INTERNAL_99f703bd_4_k_cu_main4cuda3std6ranges3__45__cpo9iter_swapE:
	.zero		1
	.type		_ZN30_INTERNAL_99f703bd_4_k_cu_main4cuda3std3__48unexpectE,@object
	.size		_ZN30_INTERNAL_99f703bd_4_k_cu_main4cuda3std3__48unexpectE,(_ZN30_INTERNAL_99f703bd_4_k_cu_main6thrust24THRUST_300001_SM_1000_NS8cuda_cub3parE - _ZN30_INTERNAL_99f703bd_4_k_cu_main4cuda3std3__48unexpectE)
_ZN30_INTERNAL_99f703bd_4_k_cu_main4cuda3std3__48unexpectE:
	.zero		1
	.type		_ZN30_INTERNAL_99f703bd_4_k_cu_main6thrust24THRUST_300001_SM_1000_NS8cuda_cub3parE,@object
	.size		_ZN30_INTERNAL_99f703bd_4_k_cu_main6thrust24THRUST_300001_SM_1000_NS8cuda_cub3parE,(_ZN30_INTERNAL_99f703bd_4_k_cu_main6thrust24THRUST_300001_SM_1000_NS12placeholders2_4E - _ZN30_INTERNAL_99f703bd_4_k_cu_main6thrust24THRUST_300001_SM_1000_NS8cuda_cub3parE)
_ZN30_INTERNAL_99f703bd_4_k_cu_main6thrust24THRUST_300001_SM_1000_NS8cuda_cub3parE:
	.zero		1
	.type		_ZN30_INTERNAL_99f703bd_4_k_cu_main6thrust24THRUST_300001_SM_1000_NS12placeholders2_4E,@object
	.size		_ZN30_INTERNAL_99f703bd_4_k_cu_main6thrust24THRUST_300001_SM_1000_NS12placeholders2_4E,(_ZN30_INTERNAL_99f703bd_4_k_cu_main4cuda3std3__45__cpo4cendE - _ZN30_INTERNAL_99f703bd_4_k_cu_main6thrust24THRUST_300001_SM_1000_NS12placeholders2_4E)
_ZN30_INTERNAL_99f703bd_4_k_cu_main6thrust24THRUST_300001_SM_1000_NS12placeholders2_4E:
	.zero		1
	.type		_ZN30_INTERNAL_99f703bd_4_k_cu_main4cuda3std3__45__cpo4cendE,@object
	.size		_ZN30_INTERNAL_99f703bd_4_k_cu_main4cuda3std3__45__cpo4cendE,(_ZN30_INTERNAL_99f703bd_4_k_cu_main4cuda3std6ranges3__45__cpo4cendE - _ZN30_INTERNAL_99f703bd_4_k_cu_main4cuda3std3__45__cpo4cendE)
_ZN30_INTERNAL_99f703bd_4_k_cu_main4cuda3std3__45__cpo4cendE:
	.zero		1
	.type		_ZN30_INTERNAL_99f703bd_4_k_cu_main4cuda3std6ranges3__45__cpo4cendE,@object
	.size		_ZN30_INTERNAL_99f703bd_4_k_cu_main4cuda3std6ranges3__45__cpo4cendE,(_ZN30_INTERNAL_99f703bd_4_k_cu_main4cuda3std3__420unreachable_sentinelE - _ZN30_INTERNAL_99f703bd_4_k_cu_main4cuda3std6ranges3__45__cpo4cendE)
_ZN30_INTERNAL_99f703bd_4_k_cu_main4cuda3std6ranges3__45__cpo4cendE:
	.zero		1
	.type		_ZN30_INTERNAL_99f703bd_4_k_cu_main4cuda3std3__420unreachable_sentinelE,@object
	.size		_ZN30_INTERNAL_99f703bd_4_k_cu_main4cuda3std3__420unreachable_sentinelE,(_ZN30_INTERNAL_99f703bd_4_k_cu_main4cuda3std6ranges3__45__cpo5ssizeE - _ZN30_INTERNAL_99f703bd_4_k_cu_main4cuda3std3__420unreachable_sentinelE)
_ZN30_INTERNAL_99f703bd_4_k_cu_main4cuda3std3__420unreachable_sentinelE:
	.zero		1
	.type		_ZN30_INTERNAL_99f703bd_4_k_cu_main4cuda3std6ranges3__45__cpo5ssizeE,@object
	.size		_ZN30_INTERNAL_99f703bd_4_k_cu_main4cuda3std6ranges3__45__cpo5ssizeE,(_ZN30_INTERNAL_99f703bd_4_k_cu_main6thrust24THRUST_300001_SM_1000_NS12placeholders2_8E - _ZN30_INTERNAL_99f703bd_4_k_cu_main4cuda3std6ranges3__45__cpo5ssizeE)
_ZN30_INTERNAL_99f703bd_4_k_cu_main4cuda3std6ranges3__45__cpo5ssizeE:
	.zero		1
	.type		_ZN30_INTERNAL_99f703bd_4_k_cu_main6thrust24THRUST_300001_SM_1000_NS12placeholders2_8E,@object
	.size		_ZN30_INTERNAL_99f703bd_4_k_cu_main6thrust24THRUST_300001_SM_1000_NS12placeholders2_8E,(_ZN30_INTERNAL_99f703bd_4_k_cu_main4cuda3std3__45__cpo5crendE - _ZN30_INTERNAL_99f703bd_4_k_cu_main6thrust24THRUST_300001_SM_1000_NS12placeholders2_8E)
_ZN30_INTERNAL_99f703bd_4_k_cu_main6thrust24THRUST_300001_SM_1000_NS12placeholders2_8E:
	.zero		1
	.type		_ZN30_INTERNAL_99f703bd_4_k_cu_main4cuda3std3__45__cpo5crendE,@object
	.size		_ZN30_INTERNAL_99f703bd_4_k_cu_main4cuda3std3__45__cpo5crendE,(_ZN30_INTERNAL_99f703bd_4_k_cu_main4cuda3std6ranges3__45__cpo4prevE - _ZN30_INTERNAL_99f703bd_4_k_cu_main4cuda3std3__45__cpo5crendE)
_ZN30_INTERNAL_99f703bd_4_k_cu_main4cuda3std3__45__cpo5crendE:
	.zero		1
	.type		_ZN30_INTERNAL_99f703bd_4_k_cu_main4cuda3std6ranges3__45__cpo4prevE,@object
	.size		_ZN30_INTERNAL_99f703bd_4_k_cu_main4cuda3std6ranges3__45__cpo4prevE,(_ZN30_INTERNAL_99f703bd_4_k_cu_main4cuda3std6ranges3__45__cpo9iter_moveE - _ZN30_INTERNAL_99f703bd_4_k_cu_main4cuda3std6ranges3__45__cpo4prevE)
_ZN30_INTERNAL_99f703bd_4_k_cu_main4cuda3std6ranges3__45__cpo4prevE:
	.zero		1
	.type		_ZN30_INTERNAL_99f703bd_4_k_cu_main4cuda3std6ranges3__45__cpo9iter_moveE,@object
	.size		_ZN30_INTERNAL_99f703bd_4_k_cu_main4cuda3std6ranges3__45__cpo9iter_moveE,(_ZN30_INTERNAL_99f703bd_4_k_cu_main6thrust24THRUST_300001_SM_1000_NS6system6detail10sequential3seqE - _ZN30_INTERNAL_99f703bd_4_k_cu_main4cuda3std6ranges3__45__cpo9iter_moveE)
_ZN30_INTERNAL_99f703bd_4_k_cu_main4cuda3std6ranges3__45__cpo9iter_moveE:
	.zero		1
	.type		_ZN30_INTERNAL_99f703bd_4_k_cu_main6thrust24THRUST_300001_SM_1000_NS6system6detail10sequential3seqE,@object
	.size		_ZN30_INTERNAL_99f703bd_4_k_cu_main6thrust24THRUST_300001_SM_1000_NS6system6detail10sequential3seqE,(.L_31 - _ZN30_INTERNAL_99f703bd_4_k_cu_main6thrust24THRUST_300001_SM_1000_NS6system6detail10sequential3seqE)
_ZN30_INTERNAL_99f703bd_4_k_cu_main6thrust24THRUST_300001_SM_1000_NS6system6detail10sequential3seqE:
	.zero		1
.L_31:


//--------------------- .nv.shared._ZN3cub18CUB_300001_SM_10006detail6reduce18DeviceReduceKernelINS2_10policy_hubIfyN4cuda3std3__44plusIfEEE10Policy1000EN6thrust24THRUST_300001_SM_1000_NS6detail15normal_iteratorINSD_10device_ptrIfEEEEyS9_f6squareIfEEEvT0_PT3_T1_NS0_13GridEvenShareISO_EET2_T4_ --------------------------
	.section	.nv.shared._ZN3cub18CUB_300001_SM_10006detail6reduce18DeviceReduceKernelINS2_10policy_hubIfyN4cuda3std3__44plusIfEEE10Policy1000EN6thrust24THRUST_300001_SM_1000_NS6detail15normal_iteratorINSD_10device_ptrIfEEEEyS9_f6squareIfEEEvT0_PT3_T1_NS0_13GridEvenShareISO_EET2_T4_,"aw",@nobits
	.sectionflags	@""
	.align	4
.nv.shared._ZN3cub18CUB_300001_SM_10006detail6reduce18DeviceReduceKernelINS2_10policy_hubIfyN4cuda3std3__44plusIfEEE10Policy1000EN6thrust24THRUST_300001_SM_1000_NS6detail15normal_iteratorINSD_10device_ptrIfEEEEyS9_f6squareIfEEEvT0_PT3_T1_NS0_13GridEvenShareISO_EET2_T4_:
	.zero		1068


//--------------------- .nv.shared._ZN3cub18CUB_300001_SM_10006detail6reduce28DeviceReduceSingleTileKernelINS2_10policy_hubIfyN4cuda3std3__44plusIfEEE10Policy1000EN6thrust24THRUST_300001_SM_1000_NS6detail15normal_iteratorINSD_10device_ptrIfEEEEPfyS9_ff6squareIfEEEvT0_T1_T2_T3_T4_T6_ --------------------------
	.section	.nv.shared._ZN3cub18CUB_300001_SM_10006detail6reduce28DeviceReduceSingleTileKernelINS2_10policy_hubIfyN4cuda3std3__44plusIfEEE10Policy1000EN6thrust24THRUST_300001_SM_1000_NS6detail15normal_iteratorINSD_10device_ptrIfEEEEPfyS9_ff6squareIfEEEvT0_T1_T2_T3_T4_T6_,"aw",@nobits
	.sectionflags	@""
	.align	4
.nv.shared._ZN3cub18CUB_300001_SM_10006detail6reduce28DeviceReduceSingleTileKernelINS2_10policy_hubIfyN4cuda3std3__44plusIfEEE10Policy1000EN6thrust24THRUST_300001_SM_1000_NS6detail15normal_iteratorINSD_10device_ptrIfEEEEPfyS9_ff6squareIfEEEvT0_T1_T2_T3_T4_T6_:
	.zero		1068


//--------------------- .nv.shared._ZN3cub18CUB_300001_SM_10006detail6reduce28DeviceReduceSingleTileKernelINS2_10policy_hubIfjN4cuda3std3__44plusIfEEE10Policy1000EPfSC_iS9_ffNS7_10__identityEEEvT0_T1_T2_T3_T4_T6_ --------------------------
	.section	.nv.shared._ZN3cub18CUB_300001_SM_10006detail6reduce28DeviceReduceSingleTileKernelINS2_10policy_hubIfjN4cuda3std3__44plusIfEEE10Policy1000EPfSC_iS9_ffNS7_10__identityEEEvT0_T1_T2_T3_T4_T6_,"aw",@nobits
	.sectionflags	@""
	.align	4
.nv.shared._ZN3cub18CUB_300001_SM_10006detail6reduce28DeviceReduceSingleTileKernelINS2_10policy_hubIfjN4cuda3std3__44plusIfEEE10Policy1000EPfSC_iS9_ffNS7_10__identityEEEvT0_T1_T2_T3_T4_T6_:
	.zero		1108


//--------------------- .nv.shared._ZN3cub18CUB_300001_SM_10006detail6reduce18DeviceReduceKernelINS2_10policy_hubIfjN4cuda3std3__44plusIfEEE10Policy1000EN6thrust24THRUST_300001_SM_1000_NS6detail15normal_iteratorINSD_10device_ptrIfEEEEjS9_f6squareIfEEEvT0_PT3_T1_NS0_13GridEvenShareISO_EET2_T4_ --------------------------
	.section	.nv.shared._ZN3cub18CUB_300001_SM_10006detail6reduce18DeviceReduceKernelINS2_10policy_hubIfjN4cuda3std3__44plusIfEEE10Policy1000EN6thrust24THRUST_300001_SM_1000_NS6detail15normal_iteratorINSD_10device_ptrIfEEEEjS9_f6squareIfEEEvT0_PT3_T1_NS0_13GridEvenShareISO_EET2_T4_,"aw",@nobits
	.sectionflags	@""
	.align	4
.nv.shared._ZN3cub18CUB_300001_SM_10006detail6reduce18DeviceReduceKernelINS2_10policy_hubIfjN4cuda3std3__44plusIfEEE10Policy1000EN6thrust24THRUST_300001_SM_1000_NS6detail15normal_iteratorINSD_10device_ptrIfEEEEjS9_f6squareIfEEEvT0_PT3_T1_NS0_13GridEvenShareISO_EET2_T4_:
	.zero		1108


//--------------------- .nv.shared._ZN3cub18CUB_300001_SM_10006detail6reduce28DeviceReduceSingleTileKernelINS2_10policy_hubIfjN4cuda3std3__44plusIfEEE10Policy1000EN6thrust24THRUST_300001_SM_1000_NS6detail15normal_iteratorINSD_10device_ptrIfEEEEPfjS9_ff6squareIfEEEvT0_T1_T2_T3_T4_T6_ --------------------------
	.section	.nv.shared._ZN3cub18CUB_300001_SM_10006detail6reduce28DeviceReduceSingleTileKernelINS2_10policy_hubIfjN4cuda3std3__44plusIfEEE10Policy1000EN6thrust24THRUST_300001_SM_1000_NS6detail15normal_iteratorINSD_10device_ptrIfEEEEPfjS9_ff6squareIfEEEvT0_T1_T2_T3_T4_T6_,"aw",@nobits
	.sectionflags	@""
	.align	4
.nv.shared._ZN3cub18CUB_300001_SM_10006detail6reduce28DeviceReduceSingleTileKernelINS2_10policy_hubIfjN4cuda3std3__44plusIfEEE10Policy1000EN6thrust24THRUST_300001_SM_1000_NS6detail15normal_iteratorINSD_10device_ptrIfEEEEPfjS9_ff6squareIfEEEvT0_T1_T2_T3_T4_T6_:
	.zero		1108


//--------------------- .nv.constant0._ZN3cub18CUB_300001_SM_10006detail6reduce28DeviceReduceSingleTileKernelINS2_10policy_hubIfyN4cuda3std3__44plusIfEEE10Policy1000EPfSC_iS9_ffNS7_10__identityEEEvT0_T1_T2_T3_T4_T6_ --------------------------
	.section	.nv.constant0._ZN3cub18CUB_300001_SM_10006detail6reduce28DeviceReduceSingleTileKernelINS2_10policy_hubIfyN4cuda3std3__44plusIfEEE10Policy1000EPfSC_iS9_ffNS7_10__identityEEEvT0_T1_T2_T3_T4_T6_,"a",@progbits
	.sectionflags	@""
	.align	4
.nv.constant0._ZN3cub18CUB_300001_SM_10006detail6reduce28DeviceReduceSingleTileKernelINS2_10policy_hubIfyN4cuda3std3__44plusIfEEE10Policy1000EPfSC_iS9_ffNS7_10__identityEEEvT0_T1_T2_T3_T4_T6_:
	.zero		925


//--------------------- .nv.constant0._ZN3cub18CUB_300001_SM_10006detail6reduce18DeviceReduceKernelINS2_10policy_hubIfyN4cuda3std3__44plusIfEEE10Policy1000EN6thrust24THRUST_300001_SM_1000_NS6detail15normal_iteratorINSD_10device_ptrIfEEEEyS9_f6squareIfEEEvT0_PT3_T1_NS0_13GridEvenShareISO_EET2_T4_ --------------------------
	.section	.nv.constant0._ZN3cub18CUB_300001_SM_10006detail6reduce18DeviceReduceKernelINS2_10policy_hubIfyN4cuda3std3__44plusIfEEE10Policy1000EN6thrust24THRUST_300001_SM_1000_NS6detail15normal_iteratorINSD_10device_ptrIfEEEEyS9_f6squareIfEEEvT0_PT3_T1_NS0_13GridEvenShareISO_EET2_T4_,"a",@progbits
	.sectionflags	@""
	.align	4
.nv.constant0._ZN3cub18CUB_300001_SM_10006detail6reduce18DeviceReduceKernelINS2_10policy_hubIfyN4cuda3std3__44plusIfEEE10Policy1000EN6thrust24THRUST_300001_SM_1000_NS6detail15normal_iteratorINSD_10device_ptrIfEEEEyS9_f6squareIfEEEvT0_PT3_T1_NS0_13GridEvenShareISO_EET2_T4_:
	.zero		994


//--------------------- .nv.constant0._ZN3cub18CUB_300001_SM_10006detail6reduce28DeviceReduceSingleTileKernelINS2_10policy_hubIfyN4cuda3std3__44plusIfEEE10Policy1000EN6thrust24THRUST_300001_SM_1000_NS6detail15normal_iteratorINSD_10device_ptrIfEEEEPfyS9_ff6squareIfEEEvT0_T1_T2_T3_T4_T6_ --------------------------
	.section	.nv.constant0._ZN3cub18CUB_300001_SM_10006detail6reduce28DeviceReduceSingleTileKernelINS2_10policy_hubIfyN4cuda3std3__44plusIfEEE10Policy1000EN6thrust24THRUST_300001_SM_1000_NS6detail15normal_iteratorINSD_10device_ptrIfEEEEPfyS9_ff6squareIfEEEvT0_T1_T2_T3_T4_T6_,"a",@progbits
	.sectionflags	@""
	.align	4
.nv.constant0._ZN3cub18CUB_300001_SM_10006detail6reduce28DeviceReduceSingleTileKernelINS2_10policy_hubIfyN4cuda3std3__44plusIfEEE10Policy1000EN6thrust24THRUST_300001_SM_1000_NS6detail15normal_iteratorINSD_10device_ptrIfEEEEPfyS9_ff6squareIfEEEvT0_T1_T2_T3_T4_T6_:
	.zero		929


//--------------------- .nv.constant0._ZN3cub18CUB_300001_SM_10006detail6reduce28DeviceReduceSingleTileKernelINS2_10policy_hubIfjN4cuda3std3__44plusIfEEE10Policy1000EPfSC_iS9_ffNS7_10__identityEEEvT0_T1_T2_T3_T4_T6_ --------------------------
	.section	.nv.constant0._ZN3cub18CUB_300001_SM_10006detail6reduce28DeviceReduceSingleTileKernelINS2_10policy_hubIfjN4cuda3std3__44plusIfEEE10Policy1000EPfSC_iS9_ffNS7_10__identityEEEvT0_T1_T2_T3_T4_T6_,"a",@progbits
	.sectionflags	@""
	.align	4
.nv.constant0._ZN3cub18CUB_300001_SM_10006detail6reduce28DeviceReduceSingleTileKernelINS2_10policy_hubIfjN4cuda3std3__44plusIfEEE10Policy1000EPfSC_iS9_ffNS7_10__identityEEEvT0_T1_T2_T3_T4_T6_:
	.zero		925


//--------------------- .nv.constant0._ZN3cub18CUB_300001_SM_10006detail6reduce18DeviceReduceKernelINS2_10policy_hubIfjN4cuda3std3__44plusIfEEE10Policy1000EN6thrust24THRUST_300001_SM_1000_NS6detail15normal_iteratorINSD_10device_ptrIfEEEEjS9_f6squareIfEEEvT0_PT3_T1_NS0_13GridEvenShareISO_EET2_T4_ --------------------------
	.section	.nv.constant0._ZN3cub18CUB_300001_SM_10006detail6reduce18DeviceReduceKernelINS2_10policy_hubIfjN4cuda3std3__44plusIfEEE10Policy1000EN6thrust24THRUST_300001_SM_1000_NS6detail15normal_iteratorINSD_10device_ptrIfEEEEjS9_f6squareIfEEEvT0_PT3_T1_NS0_13GridEvenShareISO_EET2_T4_,"a",@progbits
	.sectionflags	@""
	.align	4
.nv.constant0._ZN3cub18CUB_300001_SM_10006detail6reduce18DeviceReduceKernelINS2_10policy_hubIfjN4cuda3std3__44plusIfEEE10Policy1000EN6thrust24THRUST_300001_SM_1000_NS6detail15normal_iteratorINSD_10device_ptrIfEEEEjS9_f6squareIfEEEvT0_PT3_T1_NS0_13GridEvenShareISO_EET2_T4_:
	.zero		958


//--------------------- .nv.constant0._ZN3cub18CUB_300001_SM_10006detail6reduce28DeviceReduceSingleTileKernelINS2_10policy_hubIfjN4cuda3std3__44plusIfEEE10Policy1000EN6thrust24THRUST_300001_SM_1000_NS6detail15normal_iteratorINSD_10device_ptrIfEEEEPfjS9_ff6squareIfEEEvT0_T1_T2_T3_T4_T6_ --------------------------
	.section	.nv.constant0._ZN3cub18CUB_300001_SM_10006detail6reduce28DeviceReduceSingleTileKernelINS2_10policy_hubIfjN4cuda3std3__44plusIfEEE10Policy1000EN6thrust24THRUST_300001_SM_1000_NS6detail15normal_iteratorINSD_10device_ptrIfEEEEPfjS9_ff6squareIfEEEvT0_T1_T2_T3_T4_T6_,"a",@progbits
	.sectionflags	@""
	.align	4
.nv.constant0._ZN3cub18CUB_300001_SM_10006detail6reduce28DeviceReduceSingleTileKernelINS2_10policy_hubIfjN4cuda3std3__44plusIfEEE10Policy1000EN6thrust24THRUST_300001_SM_1000_NS6detail15normal_iteratorINSD_10device_ptrIfEEEEPfjS9_ff6squareIfEEEvT0_T1_T2_T3_T4_T6_:
	.zero		925


//--------------------- .nv.constant0._ZN3cub18CUB_300001_SM_10006detail11EmptyKernelIvEEvv --------------------------
	.section	.nv.constant0._ZN3cub18CUB_300001_SM_10006detail11EmptyKernelIvEEvv,"a",@progbits
	.sectionflags	@""
	.align	4
.nv.constant0._ZN3cub18CUB_300001_SM_10006detail11EmptyKernelIvEEvv:
	.zero		896


//--------------------- SYMBOLS --------------------------

	.type		.nv.reservedSmem.offset0,@object
	.size		.nv.reservedSmem.offset0,0x4
	.type		.nv.reservedSmem.cap,@object
	.size		.nv.reservedSmem.cap,0x4
